/*
 * SPDX-FileCopyrightText: Copyright (c) 2025 NVIDIA CORPORATION & AFFILIATES. All rights reserved.
 * SPDX-License-Identifier: BSD-3-Clause
 */

#include "group_norm_nhwc_bwd_one_pass_kernel.cuh"
#include "group_norm_nhwc_fwd_one_pass_kernel.cuh"
#include "macros.h"

GN_FWD_BWD_ONE_PASS_DEFINITION(/* CHANNELS_PER_GROUP */ 24, /* THREADS_PER_BLOCK */ 384)


// ===== COMPILED SASS (sm_90) =====

	.target	sm_90

	.elftype	@"ET_EXEC"


//--------------------- .note.nv.tkinfo           --------------------------
	.section	.note.nv.tkinfo,"",@"SHT_NOTE"
	.sectionflags	@"SHF_NOTE_NV_TKINFO"
	.tkinfo
        /*0018*/ 	.word	0x00000002
        /*0030*/ 	.string	""
        /*0030*/ 	.string	"ptxas"
        /*0030*/ 	.string	"Cuda compilation tools, release 13.0, V13.0.88"
        /*0030*/ 	.string	"Build cuda_13.0.r13.0/compiler.36424714_0"
        /*0030*/ 	.string	"-arch sm_90 -m 64 "



//--------------------- .note.nv.cuinfo           --------------------------
	.section	.note.nv.cuinfo,"",@"SHT_NOTE"
	.sectionflags	@"SHF_NOTE_NV_CUINFO"
        /*0018*/ 	.short	0x0002
        /*001a*/ 	.short	0x005a
        /*001c*/ 	.short	0x0082
	.zero		2


//--------------------- .nv.info                  --------------------------
	.section	.nv.info,"",@"SHT_CUDA_INFO"
	.align	4


	//----- nvinfo : EIATTR_REGCOUNT
	.align		4
        /*0000*/ 	.byte	0x04, 0x2f
        /*0002*/ 	.short	(.L_41 - .L_40)
	.align		4
.L_40:
        /*0004*/ 	.word	index@(_Z35group_norm_nhwc_fwd_one_pass_kernelI11Fp32IOFp16WLi512ELi24ELi384EEv26Group_norm_nhwc_fwd_params)
        /*0008*/ 	.word	0x0000006a


	//----- nvinfo : EIATTR_FRAME_SIZE
	.align		4
.L_41:
        /*000c*/ 	.byte	0x04, 0x11
        /*000e*/ 	.short	(.L_43 - .L_42)
	.align		4
.L_42:
        /*0010*/ 	.word	index@(_Z35group_norm_nhwc_fwd_one_pass_kernelI11Fp32IOFp16WLi512ELi24ELi384EEv26Group_norm_nhwc_fwd_params)
        /*0014*/ 	.word	0x00000000


	//----- nvinfo : EIATTR_REGCOUNT
	.align		4
.L_43:
        /*0018*/ 	.byte	0x04, 0x2f
        /*001a*/ 	.short	(.L_45 - .L_44)
	.align		4
.L_44:
        /*001c*/ 	.word	index@(_Z35group_norm_nhwc_fwd_one_pass_kernelI11Fp32IOFp16WLi256ELi24ELi384EEv26Group_norm_nhwc_fwd_params)
        /*0020*/ 	.word	0x00000038


	//----- nvinfo : EIATTR_FRAME_SIZE
	.align		4
.L_45:
        /*0024*/ 	.byte	0x04, 0x11
        /*0026*/ 	.short	(.L_47 - .L_46)
	.align		4
.L_46:
        /*0028*/ 	.word	index@(_Z35group_norm_nhwc_fwd_one_pass_kernelI11Fp32IOFp16WLi256ELi24ELi384EEv26Group_norm_nhwc_fwd_params)
        /*002c*/ 	.word	0x00000000


	//----- nvinfo : EIATTR_REGCOUNT
	.align		4
.L_47:
        /*0030*/ 	.byte	0x04, 0x2f
        /*0032*/ 	.short	(.L_49 - .L_48)
	.align		4
.L_48:
        /*0034*/ 	.word	index@(_Z35group_norm_nhwc_fwd_one_pass_kernelI11Fp32IOFp16WLi128ELi24ELi384EEv26Group_norm_nhwc_fwd_params)
        /*0038*/ 	.word	0x00000028


	//----- nvinfo : EIATTR_FRAME_SIZE
	.align		4
.L_49:
        /*003c*/ 	.byte	0x04, 0x11
        /*003e*/ 	.short	(.L_51 - .L_50)
	.align		4
.L_50:
        /*0040*/ 	.word	index@(_Z35group_norm_nhwc_fwd_one_pass_kernelI11Fp32IOFp16WLi128ELi24ELi384EEv26Group_norm_nhwc_fwd_params)
        /*0044*/ 	.word	0x00000000


	//----- nvinfo : EIATTR_REGCOUNT
	.align		4
.L_51:
        /*0048*/ 	.byte	0x04, 0x2f
        /*004a*/ 	.short	(.L_53 - .L_52)
	.align		4
.L_52:
        /*004c*/ 	.word	index@(_Z35group_norm_nhwc_fwd_one_pass_kernelI11Fp32IOFp16WLi64ELi24ELi384EEv26Group_norm_nhwc_fwd_params)
        /*0050*/ 	.word	0x00000020


	//----- nvinfo : EIATTR_FRAME_SIZE
	.align		4
.L_53:
        /*0054*/ 	.byte	0x04, 0x11
        /*0056*/ 	.short	(.L_55 - .L_54)
	.align		4
.L_54:
        /*0058*/ 	.word	index@(_Z35group_norm_nhwc_fwd_one_pass_kernelI11Fp32IOFp16WLi64ELi24ELi384EEv26Group_norm_nhwc_fwd_params)
        /*005c*/ 	.word	0x00000000


	//----- nvinfo : EIATTR_REGCOUNT
	.align		4
.L_55:
        /*0060*/ 	.byte	0x04, 0x2f
        /*0062*/ 	.short	(.L_57 - .L_56)
	.align		4
.L_56:
        /*0064*/ 	.word	index@(_Z35group_norm_nhwc_fwd_one_pass_kernelI11Fp32IOBf16WLi512ELi24ELi384EEv26Group_norm_nhwc_fwd_params)
        /*0068*/ 	.word	0x0000006a


	//----- nvinfo : EIATTR_FRAME_SIZE
	.align		4
.L_57:
        /*006c*/ 	.byte	0x04, 0x11
        /*006e*/ 	.short	(.L_59 - .L_58)
	.align		4
.L_58:
        /*0070*/ 	.word	index@(_Z35group_norm_nhwc_fwd_one_pass_kernelI11Fp32IOBf16WLi512ELi24ELi384EEv26Group_norm_nhwc_fwd_params)
        /*0074*/ 	.word	0x00000000


	//----- nvinfo : EIATTR_REGCOUNT
	.align		4
.L_59:
        /*0078*/ 	.byte	0x04, 0x2f
        /*007a*/ 	.short	(.L_61 - .L_60)
	.align		4
.L_60:
        /*007c*/ 	.word	index@(_Z35group_norm_nhwc_fwd_one_pass_kernelI11Fp32IOBf16WLi256ELi24ELi384EEv26Group_norm_nhwc_fwd_params)
        /*0080*/ 	.word	0x00000038


	//----- nvinfo : EIATTR_FRAME_SIZE
	.align		4
.L_61:
        /*0084*/ 	.byte	0x04, 0x11
        /*0086*/ 	.short	(.L_63 - .L_62)
	.align		4
.L_62:
        /*0088*/ 	.word	index@(_Z35group_norm_nhwc_fwd_one_pass_kernelI11Fp32IOBf16WLi256ELi24ELi384EEv26Group_norm_nhwc_fwd_params)
        /*008c*/ 	.word	0x00000000


	//----- nvinfo : EIATTR_REGCOUNT
	.align		4
.L_63:
        /*0090*/ 	.byte	0x04, 0x2f
        /*0092*/ 	.short	(.L_65 - .L_64)
	.align		4
.L_64:
        /*0094*/ 	.word	index@(_Z35group_norm_nhwc_fwd_one_pass_kernelI11Fp32IOBf16WLi128ELi24ELi384EEv26Group_norm_nhwc_fwd_params)
        /*0098*/ 	.word	0x00000028


	//----- nvinfo : EIATTR_FRAME_SIZE
	.align		4
.L_65:
        /*009c*/ 	.byte	0x04, 0x11
        /*009e*/ 	.short	(.L_67 - .L_66)
	.align		4
.L_66:
        /*00a0*/ 	.word	index@(_Z35group_norm_nhwc_fwd_one_pass_kernelI11Fp32IOBf16WLi128ELi24ELi384EEv26Group_norm_nhwc_fwd_params)
        /*00a4*/ 	.word	0x00000000


	//----- nvinfo : EIATTR_REGCOUNT
	.align		4
.L_67:
        /*00a8*/ 	.byte	0x04, 0x2f
        /*00aa*/ 	.short	(.L_69 - .L_68)
	.align		4
.L_68:
        /*00ac*/ 	.word	index@(_Z35group_norm_nhwc_fwd_one_pass_kernelI11Fp32IOBf16WLi64ELi24ELi384EEv26Group_norm_nhwc_fwd_params)
        /*00b0*/ 	.word	0x00000020


	//----- nvinfo : EIATTR_FRAME_SIZE
	.align		4
.L_69:
        /*00b4*/ 	.byte	0x04, 0x11
        /*00b6*/ 	.short	(.L_71 - .L_70)
	.align		4
.L_70:
        /*00b8*/ 	.word	index@(_Z35group_norm_nhwc_fwd_one_pass_kernelI11Fp32IOBf16WLi64ELi24ELi384EEv26Group_norm_nhwc_fwd_params)
        /*00bc*/ 	.word	0x00000000


	//----- nvinfo : EIATTR_REGCOUNT
	.align		4
.L_71:
        /*00c0*/ 	.byte	0x04, 0x2f
        /*00c2*/ 	.short	(.L_73 - .L_72)
	.align		4
.L_72:
        /*00c4*/ 	.word	index@(_Z35group_norm_nhwc_fwd_one_pass_kernelI11Fp32IOFp32WLi512ELi24ELi384EEv26Group_norm_nhwc_fwd_params)
        /*00c8*/ 	.word	0x0000006a


	//----- nvinfo : EIATTR_FRAME_SIZE
	.align		4
.L_73:
        /*00cc*/ 	.byte	0x04, 0x11
        /*00ce*/ 	.short	(.L_75 - .L_74)
	.align		4
.L_74:
        /*00d0*/ 	.word	index@(_Z35group_norm_nhwc_fwd_one_pass_kernelI11Fp32IOFp32WLi512ELi24ELi384EEv26Group_norm_nhwc_fwd_params)
        /*00d4*/ 	.word	0x00000000


	//----- nvinfo : EIATTR_REGCOUNT
	.align		4
.L_75:
        /*00d8*/ 	.byte	0x04, 0x2f
        /*00da*/ 	.short	(.L_77 - .L_76)
	.align		4
.L_76:
        /*00dc*/ 	.word	index@(_Z35group_norm_nhwc_fwd_one_pass_kernelI11Fp32IOFp32WLi256ELi24ELi384EEv26Group_norm_nhwc_fwd_params)
        /*00e0*/ 	.word	0x00000038


	//----- nvinfo : EIATTR_FRAME_SIZE
	.align		4
.L_77:
        /*00e4*/ 	.byte	0x04, 0x11
        /*00e6*/ 	.short	(.L_79 - .L_78)
	.align		4
.L_78:
        /*00e8*/ 	.word	index@(_Z35group_norm_nhwc_fwd_one_pass_kernelI11Fp32IOFp32WLi256ELi24ELi384EEv26Group_norm_nhwc_fwd_params)
        /*00ec*/ 	.word	0x00000000


	//----- nvinfo : EIATTR_REGCOUNT
	.align		4
.L_79:
        /*00f0*/ 	.byte	0x04, 0x2f
        /*00f2*/ 	.short	(.L_81 - .L_80)
	.align		4
.L_80:
        /*00f4*/ 	.word	index@(_Z35group_norm_nhwc_fwd_one_pass_kernelI11Fp32IOFp32WLi128ELi24ELi384EEv26Group_norm_nhwc_fwd_params)
        /*00f8*/ 	.word	0x00000028


	//----- nvinfo : EIATTR_FRAME_SIZE
	.align		4
.L_81:
        /*00fc*/ 	.byte	0x04, 0x11
        /*00fe*/ 	.short	(.L_83 - .L_82)
	.align		4
.L_82:
        /*0100*/ 	.word	index@(_Z35group_norm_nhwc_fwd_one_pass_kernelI11Fp32IOFp32WLi128ELi24ELi384EEv26Group_norm_nhwc_fwd_params)
        /*0104*/ 	.word	0x00000000


	//----- nvinfo : EIATTR_REGCOUNT
	.align		4
.L_83:
        /*0108*/ 	.byte	0x04, 0x2f
        /*010a*/ 	.short	(.L_85 - .L_84)
	.align		4
.L_84:
        /*010c*/ 	.word	index@(_Z35group_norm_nhwc_fwd_one_pass_kernelI11Fp32IOFp32WLi64ELi24ELi384EEv26Group_norm_nhwc_fwd_params)
        /*0110*/ 	.word	0x00000020


	//----- nvinfo : EIATTR_FRAME_SIZE
	.align		4
.L_85:
        /*0114*/ 	.byte	0x04, 0x11
        /*0116*/ 	.short	(.L_87 - .L_86)
	.align		4
.L_86:
        /*0118*/ 	.word	index@(_Z35group_norm_nhwc_fwd_one_pass_kernelI11Fp32IOFp32WLi64ELi24ELi384EEv26Group_norm_nhwc_fwd_params)
        /*011c*/ 	.word	0x00000000


	//----- nvinfo : EIATTR_REGCOUNT
	.align		4
.L_87:
        /*0120*/ 	.byte	0x04, 0x2f
        /*0122*/ 	.short	(.L_89 - .L_88)
	.align		4
.L_88:
        /*0124*/ 	.word	index@(_Z35group_norm_nhwc_fwd_one_pass_kernelI11Fp16IOFp16WLi512ELi24ELi384EEv26Group_norm_nhwc_fwd_params)
        /*0128*/ 	.word	0x00000038


	//----- nvinfo : EIATTR_FRAME_SIZE
	.align		4
.L_89:
        /*012c*/ 	.byte	0x04, 0x11
        /*012e*/ 	.short	(.L_91 - .L_90)
	.align		4
.L_90:
        /*0130*/ 	.word	index@(_Z35group_norm_nhwc_fwd_one_pass_kernelI11Fp16IOFp16WLi512ELi24ELi384EEv26Group_norm_nhwc_fwd_params)
        /*0134*/ 	.word	0x00000000


	//----- nvinfo : EIATTR_REGCOUNT
	.align		4
.L_91:
        /*0138*/ 	.byte	0x04, 0x2f
        /*013a*/ 	.short	(.L_93 - .L_92)
	.align		4
.L_92:
        /*013c*/ 	.word	index@(_Z35group_norm_nhwc_fwd_one_pass_kernelI11Fp16IOFp16WLi256ELi24ELi384EEv26Group_norm_nhwc_fwd_params)
        /*0140*/ 	.word	0x00000033


	//----- nvinfo : EIATTR_FRAME_SIZE
	.align		4
.L_93:
        /*0144*/ 	.byte	0x04, 0x11
        /*0146*/ 	.short	(.L_95 - .L_94)
	.align		4
.L_94:
        /*0148*/ 	.word	index@(_Z35group_norm_nhwc_fwd_one_pass_kernelI11Fp16IOFp16WLi256ELi24ELi384EEv26Group_norm_nhwc_fwd_params)
        /*014c*/ 	.word	0x00000000


	//----- nvinfo : EIATTR_REGCOUNT
	.align		4
.L_95:
        /*0150*/ 	.byte	0x04, 0x2f
        /*0152*/ 	.short	(.L_97 - .L_96)
	.align		4
.L_96:
        /*0154*/ 	.word	index@(_Z35group_norm_nhwc_fwd_one_pass_kernelI11Fp16IOFp16WLi128ELi24ELi384EEv26Group_norm_nhwc_fwd_params)
        /*0158*/ 	.word	0x00000020


	//----- nvinfo : EIATTR_FRAME_SIZE
	.align		4
.L_97:
        /*015c*/ 	.byte	0x04, 0x11
        /*015e*/ 	.short	(.L_99 - .L_98)
	.align		4
.L_98:
        /*0160*/ 	.word	index@(_Z35group_norm_nhwc_fwd_one_pass_kernelI11Fp16IOFp16WLi128ELi24ELi384EEv26Group_norm_nhwc_fwd_params)
        /*0164*/ 	.word	0x00000000


	//----- nvinfo : EIATTR_REGCOUNT
	.align		4
.L_99:
        /*0168*/ 	.byte	0x04, 0x2f
        /*016a*/ 	.short	(.L_101 - .L_100)
	.align		4
.L_100:
        /*016c*/ 	.word	index@(_Z35group_norm_nhwc_fwd_one_pass_kernelI11Fp16IOFp16WLi64ELi24ELi384EEv26Group_norm_nhwc_fwd_params)
        /*0170*/ 	.word	0x00000020


	//----- nvinfo : EIATTR_FRAME_SIZE
	.align		4
.L_101:
        /*0174*/ 	.byte	0x04, 0x11
        /*0176*/ 	.short	(.L_103 - .L_102)
	.align		4
.L_102:
        /*0178*/ 	.word	index@(_Z35group_norm_nhwc_fwd_one_pass_kernelI11Fp16IOFp16WLi64ELi24ELi384EEv26Group_norm_nhwc_fwd_params)
        /*017c*/ 	.word	0x00000000


	//----- nvinfo : EIATTR_REGCOUNT
	.align		4
.L_103:
        /*0180*/ 	.byte	0x04, 0x2f
        /*0182*/ 	.short	(.L_105 - .L_104)
	.align		4
.L_104:
        /*0184*/ 	.word	index@(_Z35group_norm_nhwc_fwd_one_pass_kernelI11Fp16IOBf16WLi512ELi24ELi384EEv26Group_norm_nhwc_fwd_params)
        /*0188*/ 	.word	0x00000038


	//----- nvinfo : EIATTR_FRAME_SIZE
	.align		4
.L_105:
        /*018c*/ 	.byte	0x04, 0x11
        /*018e*/ 	.short	(.L_107 - .L_106)
	.align		4
.L_106:
        /*0190*/ 	.word	index@(_Z35group_norm_nhwc_fwd_one_pass_kernelI11Fp16IOBf16WLi512ELi24ELi384EEv26Group_norm_nhwc_fwd_params)
        /*0194*/ 	.word	0x00000000


	//----- nvinfo : EIATTR_REGCOUNT
	.align		4
.L_107:
        /*0198*/ 	.byte	0x04, 0x2f
        /*019a*/ 	.short	(.L_109 - .L_108)
	.align		4
.L_108:
        /*019c*/ 	.word	index@(_Z35group_norm_nhwc_fwd_one_pass_kernelI11Fp16IOBf16WLi256ELi24ELi384EEv26Group_norm_nhwc_fwd_params)
        /*01a0*/ 	.word	0x00000033


	//----- nvinfo : EIATTR_FRAME_SIZE
	.align		4
.L_109:
        /*01a4*/ 	.byte	0x04, 0x11
        /*01a6*/ 	.short	(.L_111 - .L_110)
	.align		4
.L_110:
        /*01a8*/ 	.word	index@(_Z35group_norm_nhwc_fwd_one_pass_kernelI11Fp16IOBf16WLi256ELi24ELi384EEv26Group_norm_nhwc_fwd_params)
        /*01ac*/ 	.word	0x00000000


	//----- nvinfo : EIATTR_REGCOUNT
	.align		4
.L_111:
        /*01b0*/ 	.byte	0x04, 0x2f
        /*01b2*/ 	.short	(.L_113 - .L_112)
	.align		4
.L_112:
        /*01b4*/ 	.word	index@(_Z35group_norm_nhwc_fwd_one_pass_kernelI11Fp16IOBf16WLi128ELi24ELi384EEv26Group_norm_nhwc_fwd_params)
        /*01b8*/ 	.word	0x00000020


	//----- nvinfo : EIATTR_FRAME_SIZE
	.align		4
.L_113:
        /*01bc*/ 	.byte	0x04, 0x11
        /*01be*/ 	.short	(.L_115 - .L_114)
	.align		4
.L_114:
        /*01c0*/ 	.word	index@(_Z35group_norm_nhwc_fwd_one_pass_kernelI11Fp16IOBf16WLi128ELi24ELi384EEv26Group_norm_nhwc_fwd_params)
        /*01c4*/ 	.word	0x00000000


	//----- nvinfo : EIATTR_REGCOUNT
	.align		4
.L_115:
        /*01c8*/ 	.byte	0x04, 0x2f
        /*01ca*/ 	.short	(.L_117 - .L_116)
	.align		4
.L_116:
        /*01cc*/ 	.word	index@(_Z35group_norm_nhwc_fwd_one_pass_kernelI11Fp16IOBf16WLi64ELi24ELi384EEv26Group_norm_nhwc_fwd_params)
        /*01d0*/ 	.word	0x00000020


	//----- nvinfo : EIATTR_FRAME_SIZE
	.align		4
.L_117:
        /*01d4*/ 	.byte	0x04, 0x11
        /*01d6*/ 	.short	(.L_119 - .L_118)
	.align		4
.L_118:
        /*01d8*/ 	.word	index@(_Z35group_norm_nhwc_fwd_one_pass_kernelI11Fp16IOBf16WLi64ELi24ELi384EEv26Group_norm_nhwc_fwd_params)
        /*01dc*/ 	.word	0x00000000


	//----- nvinfo : EIATTR_REGCOUNT
	.align		4
.L_119:
        /*01e0*/ 	.byte	0x04, 0x2f
        /*01e2*/ 	.short	(.L_121 - .L_120)
	.align		4
.L_120:
        /*01e4*/ 	.word	index@(_Z35group_norm_nhwc_fwd_one_pass_kernelI11Fp16IOFp32WLi512ELi24ELi384EEv26Group_norm_nhwc_fwd_params)
        /*01e8*/ 	.word	0x00000038


	//----- nvinfo : EIATTR_FRAME_SIZE
	.align		4
.L_121:
        /*01ec*/ 	.byte	0x04, 0x11
        /*01ee*/ 	.short	(.L_123 - .L_122)
	.align		4
.L_122:
        /*01f0*/ 	.word	index@(_Z35group_norm_nhwc_fwd_one_pass_kernelI11Fp16IOFp32WLi512ELi24ELi384EEv26Group_norm_nhwc_fwd_params)
        /*01f4*/ 	.word	0x00000000


	//----- nvinfo : EIATTR_REGCOUNT
	.align		4
.L_123:
        /*01f8*/ 	.byte	0x04, 0x2f
        /*01fa*/ 	.short	(.L_125 - .L_124)
	.align		4
.L_124:
        /*01fc*/ 	.word	index@(_Z35group_norm_nhwc_fwd_one_pass_kernelI11Fp16IOFp32WLi256ELi24ELi384EEv26Group_norm_nhwc_fwd_params)
        /*0200*/ 	.word	0x00000034


	//----- nvinfo : EIATTR_FRAME_SIZE
	.align		4
.L_125:
        /*0204*/ 	.byte	0x04, 0x11
        /*0206*/ 	.short	(.L_127 - .L_126)
	.align		4
.L_126:
        /*0208*/ 	.word	index@(_Z35group_norm_nhwc_fwd_one_pass_kernelI11Fp16IOFp32WLi256ELi24ELi384EEv26Group_norm_nhwc_fwd_params)
        /*020c*/ 	.word	0x00000000


	//----- nvinfo : EIATTR_REGCOUNT
	.align		4
.L_127:
        /*0210*/ 	.byte	0x04, 0x2f
        /*0212*/ 	.short	(.L_129 - .L_128)
	.align		4
.L_128:
        /*0214*/ 	.word	index@(_Z35group_norm_nhwc_fwd_one_pass_kernelI11Fp16IOFp32WLi128ELi24ELi384EEv26Group_norm_nhwc_fwd_params)
        /*0218*/ 	.word	0x00000020


	//----- nvinfo : EIATTR_FRAME_SIZE
	.align		4
.L_129:
        /*021c*/ 	.byte	0x04, 0x11
        /*021e*/ 	.short	(.L_131 - .L_130)
	.align		4
.L_130:
        /*0220*/ 	.word	index@(_Z35group_norm_nhwc_fwd_one_pass_kernelI11Fp16IOFp32WLi128ELi24ELi384EEv26Group_norm_nhwc_fwd_params)
        /*0224*/ 	.word	0x00000000


	//----- nvinfo : EIATTR_REGCOUNT
	.align		4
.L_131:
        /*0228*/ 	.byte	0x04, 0x2f
        /*022a*/ 	.short	(.L_133 - .L_132)
	.align		4
.L_132:
        /*022c*/ 	.word	index@(_Z35group_norm_nhwc_fwd_one_pass_kernelI11Fp16IOFp32WLi64ELi24ELi384EEv26Group_norm_nhwc_fwd_params)
        /*0230*/ 	.word	0x00000020


	//----- nvinfo : EIATTR_FRAME_SIZE
	.align		4
.L_133:
        /*0234*/ 	.byte	0x04, 0x11
        /*0236*/ 	.short	(.L_135 - .L_134)
	.align		4
.L_134:
        /*0238*/ 	.word	index@(_Z35group_norm_nhwc_fwd_one_pass_kernelI11Fp16IOFp32WLi64ELi24ELi384EEv26Group_norm_nhwc_fwd_params)
        /*023c*/ 	.word	0x00000000


	//----- nvinfo : EIATTR_REGCOUNT
	.align		4
.L_135:
        /*0240*/ 	.byte	0x04, 0x2f
        /*0242*/ 	.short	(.L_137 - .L_136)
	.align		4
.L_136:
        /*0244*/ 	.word	index@(_Z35group_norm_nhwc_fwd_one_pass_kernelI11Bf16IOFp16WLi512ELi24ELi384EEv26Group_norm_nhwc_fwd_params)
        /*0248*/ 	.word	0x00000050


	//----- nvinfo : EIATTR_FRAME_SIZE
	.align		4
.L_137:
        /*024c*/ 	.byte	0x04, 0x11
        /*024e*/ 	.short	(.L_139 - .L_138)
	.align		4
.L_138:
        /*0250*/ 	.word	index@(_Z35group_norm_nhwc_fwd_one_pass_kernelI11Bf16IOFp16WLi512ELi24ELi384EEv26Group_norm_nhwc_fwd_params)
        /*0254*/ 	.word	0x00000000


	//----- nvinfo : EIATTR_REGCOUNT
	.align		4
.L_139:
        /*0258*/ 	.byte	0x04, 0x2f
        /*025a*/ 	.short	(.L_141 - .L_140)
	.align		4
.L_140:
        /*025c*/ 	.word	index@(_Z35group_norm_nhwc_fwd_one_pass_kernelI11Bf16IOFp16WLi256ELi24ELi384EEv26Group_norm_nhwc_fwd_params)
        /*0260*/ 	.word	0x00000038


	//----- nvinfo : EIATTR_FRAME_SIZE
	.align		4
.L_141:
        /*0264*/ 	.byte	0x04, 0x11
        /*0266*/ 	.short	(.L_143 - .L_142)
	.align		4
.L_142:
        /*0268*/ 	.word	index@(_Z35group_norm_nhwc_fwd_one_pass_kernelI11Bf16IOFp16WLi256ELi24ELi384EEv26Group_norm_nhwc_fwd_params)
        /*026c*/ 	.word	0x00000000


	//----- nvinfo : EIATTR_REGCOUNT
	.align		4
.L_143:
        /*0270*/ 	.byte	0x04, 0x2f
        /*0272*/ 	.short	(.L_145 - .L_144)
	.align		4
.L_144:
        /*0274*/ 	.word	index@(_Z35group_norm_nhwc_fwd_one_pass_kernelI11Bf16IOFp16WLi128ELi24ELi384EEv26Group_norm_nhwc_fwd_params)
        /*0278*/ 	.word	0x00000020


	//----- nvinfo : EIATTR_FRAME_SIZE
	.align		4
.L_145:
        /*027c*/ 	.byte	0x04, 0x11
        /*027e*/ 	.short	(.L_147 - .L_146)
	.align		4
.L_146:
        /*0280*/ 	.word	index@(_Z35group_norm_nhwc_fwd_one_pass_kernelI11Bf16IOFp16WLi128ELi24ELi384EEv26Group_norm_nhwc_fwd_params)
        /*0284*/ 	.word	0x00000000


	//----- nvinfo : EIATTR_REGCOUNT
	.align		4
.L_147:
        /*0288*/ 	.byte	0x04, 0x2f
        /*028a*/ 	.short	(.L_149 - .L_148)
	.align		4
.L_148:
        /*028c*/ 	.word	index@(_Z35group_norm_nhwc_fwd_one_pass_kernelI11Bf16IOFp16WLi64ELi24ELi384EEv26Group_norm_nhwc_fwd_params)
        /*0290*/ 	.word	0x00000020


	//----- nvinfo : EIATTR_FRAME_SIZE
	.align		4
.L_149:
        /*0294*/ 	.byte	0x04, 0x11
        /*0296*/ 	.short	(.L_151 - .L_150)
	.align		4
.L_150:
        /*0298*/ 	.word	index@(_Z35group_norm_nhwc_fwd_one_pass_kernelI11Bf16IOFp16WLi64ELi24ELi384EEv26Group_norm_nhwc_fwd_params)
        /*029c*/ 	.word	0x00000000


	//----- nvinfo : EIATTR_REGCOUNT
	.align		4
.L_151:
        /*02a0*/ 	.byte	0x04, 0x2f
        /*02a2*/ 	.short	(.L_153 - .L_152)
	.align		4
.L_152:
        /*02a4*/ 	.word	index@(_Z35group_norm_nhwc_fwd_one_pass_kernelI11Bf16IOBf16WLi512ELi24ELi384EEv26Group_norm_nhwc_fwd_params)
        /*02a8*/ 	.word	0x00000050


	//----- nvinfo : EIATTR_FRAME_SIZE
	.align		4
.L_153:
        /*02ac*/ 	.byte	0x04, 0x11
        /*02ae*/ 	.short	(.L_155 - .L_154)
	.align		4
.L_154:
        /*02b0*/ 	.word	index@(_Z35group_norm_nhwc_fwd_one_pass_kernelI11Bf16IOBf16WLi512ELi24ELi384EEv26Group_norm_nhwc_fwd_params)
        /*02b4*/ 	.word	0x00000000


	//----- nvinfo : EIATTR_REGCOUNT
	.align		4
.L_155:
        /*02b8*/ 	.byte	0x04, 0x2f
        /*02ba*/ 	.short	(.L_157 - .L_156)
	.align		4
.L_156:
        /*02bc*/ 	.word	index@(_Z35group_norm_nhwc_fwd_one_pass_kernelI11Bf16IOBf16WLi256ELi24ELi384EEv26Group_norm_nhwc_fwd_params)
        /*02c0*/ 	.word	0x00000038


	//----- nvinfo : EIATTR_FRAME_SIZE
	.align		4
.L_157:
        /*02c4*/ 	.byte	0x04, 0x11
        /*02c6*/ 	.short	(.L_159 - .L_158)
	.align		4
.L_158:
        /*02c8*/ 	.word	index@(_Z35group_norm_nhwc_fwd_one_pass_kernelI11Bf16IOBf16WLi256ELi24ELi384EEv26Group_norm_nhwc_fwd_params)
        /*02cc*/ 	.word	0x00000000


	//----- nvinfo : EIATTR_REGCOUNT
	.align		4
.L_159:
        /*02d0*/ 	.byte	0x04, 0x2f
        /*02d2*/ 	.short	(.L_161 - .L_160)
	.align		4
.L_160:
        /*02d4*/ 	.word	index@(_Z35group_norm_nhwc_fwd_one_pass_kernelI11Bf16IOBf16WLi128ELi24ELi384EEv26Group_norm_nhwc_fwd_params)
        /*02d8*/ 	.word	0x00000020


	//----- nvinfo : EIATTR_FRAME_SIZE
	.align		4
.L_161:
        /*02dc*/ 	.byte	0x04, 0x11
        /*02de*/ 	.short	(.L_163 - .L_162)
	.align		4
.L_162:
        /*02e0*/ 	.word	index@(_Z35group_norm_nhwc_fwd_one_pass_kernelI11Bf16IOBf16WLi128ELi24ELi384EEv26Group_norm_nhwc_fwd_params)
        /*02e4*/ 	.word	0x00000000


	//----- nvinfo : EIATTR_REGCOUNT
	.align		4
.L_163:
        /*02e8*/ 	.byte	0x04, 0x2f
        /*02ea*/ 	.short	(.L_165 - .L_164)
	.align		4
.L_164:
        /*02ec*/ 	.word	index@(_Z35group_norm_nhwc_fwd_one_pass_kernelI11Bf16IOBf16WLi64ELi24ELi384EEv26Group_norm_nhwc_fwd_params)
        /*02f0*/ 	.word	0x00000020


	//----- nvinfo : EIATTR_FRAME_SIZE
	.align		4
.L_165:
        /*02f4*/ 	.byte	0x04, 0x11
        /*02f6*/ 	.short	(.L_167 - .L_166)
	.align		4
.L_166:
        /*02f8*/ 	.word	index@(_Z35group_norm_nhwc_fwd_one_pass_kernelI11Bf16IOBf16WLi64ELi24ELi384EEv26Group_norm_nhwc_fwd_params)
        /*02fc*/ 	.word	0x00000000


	//----- nvinfo : EIATTR_REGCOUNT
	.align		4
.L_167:
        /*0300*/ 	.byte	0x04, 0x2f
        /*0302*/ 	.short	(.L_169 - .L_168)
	.align		4
.L_168:
        /*0304*/ 	.word	index@(_Z35group_norm_nhwc_fwd_one_pass_kernelI11Bf16IOFp32WLi512ELi24ELi384EEv26Group_norm_nhwc_fwd_params)
        /*0308*/ 	.word	0x00000050


	//----- nvinfo : EIATTR_FRAME_SIZE
	.align		4
.L_169:
        /*030c*/ 	.byte	0x04, 0x11
        /*030e*/ 	.short	(.L_171 - .L_170)
	.align		4
.L_170:
        /*0310*/ 	.word	index@(_Z35group_norm_nhwc_fwd_one_pass_kernelI11Bf16IOFp32WLi512ELi24ELi384EEv26Group_norm_nhwc_fwd_params)
        /*0314*/ 	.word	0x00000000


	//----- nvinfo : EIATTR_REGCOUNT
	.align		4
.L_171:
        /*0318*/ 	.byte	0x04, 0x2f
        /*031a*/ 	.short	(.L_173 - .L_172)
	.align		4
.L_172:
        /*031c*/ 	.word	index@(_Z35group_norm_nhwc_fwd_one_pass_kernelI11Bf16IOFp32WLi256ELi24ELi384EEv26Group_norm_nhwc_fwd_params)
        /*0320*/ 	.word	0x00000038


	//----- nvinfo : EIATTR_FRAME_SIZE
	.align		4
.L_173:
        /*0324*/ 	.byte	0x04, 0x11
        /*0326*/ 	.short	(.L_175 - .L_174)
	.align		4
.L_174:
        /*0328*/ 	.word	index@(_Z35group_norm_nhwc_fwd_one_pass_kernelI11Bf16IOFp32WLi256ELi24ELi384EEv26Group_norm_nhwc_fwd_params)
        /*032c*/ 	.word	0x00000000


	//----- nvinfo : EIATTR_REGCOUNT
	.align		4
.L_175:
        /*0330*/ 	.byte	0x04, 0x2f
        /*0332*/ 	.short	(.L_177 - .L_176)
	.align		4
.L_176:
        /*0334*/ 	.word	index@(_Z35group_norm_nhwc_fwd_one_pass_kernelI11Bf16IOFp32WLi128ELi24ELi384EEv26Group_norm_nhwc_fwd_params)
        /*0338*/ 	.word	0x00000020


	//----- nvinfo : EIATTR_FRAME_SIZE
	.align		4
.L_177:
        /*033c*/ 	.byte	0x04, 0x11
        /*033e*/ 	.short	(.L_179 - .L_178)
	.align		4
.L_178:
        /*0340*/ 	.word	index@(_Z35group_norm_nhwc_fwd_one_pass_kernelI11Bf16IOFp32WLi128ELi24ELi384EEv26Group_norm_nhwc_fwd_params)
        /*0344*/ 	.word	0x00000000


	//----- nvinfo : EIATTR_REGCOUNT
	.align		4
.L_179:
        /*0348*/ 	.byte	0x04, 0x2f
        /*034a*/ 	.short	(.L_181 - .L_180)
	.align		4
.L_180:
        /*034c*/ 	.word	index@(_Z35group_norm_nhwc_fwd_one_pass_kernelI11Bf16IOFp32WLi64ELi24ELi384EEv26Group_norm_nhwc_fwd_params)
        /*0350*/ 	.word	0x00000020


	//----- nvinfo : EIATTR_FRAME_SIZE
	.align		4
.L_181:
        /*0354*/ 	.byte	0x04, 0x11
        /*0356*/ 	.short	(.L_183 - .L_182)
	.align		4
.L_182:
        /*0358*/ 	.word	index@(_Z35group_norm_nhwc_fwd_one_pass_kernelI11Bf16IOFp32WLi64ELi24ELi384EEv26Group_norm_nhwc_fwd_params)
        /*035c*/ 	.word	0x00000000


	//----- nvinfo : EIATTR_REGCOUNT
	.align		4
.L_183:
        /*0360*/ 	.byte	0x04, 0x2f
        /*0362*/ 	.short	(.L_185 - .L_184)
	.align		4
.L_184:
        /*0364*/ 	.word	index@(_Z35group_norm_nhwc_bwd_one_pass_kernelI11Fp32IOFp16WLi512ELi24ELi384EEv26Group_norm_nhwc_bwd_params)
        /*0368*/ 	.word	0x000000a8


	//----- nvinfo : EIATTR_FRAME_SIZE
	.align		4
.L_185:
        /*036c*/ 	.byte	0x04, 0x11
        /*036e*/ 	.short	(.L_187 - .L_186)
	.align		4
.L_186:
        /*0370*/ 	.word	index@(_Z35group_norm_nhwc_bwd_one_pass_kernelI11Fp32IOFp16WLi512ELi24ELi384EEv26Group_norm_nhwc_bwd_params)
        /*0374*/ 	.word	0x00000000


	//----- nvinfo : EIATTR_REGCOUNT
	.align		4
.L_187:
        /*0378*/ 	.byte	0x04, 0x2f
        /*037a*/ 	.short	(.L_189 - .L_188)
	.align		4
.L_188:
        /*037c*/ 	.word	index@(_Z35group_norm_nhwc_bwd_one_pass_kernelI11Fp32IOFp16WLi256ELi24ELi384EEv26Group_norm_nhwc_bwd_params)
        /*0380*/ 	.word	0x00000050


	//----- nvinfo : EIATTR_FRAME_SIZE
	.align		4
.L_189:
        /*0384*/ 	.byte	0x04, 0x11
        /*0386*/ 	.short	(.L_191 - .L_190)
	.align		4
.L_190:
        /*0388*/ 	.word	index@(_Z35group_norm_nhwc_bwd_one_pass_kernelI11Fp32IOFp16WLi256ELi24ELi384EEv26Group_norm_nhwc_bwd_params)
        /*038c*/ 	.word	0x00000000


	//----- nvinfo : EIATTR_REGCOUNT
	.align		4
.L_191:
        /*0390*/ 	.byte	0x04, 0x2f
        /*0392*/ 	.short	(.L_193 - .L_192)
	.align		4
.L_192:
        /*0394*/ 	.word	index@(_Z35group_norm_nhwc_bwd_one_pass_kernelI11Fp32IOFp16WLi128ELi24ELi384EEv26Group_norm_nhwc_bwd_params)
        /*0398*/ 	.word	0x00000038


	//----- nvinfo : EIATTR_FRAME_SIZE
	.align		4
.L_193:
        /*039c*/ 	.byte	0x04, 0x11
        /*039e*/ 	.short	(.L_195 - .L_194)
	.align		4
.L_194:
        /*03a0*/ 	.word	index@(_Z35group_norm_nhwc_bwd_one_pass_kernelI11Fp32IOFp16WLi128ELi24ELi384EEv26Group_norm_nhwc_bwd_params)
        /*03a4*/ 	.word	0x00000000


	//----- nvinfo : EIATTR_REGCOUNT
	.align		4
.L_195:
        /*03a8*/ 	.byte	0x04, 0x2f
        /*03aa*/ 	.short	(.L_197 - .L_196)
	.align		4
.L_196:
        /*03ac*/ 	.word	index@(_Z35group_norm_nhwc_bwd_one_pass_kernelI11Fp32IOFp16WLi64ELi24ELi384EEv26Group_norm_nhwc_bwd_params)
        /*03b0*/ 	.word	0x00000038


	//----- nvinfo : EIATTR_FRAME_SIZE
	.align		4
.L_197:
        /*03b4*/ 	.byte	0x04, 0x11
        /*03b6*/ 	.short	(.L_199 - .L_198)
	.align		4
.L_198:
        /*03b8*/ 	.word	index@(_Z35group_norm_nhwc_bwd_one_pass_kernelI11Fp32IOFp16WLi64ELi24ELi384EEv26Group_norm_nhwc_bwd_params)
        /*03bc*/ 	.word	0x00000000


	//----- nvinfo : EIATTR_REGCOUNT
	.align		4
.L_199:
        /*03c0*/ 	.byte	0x04, 0x2f
        /*03c2*/ 	.short	(.L_201 - .L_200)
	.align		4
.L_200:
        /*03c4*/ 	.word	index@(_Z35group_norm_nhwc_bwd_one_pass_kernelI11Fp32IOBf16WLi512ELi24ELi384EEv26Group_norm_nhwc_bwd_params)
        /*03c8*/ 	.word	0x000000a8


	//----- nvinfo : EIATTR_FRAME_SIZE
	.align		4
.L_201:
        /*03cc*/ 	.byte	0x04, 0x11
        /*03ce*/ 	.short	(.L_203 - .L_202)
	.align		4
.L_202:
        /*03d0*/ 	.word	index@(_Z35group_norm_nhwc_bwd_one_pass_kernelI11Fp32IOBf16WLi512ELi24ELi384EEv26Group_norm_nhwc_bwd_params)
        /*03d4*/ 	.word	0x00000000


	//----- nvinfo : EIATTR_REGCOUNT
	.align		4
.L_203:
        /*03d8*/ 	.byte	0x04, 0x2f
        /*03da*/ 	.short	(.L_205 - .L_204)
	.align		4
.L_204:
        /*03dc*/ 	.word	index@(_Z35group_norm_nhwc_bwd_one_pass_kernelI11Fp32IOBf16WLi256ELi24ELi384EEv26Group_norm_nhwc_bwd_params)
        /*03e0*/ 	.word	0x00000050


	//----- nvinfo : EIATTR_FRAME_SIZE
	.align		4
.L_205:
        /*03e4*/ 	.byte	0x04, 0x11
        /*03e6*/ 	.short	(.L_207 - .L_206)
	.align		4
.L_206:
        /*03e8*/ 	.word	index@(_Z35group_norm_nhwc_bwd_one_pass_kernelI11Fp32IOBf16WLi256ELi24ELi384EEv26Group_norm_nhwc_bwd_params)
        /*03ec*/ 	.word	0x00000000


	//----- nvinfo : EIATTR_REGCOUNT
	.align		4
.L_207:
        /*03f0*/ 	.byte	0x04, 0x2f
        /*03f2*/ 	.short	(.L_209 - .L_208)
	.align		4
.L_208:
        /*03f4*/ 	.word	index@(_Z35group_norm_nhwc_bwd_one_pass_kernelI11Fp32IOBf16WLi128ELi24ELi384EEv26Group_norm_nhwc_bwd_params)
        /*03f8*/ 	.word	0x00000038


	//----- nvinfo : EIATTR_FRAME_SIZE
	.align		4
.L_209:
        /*03fc*/ 	.byte	0x04, 0x11
        /*03fe*/ 	.short	(.L_211 - .L_210)
	.align		4
.L_210:
        /*0400*/ 	.word	index@(_Z35group_norm_nhwc_bwd_one_pass_kernelI11Fp32IOBf16WLi128ELi24ELi384EEv26Group_norm_nhwc_bwd_params)
        /*0404*/ 	.word	0x00000000


	//----- nvinfo : EIATTR_REGCOUNT
	.align		4
.L_211:
        /*0408*/ 	.byte	0x04, 0x2f
        /*040a*/ 	.short	(.L_213 - .L_212)
	.align		4
.L_212:
        /*040c*/ 	.word	index@(_Z35group_norm_nhwc_bwd_one_pass_kernelI11Fp32IOBf16WLi64ELi24ELi384EEv26Group_norm_nhwc_bwd_params)
        /*0410*/ 	.word	0x00000038


	//----- nvinfo : EIATTR_FRAME_SIZE
	.align		4
.L_213:
        /*0414*/ 	.byte	0x04, 0x11
        /*0416*/ 	.short	(.L_215 - .L_214)
	.align		4
.L_214:
        /*0418*/ 	.word	index@(_Z35group_norm_nhwc_bwd_one_pass_kernelI11Fp32IOBf16WLi64ELi24ELi384EEv26Group_norm_nhwc_bwd_params)
        /*041c*/ 	.word	0x00000000


	//----- nvinfo : EIATTR_REGCOUNT
	.align		4
.L_215:
        /*0420*/ 	.byte	0x04, 0x2f
        /*0422*/ 	.short	(.L_217 - .L_216)
	.align		4
.L_216:
        /*0424*/ 	.word	index@(_Z35group_norm_nhwc_bwd_one_pass_kernelI11Fp32IOFp32WLi512ELi24ELi384EEv26Group_norm_nhwc_bwd_params)
        /*0428*/ 	.word	0x000000a8


	//----- nvinfo : EIATTR_FRAME_SIZE
	.align		4
.L_217:
        /*042c*/ 	.byte	0x04, 0x11
        /*042e*/ 	.short	(.L_219 - .L_218)
	.align		4
.L_218:
        /*0430*/ 	.word	index@(_Z35group_norm_nhwc_bwd_one_pass_kernelI11Fp32IOFp32WLi512ELi24ELi384EEv26Group_norm_nhwc_bwd_params)
        /*0434*/ 	.word	0x00000000


	//----- nvinfo : EIATTR_REGCOUNT
	.align		4
.L_219:
        /*0438*/ 	.byte	0x04, 0x2f
        /*043a*/ 	.short	(.L_221 - .L_220)
	.align		4
.L_220:
        /*043c*/ 	.word	index@(_Z35group_norm_nhwc_bwd_one_pass_kernelI11Fp32IOFp32WLi256ELi24ELi384EEv26Group_norm_nhwc_bwd_params)
        /*0440*/ 	.word	0x00000050


	//----- nvinfo : EIATTR_FRAME_SIZE
	.align		4
.L_221:
        /*0444*/ 	.byte	0x04, 0x11
        /*0446*/ 	.short	(.L_223 - .L_222)
	.align		4
.L_222:
        /*0448*/ 	.word	index@(_Z35group_norm_nhwc_bwd_one_pass_kernelI11Fp32IOFp32WLi256ELi24ELi384EEv26Group_norm_nhwc_bwd_params)
        /*044c*/ 	.word	0x00000000


	//----- nvinfo : EIATTR_REGCOUNT
	.align		4
.L_223:
        /*0450*/ 	.byte	0x04, 0x2f
        /*0452*/ 	.short	(.L_225 - .L_224)
	.align		4
.L_224:
        /*0454*/ 	.word	index@(_Z35group_norm_nhwc_bwd_one_pass_kernelI11Fp32IOFp32WLi128ELi24ELi384EEv26Group_norm_nhwc_bwd_params)
        /*0458*/ 	.word	0x00000038


	//----- nvinfo : EIATTR_FRAME_SIZE
	.align		4
.L_225:
        /*045c*/ 	.byte	0x04, 0x11
        /*045e*/ 	.short	(.L_227 - .L_226)
	.align		4
.L_226:
        /*0460*/ 	.word	index@(_Z35group_norm_nhwc_bwd_one_pass_kernelI11Fp32IOFp32WLi128ELi24ELi384EEv26Group_norm_nhwc_bwd_params)
        /*0464*/ 	.word	0x00000000


	//----- nvinfo : EIATTR_REGCOUNT
	.align		4
.L_227:
        /*0468*/ 	.byte	0x04, 0x2f
        /*046a*/ 	.short	(.L_229 - .L_228)
	.align		4
.L_228:
        /*046c*/ 	.word	index@(_Z35group_norm_nhwc_bwd_one_pass_kernelI11Fp32IOFp32WLi64ELi24ELi384EEv26Group_norm_nhwc_bwd_params)
        /*0470*/ 	.word	0x00000038


	//----- nvinfo : EIATTR_FRAME_SIZE
	.align		4
.L_229:
        /*0474*/ 	.byte	0x04, 0x11
        /*0476*/ 	.short	(.L_231 - .L_230)
	.align		4
.L_230:
        /*0478*/ 	.word	index@(_Z35group_norm_nhwc_bwd_one_pass_kernelI11Fp32IOFp32WLi64ELi24ELi384EEv26Group_norm_nhwc_bwd_params)
        /*047c*/ 	.word	0x00000000


	//----- nvinfo : EIATTR_REGCOUNT
	.align		4
.L_231:
        /*0480*/ 	.byte	0x04, 0x2f
        /*0482*/ 	.short	(.L_233 - .L_232)
	.align		4
.L_232:
        /*0484*/ 	.word	index@(_Z35group_norm_nhwc_bwd_one_pass_kernelI11Fp16IOFp16WLi512ELi24ELi384EEv26Group_norm_nhwc_bwd_params)
        /*0488*/ 	.word	0x00000082


	//----- nvinfo : EIATTR_FRAME_SIZE
	.align		4
.L_233:
        /*048c*/ 	.byte	0x04, 0x11
        /*048e*/ 	.short	(.L_235 - .L_234)
	.align		4
.L_234:
        /*0490*/ 	.word	index@(_Z35group_norm_nhwc_bwd_one_pass_kernelI11Fp16IOFp16WLi512ELi24ELi384EEv26Group_norm_nhwc_bwd_params)
        /*0494*/ 	.word	0x00000000


	//----- nvinfo : EIATTR_REGCOUNT
	.align		4
.L_235:
        /*0498*/ 	.byte	0x04, 0x2f
        /*049a*/ 	.short	(.L_237 - .L_236)
	.align		4
.L_236:
        /*049c*/ 	.word	index@(_Z35group_norm_nhwc_bwd_one_pass_kernelI11Fp16IOFp16WLi256ELi24ELi384EEv26Group_norm_nhwc_bwd_params)
        /*04a0*/ 	.word	0x00000050


	//----- nvinfo : EIATTR_FRAME_SIZE
	.align		4
.L_237:
        /*04a4*/ 	.byte	0x04, 0x11
        /*04a6*/ 	.short	(.L_239 - .L_238)
	.align		4
.L_238:
        /*04a8*/ 	.word	index@(_Z35group_norm_nhwc_bwd_one_pass_kernelI11Fp16IOFp16WLi256ELi24ELi384EEv26Group_norm_nhwc_bwd_params)
        /*04ac*/ 	.word	0x00000000


	//----- nvinfo : EIATTR_REGCOUNT
	.align		4
.L_239:
        /*04b0*/ 	.byte	0x04, 0x2f
        /*04b2*/ 	.short	(.L_241 - .L_240)
	.align		4
.L_240:
        /*04b4*/ 	.word	index@(_Z35group_norm_nhwc_bwd_one_pass_kernelI11Fp16IOFp16WLi128ELi24ELi384EEv26Group_norm_nhwc_bwd_params)
        /*04b8*/ 	.word	0x00000038


	//----- nvinfo : EIATTR_FRAME_SIZE
	.align		4
.L_241:
        /*04bc*/ 	.byte	0x04, 0x11
        /*04be*/ 	.short	(.L_243 - .L_242)
	.align		4
.L_242:
        /*04c0*/ 	.word	index@(_Z35group_norm_nhwc_bwd_one_pass_kernelI11Fp16IOFp16WLi128ELi24ELi384EEv26Group_norm_nhwc_bwd_params)
        /*04c4*/ 	.word	0x00000000


	//----- nvinfo : EIATTR_REGCOUNT
	.align		4
.L_243:
        /*04c8*/ 	.byte	0x04, 0x2f
        /*04ca*/ 	.short	(.L_245 - .L_244)
	.align		4
.L_244:
        /*04cc*/ 	.word	index@(_Z35group_norm_nhwc_bwd_one_pass_kernelI11Fp16IOFp16WLi64ELi24ELi384EEv26Group_norm_nhwc_bwd_params)
        /*04d0*/ 	.word	0x00000028


	//----- nvinfo : EIATTR_FRAME_SIZE
	.align		4
.L_245:
        /*04d4*/ 	.byte	0x04, 0x11
        /*04d6*/ 	.short	(.L_247 - .L_246)
	.align		4
.L_246:
        /*04d8*/ 	.word	index@(_Z35group_norm_nhwc_bwd_one_pass_kernelI11Fp16IOFp16WLi64ELi24ELi384EEv26Group_norm_nhwc_bwd_params)
        /*04dc*/ 	.word	0x00000000


	//----- nvinfo : EIATTR_REGCOUNT
	.align		4
.L_247:
        /*04e0*/ 	.byte	0x04, 0x2f
        /*04e2*/ 	.short	(.L_249 - .L_248)
	.align		4
.L_248:
        /*04e4*/ 	.word	index@(_Z35group_norm_nhwc_bwd_one_pass_kernelI11Fp16IOBf16WLi512ELi24ELi384EEv26Group_norm_nhwc_bwd_params)
        /*04e8*/ 	.word	0x00000082


	//----- nvinfo : EIATTR_FRAME_SIZE
	.align		4
.L_249:
        /*04ec*/ 	.byte	0x04, 0x11
        /*04ee*/ 	.short	(.L_251 - .L_250)
	.align		4
.L_250:
        /*04f0*/ 	.word	index@(_Z35group_norm_nhwc_bwd_one_pass_kernelI11Fp16IOBf16WLi512ELi24ELi384EEv26Group_norm_nhwc_bwd_params)
        /*04f4*/ 	.word	0x00000000


	//----- nvinfo : EIATTR_REGCOUNT
	.align		4
.L_251:
        /*04f8*/ 	.byte	0x04, 0x2f
        /*04fa*/ 	.short	(.L_253 - .L_252)
	.align		4
.L_252:
        /*04fc*/ 	.word	index@(_Z35group_norm_nhwc_bwd_one_pass_kernelI11Fp16IOBf16WLi256ELi24ELi384EEv26Group_norm_nhwc_bwd_params)
        /*0500*/ 	.word	0x00000050


	//----- nvinfo : EIATTR_FRAME_SIZE
	.align		4
.L_253:
        /*0504*/ 	.byte	0x04, 0x11
        /*0506*/ 	.short	(.L_255 - .L_254)
	.align		4
.L_254:
        /*0508*/ 	.word	index@(_Z35group_norm_nhwc_bwd_one_pass_kernelI11Fp16IOBf16WLi256ELi24ELi384EEv26Group_norm_nhwc_bwd_params)
        /*050c*/ 	.word	0x00000000


	//----- nvinfo : EIATTR_REGCOUNT
	.align		4
.L_255:
        /*0510*/ 	.byte	0x04, 0x2f
        /*0512*/ 	.short	(.L_257 - .L_256)
	.align		4
.L_256:
        /*0514*/ 	.word	index@(_Z35group_norm_nhwc_bwd_one_pass_kernelI11Fp16IOBf16WLi128ELi24ELi384EEv26Group_norm_nhwc_bwd_params)
        /*0518*/ 	.word	0x00000038


	//----- nvinfo : EIATTR_FRAME_SIZE
	.align		4
.L_257:
        /*051c*/ 	.byte	0x04, 0x11
        /*051e*/ 	.short	(.L_259 - .L_258)
	.align		4
.L_258:
        /*0520*/ 	.word	index@(_Z35group_norm_nhwc_bwd_one_pass_kernelI11Fp16IOBf16WLi128ELi24ELi384EEv26Group_norm_nhwc_bwd_params)
        /*0524*/ 	.word	0x00000000


	//----- nvinfo : EIATTR_REGCOUNT
	.align		4
.L_259:
        /*0528*/ 	.byte	0x04, 0x2f
        /*052a*/ 	.short	(.L_261 - .L_260)
	.align		4
.L_260:
        /*052c*/ 	.word	index@(_Z35group_norm_nhwc_bwd_one_pass_kernelI11Fp16IOBf16WLi64ELi24ELi384EEv26Group_norm_nhwc_bwd_params)
        /*0530*/ 	.word	0x00000028


	//----- nvinfo : EIATTR_FRAME_SIZE
	.align		4
.L_261:
        /*0534*/ 	.byte	0x04, 0x11
        /*0536*/ 	.short	(.L_263 - .L_262)
	.align		4
.L_262:
        /*0538*/ 	.word	index@(_Z35group_norm_nhwc_bwd_one_pass_kernelI11Fp16IOBf16WLi64ELi24ELi384EEv26Group_norm_nhwc_bwd_params)
        /*053c*/ 	.word	0x00000000


	//----- nvinfo : EIATTR_REGCOUNT
	.align		4
.L_263:
        /*0540*/ 	.byte	0x04, 0x2f
        /*0542*/ 	.short	(.L_265 - .L_264)
	.align		4
.L_264:
        /*0544*/ 	.word	index@(_Z35group_norm_nhwc_bwd_one_pass_kernelI11Fp16IOFp32WLi512ELi24ELi384EEv26Group_norm_nhwc_bwd_params)
        /*0548*/ 	.word	0x00000082


	//----- nvinfo : EIATTR_FRAME_SIZE
	.align		4
.L_265:
        /*054c*/ 	.byte	0x04, 0x11
        /*054e*/ 	.short	(.L_267 - .L_266)
	.align		4
.L_266:
        /*0550*/ 	.word	index@(_Z35group_norm_nhwc_bwd_one_pass_kernelI11Fp16IOFp32WLi512ELi24ELi384EEv26Group_norm_nhwc_bwd_params)
        /*0554*/ 	.word	0x00000000


	//----- nvinfo : EIATTR_REGCOUNT
	.align		4
.L_267:
        /*0558*/ 	.byte	0x04, 0x2f
        /*055a*/ 	.short	(.L_269 - .L_268)
	.align		4
.L_268:
        /*055c*/ 	.word	index@(_Z35group_norm_nhwc_bwd_one_pass_kernelI11Fp16IOFp32WLi256ELi24ELi384EEv26Group_norm_nhwc_bwd_params)
        /*0560*/ 	.word	0x00000050


	//----- nvinfo : EIATTR_FRAME_SIZE
	.align		4
.L_269:
        /*0564*/ 	.byte	0x04, 0x11
        /*0566*/ 	.short	(.L_271 - .L_270)
	.align		4
.L_270:
        /*0568*/ 	.word	index@(_Z35group_norm_nhwc_bwd_one_pass_kernelI11Fp16IOFp32WLi256ELi24ELi384EEv26Group_norm_nhwc_bwd_params)
        /*056c*/ 	.word	0x00000000


	//----- nvinfo : EIATTR_REGCOUNT
	.align		4
.L_271:
        /*0570*/ 	.byte	0x04, 0x2f
        /*0572*/ 	.short	(.L_273 - .L_272)
	.align		4
.L_272:
        /*0574*/ 	.word	index@(_Z35group_norm_nhwc_bwd_one_pass_kernelI11Fp16IOFp32WLi128ELi24ELi384EEv26Group_norm_nhwc_bwd_params)
        /*0578*/ 	.word	0x00000038


	//----- nvinfo : EIATTR_FRAME_SIZE
	.align		4
.L_273:
        /*057c*/ 	.byte	0x04, 0x11
        /*057e*/ 	.short	(.L_275 - .L_274)
	.align		4
.L_274:
        /*0580*/ 	.word	index@(_Z35group_norm_nhwc_bwd_one_pass_kernelI11Fp16IOFp32WLi128ELi24ELi384EEv26Group_norm_nhwc_bwd_params)
        /*0584*/ 	.word	0x00000000


	//----- nvinfo : EIATTR_REGCOUNT
	.align		4
.L_275:
        /*0588*/ 	.byte	0x04, 0x2f
        /*058a*/ 	.short	(.L_277 - .L_276)
	.align		4
.L_276:
        /*058c*/ 	.word	index@(_Z35group_norm_nhwc_bwd_one_pass_kernelI11Fp16IOFp32WLi64ELi24ELi384EEv26Group_norm_nhwc_bwd_params)
        /*0590*/ 	.word	0x00000028


	//----- nvinfo : EIATTR_FRAME_SIZE
	.align		4
.L_277:
        /*0594*/ 	.byte	0x04, 0x11
        /*0596*/ 	.short	(.L_279 - .L_278)
	.align		4
.L_278:
        /*0598*/ 	.word	index@(_Z35group_norm_nhwc_bwd_one_pass_kernelI11Fp16IOFp32WLi64ELi24ELi384EEv26Group_norm_nhwc_bwd_params)
        /*059c*/ 	.word	0x00000000


	//----- nvinfo : EIATTR_REGCOUNT
	.align		4
.L_279:
        /*05a0*/ 	.byte	0x04, 0x2f
        /*05a2*/ 	.short	(.L_281 - .L_280)
	.align		4
.L_280:
        /*05a4*/ 	.word	index@(_Z35group_norm_nhwc_bwd_one_pass_kernelI11Bf16IOFp16WLi512ELi24ELi384EEv26Group_norm_nhwc_bwd_params)
        /*05a8*/ 	.word	0x000000a7


	//----- nvinfo : EIATTR_FRAME_SIZE
	.align		4
.L_281:
        /*05ac*/ 	.byte	0x04, 0x11
        /*05ae*/ 	.short	(.L_283 - .L_282)
	.align		4
.L_282:
        /*05b0*/ 	.word	index@(_Z35group_norm_nhwc_bwd_one_pass_kernelI11Bf16IOFp16WLi512ELi24ELi384EEv26Group_norm_nhwc_bwd_params)
        /*05b4*/ 	.word	0x00000000


	//----- nvinfo : EIATTR_REGCOUNT
	.align		4
.L_283:
        /*05b8*/ 	.byte	0x04, 0x2f
        /*05ba*/ 	.short	(.L_285 - .L_284)
	.align		4
.L_284:
        /*05bc*/ 	.word	index@(_Z35group_norm_nhwc_bwd_one_pass_kernelI11Bf16IOFp16WLi256ELi24ELi384EEv26Group_norm_nhwc_bwd_params)
        /*05c0*/ 	.word	0x0000004a


	//----- nvinfo : EIATTR_FRAME_SIZE
	.align		4
.L_285:
        /*05c4*/ 	.byte	0x04, 0x11
        /*05c6*/ 	.short	(.L_287 - .L_286)
	.align		4
.L_286:
        /*05c8*/ 	.word	index@(_Z35group_norm_nhwc_bwd_one_pass_kernelI11Bf16IOFp16WLi256ELi24ELi384EEv26Group_norm_nhwc_bwd_params)
        /*05cc*/ 	.word	0x00000000


	//----- nvinfo : EIATTR_REGCOUNT
	.align		4
.L_287:
        /*05d0*/ 	.byte	0x04, 0x2f
        /*05d2*/ 	.short	(.L_289 - .L_288)
	.align		4
.L_288:
        /*05d4*/ 	.word	index@(_Z35group_norm_nhwc_bwd_one_pass_kernelI11Bf16IOFp16WLi128ELi24ELi384EEv26Group_norm_nhwc_bwd_params)
        /*05d8*/ 	.word	0x00000038


	//----- nvinfo : EIATTR_FRAME_SIZE
	.align		4
.L_289:
        /*05dc*/ 	.byte	0x04, 0x11
        /*05de*/ 	.short	(.L_291 - .L_290)
	.align		4
.L_290:
        /*05e0*/ 	.word	index@(_Z35group_norm_nhwc_bwd_one_pass_kernelI11Bf16IOFp16WLi128ELi24ELi384EEv26Group_norm_nhwc_bwd_params)
        /*05e4*/ 	.word	0x00000000


	//----- nvinfo : EIATTR_REGCOUNT
	.align		4
.L_291:
        /*05e8*/ 	.byte	0x04, 0x2f
        /*05ea*/ 	.short	(.L_293 - .L_292)
	.align		4
.L_292:
        /*05ec*/ 	.word	index@(_Z35group_norm_nhwc_bwd_one_pass_kernelI11Bf16IOFp16WLi64ELi24ELi384EEv26Group_norm_nhwc_bwd_params)
        /*05f0*/ 	.word	0x00000037


	//----- nvinfo : EIATTR_FRAME_SIZE
	.align		4
.L_293:
        /*05f4*/ 	.byte	0x04, 0x11
        /*05f6*/ 	.short	(.L_295 - .L_294)
	.align		4
.L_294:
        /*05f8*/ 	.word	index@(_Z35group_norm_nhwc_bwd_one_pass_kernelI11Bf16IOFp16WLi64ELi24ELi384EEv26Group_norm_nhwc_bwd_params)
        /*05fc*/ 	.word	0x00000000


	//----- nvinfo : EIATTR_REGCOUNT
	.align		4
.L_295:
        /*0600*/ 	.byte	0x04, 0x2f
        /*0602*/ 	.short	(.L_297 - .L_296)
	.align		4
.L_296:
        /*0604*/ 	.word	index@(_Z35group_norm_nhwc_bwd_one_pass_kernelI11Bf16IOBf16WLi512ELi24ELi384EEv26Group_norm_nhwc_bwd_params)
        /*0608*/ 	.word	0x000000a7


	//----- nvinfo : EIATTR_FRAME_SIZE
	.align		4
.L_297:
        /*060c*/ 	.byte	0x04, 0x11
        /*060e*/ 	.short	(.L_299 - .L_298)
	.align		4
.L_298:
        /*0610*/ 	.word	index@(_Z35group_norm_nhwc_bwd_one_pass_kernelI11Bf16IOBf16WLi512ELi24ELi384EEv26Group_norm_nhwc_bwd_params)
        /*0614*/ 	.word	0x00000000


	//----- nvinfo : EIATTR_REGCOUNT
	.align		4
.L_299:
        /*0618*/ 	.byte	0x04, 0x2f
        /*061a*/ 	.short	(.L_301 - .L_300)
	.align		4
.L_300:
        /*061c*/ 	.word	index@(_Z35group_norm_nhwc_bwd_one_pass_kernelI11Bf16IOBf16WLi256ELi24ELi384EEv26Group_norm_nhwc_bwd_params)
        /*0620*/ 	.word	0x0000004a


	//----- nvinfo : EIATTR_FRAME_SIZE
	.align		4
.L_301:
        /*0624*/ 	.byte	0x04, 0x11
        /*0626*/ 	.short	(.L_303 - .L_302)
	.align		4
.L_302:
        /*0628*/ 	.word	index@(_Z35group_norm_nhwc_bwd_one_pass_kernelI11Bf16IOBf16WLi256ELi24ELi384EEv26Group_norm_nhwc_bwd_params)
        /*062c*/ 	.word	0x00000000


	//----- nvinfo : EIATTR_REGCOUNT
	.align		4
.L_303:
        /*0630*/ 	.byte	0x04, 0x2f
        /*0632*/ 	.short	(.L_305 - .L_304)
	.align		4
.L_304:
        /*0634*/ 	.word	index@(_Z35group_norm_nhwc_bwd_one_pass_kernelI11Bf16IOBf16WLi128ELi24ELi384EEv26Group_norm_nhwc_bwd_params)
        /*0638*/ 	.word	0x00000038


	//----- nvinfo : EIATTR_FRAME_SIZE
	.align		4
.L_305:
        /*063c*/ 	.byte	0x04, 0x11
        /*063e*/ 	.short	(.L_307 - .L_306)
	.align		4
.L_306:
        /*0640*/ 	.word	index@(_Z35group_norm_nhwc_bwd_one_pass_kernelI11Bf16IOBf16WLi128ELi24ELi384EEv26Group_norm_nhwc_bwd_params)
        /*0644*/ 	.word	0x00000000


	//----- nvinfo : EIATTR_REGCOUNT
	.align		4
.L_307:
        /*0648*/ 	.byte	0x04, 0x2f
        /*064a*/ 	.short	(.L_309 - .L_308)
	.align		4
.L_308:
        /*064c*/ 	.word	index@(_Z35group_norm_nhwc_bwd_one_pass_kernelI11Bf16IOBf16WLi64ELi24ELi384EEv26Group_norm_nhwc_bwd_params)
        /*0650*/ 	.word	0x00000037


	//----- nvinfo : EIATTR_FRAME_SIZE
	.align		4
.L_309:
        /*0654*/ 	.byte	0x04, 0x11
        /*0656*/ 	.short	(.L_311 - .L_310)
	.align		4
.L_310:
        /*0658*/ 	.word	index@(_Z35group_norm_nhwc_bwd_one_pass_kernelI11Bf16IOBf16WLi64ELi24ELi384EEv26Group_norm_nhwc_bwd_params)
        /*065c*/ 	.word	0x00000000


	//----- nvinfo : EIATTR_REGCOUNT
	.align		4
.L_311:
        /*0660*/ 	.byte	0x04, 0x2f
        /*0662*/ 	.short	(.L_313 - .L_312)
	.align		4
.L_312:
        /*0664*/ 	.word	index@(_Z35group_norm_nhwc_bwd_one_pass_kernelI11Bf16IOFp32WLi512ELi24ELi384EEv26Group_norm_nhwc_bwd_params)
        /*0668*/ 	.word	0x000000a8


	//----- nvinfo : EIATTR_FRAME_SIZE
	.align		4
.L_313:
        /*066c*/ 	.byte	0x04, 0x11
        /*066e*/ 	.short	(.L_315 - .L_314)
	.align		4
.L_314:
        /*0670*/ 	.word	index@(_Z35group_norm_nhwc_bwd_one_pass_kernelI11Bf16IOFp32WLi512ELi24ELi384EEv26Group_norm_nhwc_bwd_params)
        /*0674*/ 	.word	0x00000000


	//----- nvinfo : EIATTR_REGCOUNT
	.align		4
.L_315:
        /*0678*/ 	.byte	0x04, 0x2f
        /*067a*/ 	.short	(.L_317 - .L_316)
	.align		4
.L_316:
        /*067c*/ 	.word	index@(_Z35group_norm_nhwc_bwd_one_pass_kernelI11Bf16IOFp32WLi256ELi24ELi384EEv26Group_norm_nhwc_bwd_params)
        /*0680*/ 	.word	0x0000004b


	//----- nvinfo : EIATTR_FRAME_SIZE
	.align		4
.L_317:
        /*0684*/ 	.byte	0x04, 0x11
        /*0686*/ 	.short	(.L_319 - .L_318)
	.align		4
.L_318:
        /*0688*/ 	.word	index@(_Z35group_norm_nhwc_bwd_one_pass_kernelI11Bf16IOFp32WLi256ELi24ELi384EEv26Group_norm_nhwc_bwd_params)
        /*068c*/ 	.word	0x00000000


	//----- nvinfo : EIATTR_REGCOUNT
	.align		4
.L_319:
        /*0690*/ 	.byte	0x04, 0x2f
        /*0692*/ 	.short	(.L_321 - .L_320)
	.align		4
.L_320:
        /*0694*/ 	.word	index@(_Z35group_norm_nhwc_bwd_one_pass_kernelI11Bf16IOFp32WLi128ELi24ELi384EEv26Group_norm_nhwc_bwd_params)
        /*0698*/ 	.word	0x00000038


	//----- nvinfo : EIATTR_FRAME_SIZE
	.align		4
.L_321:
        /*069c*/ 	.byte	0x04, 0x11
        /*069e*/ 	.short	(.L_323 - .L_322)
	.align		4
.L_322:
        /*06a0*/ 	.word	index@(_Z35group_norm_nhwc_bwd_one_pass_kernelI11Bf16IOFp32WLi128ELi24ELi384EEv26Group_norm_nhwc_bwd_params)
        /*06a4*/ 	.word	0x00000000


	//----- nvinfo : EIATTR_REGCOUNT
	.align		4
.L_323:
        /*06a8*/ 	.byte	0x04, 0x2f
        /*06aa*/ 	.short	(.L_325 - .L_324)
	.align		4
.L_324:
        /*06ac*/ 	.word	index@(_Z35group_norm_nhwc_bwd_one_pass_kernelI11Bf16IOFp32WLi64ELi24ELi384EEv26Group_norm_nhwc_bwd_params)
        /*06b0*/ 	.word	0x00000037


	//----- nvinfo : EIATTR_FRAME_SIZE
	.align		4
.L_325:
        /*06b4*/ 	.byte	0x04, 0x11
        /*06b6*/ 	.short	(.L_327 - .L_326)
	.align		4
.L_326:
        /*06b8*/ 	.word	index@(_Z35group_norm_nhwc_bwd_one_pass_kernelI11Bf16IOFp32WLi64ELi24ELi384EEv26Group_norm_nhwc_bwd_params)
        /*06bc*/ 	.word	0x00000000


	//----- nvinfo : EIATTR_REGCOUNT
	.align		4
.L_327:
        /*06c0*/ 	.byte	0x04, 0x2f
        /*06c2*/ 	.short	(.L_329 - .L_328)
	.align		4
.L_328:
        /*06c4*/ 	.word	index@(_ZN3cub17CUB_300001_SM_9006detail11EmptyKernelIvEEvv)
        /*06c8*/ 	.word	0x00000004


	//----- nvinfo : EIATTR_FRAME_SIZE
	.align		4
.L_329:
        /*06cc*/ 	.byte	0x04, 0x11
        /*06ce*/ 	.short	(.L_331 - .L_330)
	.align		4
.L_330:
        /*06d0*/ 	.word	index@(_ZN3cub17CUB_300001_SM_9006detail11EmptyKernelIvEEvv)
        /*06d4*/ 	.word	0x00000000


	//----- nvinfo : EIATTR_MIN_STACK_SIZE
	.align		4
.L_331:
        /*06d8*/ 	.byte	0x04, 0x12
        /*06da*/ 	.short	(.L_333 - .L_332)
	.align		4
.L_332:
        /*06dc*/ 	.word	index@(_ZN3cub17CUB_300001_SM_9006detail11EmptyKernelIvEEvv)
        /*06e0*/ 	.word	0x00000000


	//----- nvinfo : EIATTR_MIN_STACK_SIZE
	.align		4
.L_333:
        /*06e4*/ 	.byte	0x04, 0x12
        /*06e6*/ 	.short	(.L_335 - .L_334)
	.align		4
.L_334:
        /*06e8*/ 	.word	index@(_Z35group_norm_nhwc_bwd_one_pass_kernelI11Bf16IOFp32WLi64ELi24ELi384EEv26Group_norm_nhwc_bwd_params)
        /*06ec*/ 	.word	0x00000000


	//----- nvinfo : EIATTR_MIN_STACK_SIZE
	.align		4
.L_335:
        /*06f0*/ 	.byte	0x04, 0x12
        /*06f2*/ 	.short	(.L_337 - .L_336)
	.align		4
.L_336:
        /*06f4*/ 	.word	index@(_Z35group_norm_nhwc_bwd_one_pass_kernelI11Bf16IOFp32WLi128ELi24ELi384EEv26Group_norm_nhwc_bwd_params)
        /*06f8*/ 	.word	0x00000000


	//----- nvinfo : EIATTR_MIN_STACK_SIZE
	.align		4
.L_337:
        /*06fc*/ 	.byte	0x04, 0x12
        /*06fe*/ 	.short	(.L_339 - .L_338)
	.align		4
.L_338:
        /*0700*/ 	.word	index@(_Z35group_norm_nhwc_bwd_one_pass_kernelI11Bf16IOFp32WLi256ELi24ELi384EEv26Group_norm_nhwc_bwd_params)
        /*0704*/ 	.word	0x00000000


	//----- nvinfo : EIATTR_MIN_STACK_SIZE
	.align		4
.L_339:
        /*0708*/ 	.byte	0x04, 0x12
        /*070a*/ 	.short	(.L_341 - .L_340)
	.align		4
.L_340:
        /*070c*/ 	.word	index@(_Z35group_norm_nhwc_bwd_one_pass_kernelI11Bf16IOFp32WLi512ELi24ELi384EEv26Group_norm_nhwc_bwd_params)
        /*0710*/ 	.word	0x00000000


	//----- nvinfo : EIATTR_MIN_STACK_SIZE
	.align		4
.L_341:
        /*0714*/ 	.byte	0x04, 0x12
        /*0716*/ 	.short	(.L_343 - .L_342)
	.align		4
.L_342:
        /*0718*/ 	.word	index@(_Z35group_norm_nhwc_bwd_one_pass_kernelI11Bf16IOBf16WLi64ELi24ELi384EEv26Group_norm_nhwc_bwd_params)
        /*071c*/ 	.word	0x00000000


	//----- nvinfo : EIATTR_MIN_STACK_SIZE
	.align		4
.L_343:
        /*0720*/ 	.byte	0x04, 0x12
        /*0722*/ 	.short	(.L_345 - .L_344)
	.align		4
.L_344:
        /*0724*/ 	.word	index@(_Z35group_norm_nhwc_bwd_one_pass_kernelI11Bf16IOBf16WLi128ELi24ELi384EEv26Group_norm_nhwc_bwd_params)
        /*0728*/ 	.word	0x00000000


	//----- nvinfo : EIATTR_MIN_STACK_SIZE
	.align		4
.L_345:
        /*072c*/ 	.byte	0x04, 0x12
        /*072e*/ 	.short	(.L_347 - .L_346)
	.align		4
.L_346:
        /*0730*/ 	.word	index@(_Z35group_norm_nhwc_bwd_one_pass_kernelI11Bf16IOBf16WLi256ELi24ELi384EEv26Group_norm_nhwc_bwd_params)
        /*0734*/ 	.word	0x00000000


	//----- nvinfo : EIATTR_MIN_STACK_SIZE
	.align		4
.L_347:
        /*0738*/ 	.byte	0x04, 0x12
        /*073a*/ 	.short	(.L_349 - .L_348)
	.align		4
.L_348:
        /*073c*/ 	.word	index@(_Z35group_norm_nhwc_bwd_one_pass_kernelI11Bf16IOBf16WLi512ELi24ELi384EEv26Group_norm_nhwc_bwd_params)
        /*0740*/ 	.word	0x00000000


	//----- nvinfo : EIATTR_MIN_STACK_SIZE
	.align		4
.L_349:
        /*0744*/ 	.byte	0x04, 0x12
        /*0746*/ 	.short	(.L_351 - .L_350)
	.align		4
.L_350:
        /*0748*/ 	.word	index@(_Z35group_norm_nhwc_bwd_one_pass_kernelI11Bf16IOFp16WLi64ELi24ELi384EEv26Group_norm_nhwc_bwd_params)
        /*074c*/ 	.word	0x00000000


	//----- nvinfo : EIATTR_MIN_STACK_SIZE
	.align		4
.L_351:
        /*0750*/ 	.byte	0x04, 0x12
        /*0752*/ 	.short	(.L_353 - .L_352)
	.align		4
.L_352:
        /*0754*/ 	.word	index@(_Z35group_norm_nhwc_bwd_one_pass_kernelI11Bf16IOFp16WLi128ELi24ELi384EEv26Group_norm_nhwc_bwd_params)
        /*0758*/ 	.word	0x00000000


	//----- nvinfo : EIATTR_MIN_STACK_SIZE
	.align		4
.L_353:
        /*075c*/ 	.byte	0x04, 0x12
        /*075e*/ 	.short	(.L_355 - .L_354)
	.align		4
.L_354:
        /*0760*/ 	.word	index@(_Z35group_norm_nhwc_bwd_one_pass_kernelI11Bf16IOFp16WLi256ELi24ELi384EEv26Group_norm_nhwc_bwd_params)
        /*0764*/ 	.word	0x00000000


	//----- nvinfo : EIATTR_MIN_STACK_SIZE
	.align		4
.L_355:
        /*0768*/ 	.byte	0x04, 0x12
        /*076a*/ 	.short	(.L_357 - .L_356)
	.align		4
.L_356:
        /*076c*/ 	.word	index@(_Z35group_norm_nhwc_bwd_one_pass_kernelI11Bf16IOFp16WLi512ELi24ELi384EEv26Group_norm_nhwc_bwd_params)
        /*0770*/ 	.word	0x00000000


	//----- nvinfo : EIATTR_MIN_STACK_SIZE
	.align		4
.L_357:
        /*0774*/ 	.byte	0x04, 0x12
        /*0776*/ 	.short	(.L_359 - .L_358)
	.align		4
.L_358:
        /*0778*/ 	.word	index@(_Z35group_norm_nhwc_bwd_one_pass_kernelI11Fp16IOFp32WLi64ELi24ELi384EEv26Group_norm_nhwc_bwd_params)
        /*077c*/ 	.word	0x00000000


	//----- nvinfo : EIATTR_MIN_STACK_SIZE
	.align		4
.L_359:
        /*0780*/ 	.byte	0x04, 0x12
        /*0782*/ 	.short	(.L_361 - .L_360)
	.align		4
.L_360:
        /*0784*/ 	.word	index@(_Z35group_norm_nhwc_bwd_one_pass_kernelI11Fp16IOFp32WLi128ELi24ELi384EEv26Group_norm_nhwc_bwd_params)
        /*0788*/ 	.word	0x00000000


	//----- nvinfo : EIATTR_MIN_STACK_SIZE
	.align		4
.L_361:
        /*078c*/ 	.byte	0x04, 0x12
        /*078e*/ 	.short	(.L_363 - .L_362)
	.align		4
.L_362:
        /*0790*/ 	.word	index@(_Z35group_norm_nhwc_bwd_one_pass_kernelI11Fp16IOFp32WLi256ELi24ELi384EEv26Group_norm_nhwc_bwd_params)
        /*0794*/ 	.word	0x00000000


	//----- nvinfo : EIATTR_MIN_STACK_SIZE
	.align		4
.L_363:
        /*0798*/ 	.byte	0x04, 0x12
        /*079a*/ 	.short	(.L_365 - .L_364)
	.align		4
.L_364:
        /*079c*/ 	.word	index@(_Z35group_norm_nhwc_bwd_one_pass_kernelI11Fp16IOFp32WLi512ELi24ELi384EEv26Group_norm_nhwc_bwd_params)
        /*07a0*/ 	.word	0x00000000


	//----- nvinfo : EIATTR_MIN_STACK_SIZE
	.align		4
.L_365:
        /*07a4*/ 	.byte	0x04, 0x12
        /*07a6*/ 	.short	(.L_367 - .L_366)
	.align		4
.L_366:
        /*07a8*/ 	.word	index@(_Z35group_norm_nhwc_bwd_one_pass_kernelI11Fp16IOBf16WLi64ELi24ELi384EEv26Group_norm_nhwc_bwd_params)
        /*07ac*/ 	.word	0x00000000


	//----- nvinfo : EIATTR_MIN_STACK_SIZE
	.align		4
.L_367:
        /*07b0*/ 	.byte	0x04, 0x12
        /*07b2*/ 	.short	(.L_369 - .L_368)
	.align		4
.L_368:
        /*07b4*/ 	.word	index@(_Z35group_norm_nhwc_bwd_one_pass_kernelI11Fp16IOBf16WLi128ELi24ELi384EEv26Group_norm_nhwc_bwd_params)
        /*07b8*/ 	.word	0x00000000


	//----- nvinfo : EIATTR_MIN_STACK_SIZE
	.align		4
.L_369:
        /*07bc*/ 	.byte	0x04, 0x12
        /*07be*/ 	.short	(.L_371 - .L_370)
	.align		4
.L_370:
        /*07c0*/ 	.word	index@(_Z35group_norm_nhwc_bwd_one_pass_kernelI11Fp16IOBf16WLi256ELi24ELi384EEv26Group_norm_nhwc_bwd_params)
        /*07c4*/ 	.word	0x00000000


	//----- nvinfo : EIATTR_MIN_STACK_SIZE
	.align		4
.L_371:
        /*07c8*/ 	.byte	0x04, 0x12
        /*07ca*/ 	.short	(.L_373 - .L_372)
	.align		4
.L_372:
        /*07cc*/ 	.word	index@(_Z35group_norm_nhwc_bwd_one_pass_kernelI11Fp16IOBf16WLi512ELi24ELi384EEv26Group_norm_nhwc_bwd_params)
        /*07d0*/ 	.word	0x00000000


	//----- nvinfo : EIATTR_MIN_STACK_SIZE
	.align		4
.L_373:
        /*07d4*/ 	.byte	0x04, 0x12
        /*07d6*/ 	.short	(.L_375 - .L_374)
	.align		4
.L_374:
        /*07d8*/ 	.word	index@(_Z35group_norm_nhwc_bwd_one_pass_kernelI11Fp16IOFp16WLi64ELi24ELi384EEv26Group_norm_nhwc_bwd_params)
        /*07dc*/ 	.word	0x00000000


	//----- nvinfo : EIATTR_MIN_STACK_SIZE
	.align		4
.L_375:
        /*07e0*/ 	.byte	0x04, 0x12
        /*07e2*/ 	.short	(.L_377 - .L_376)
	.align		4
.L_376:
        /*07e4*/ 	.word	index@(_Z35group_norm_nhwc_bwd_one_pass_kernelI11Fp16IOFp16WLi128ELi24ELi384EEv26Group_norm_nhwc_bwd_params)
        /*07e8*/ 	.word	0x00000000


	//----- nvinfo : EIATTR_MIN_STACK_SIZE
	.align		4
.L_377:
        /*07ec*/ 	.byte	0x04, 0x12
        /*07ee*/ 	.short	(.L_379 - .L_378)
	.align		4
.L_378:
        /*07f0*/ 	.word	index@(_Z35group_norm_nhwc_bwd_one_pass_kernelI11Fp16IOFp16WLi256ELi24ELi384EEv26Group_norm_nhwc_bwd_params)
        /*07f4*/ 	.word	0x00000000


	//----- nvinfo : EIATTR_MIN_STACK_SIZE
	.align		4
.L_379:
        /*07f8*/ 	.byte	0x04, 0x12
        /*07fa*/ 	.short	(.L_381 - .L_380)
	.align		4
.L_380:
        /*07fc*/ 	.word	index@(_Z35group_norm_nhwc_bwd_one_pass_kernelI11Fp16IOFp16WLi512ELi24ELi384EEv26Group_norm_nhwc_bwd_params)
        /*0800*/ 	.word	0x00000000


	//----- nvinfo : EIATTR_MIN_STACK_SIZE
	.align		4
.L_381:
        /*0804*/ 	.byte	0x04, 0x12
        /*0806*/ 	.short	(.L_383 - .L_382)
	.align		4
.L_382:
        /*0808*/ 	.word	index@(_Z35group_norm_nhwc_bwd_one_pass_kernelI11Fp32IOFp32WLi64ELi24ELi384EEv26Group_norm_nhwc_bwd_params)
        /*080c*/ 	.word	0x00000000


	//----- nvinfo : EIATTR_MIN_STACK_SIZE
	.align		4
.L_383:
        /*0810*/ 	.byte	0x04, 0x12
        /*0812*/ 	.short	(.L_385 - .L_384)
	.align		4
.L_384:
        /*0814*/ 	.word	index@(_Z35group_norm_nhwc_bwd_one_pass_kernelI11Fp32IOFp32WLi128ELi24ELi384EEv26Group_norm_nhwc_bwd_params)
        /*0818*/ 	.word	0x00000000


	//----- nvinfo : EIATTR_MIN_STACK_SIZE
	.align		4
.L_385:
        /*081c*/ 	.byte	0x04, 0x12
        /*081e*/ 	.short	(.L_387 - .L_386)
	.align		4
.L_386:
        /*0820*/ 	.word	index@(_Z35group_norm_nhwc_bwd_one_pass_kernelI11Fp32IOFp32WLi256ELi24ELi384EEv26Group_norm_nhwc_bwd_params)
        /*0824*/ 	.word	0x00000000


	//----- nvinfo : EIATTR_MIN_STACK_SIZE
	.align		4
.L_387:
        /*0828*/ 	.byte	0x04, 0x12
        /*082a*/ 	.short	(.L_389 - .L_388)
	.align		4
.L_388:
        /*082c*/ 	.word	index@(_Z35group_norm_nhwc_bwd_one_pass_kernelI11Fp32IOFp32WLi512ELi24ELi384EEv26Group_norm_nhwc_bwd_params)
        /*0830*/ 	.word	0x00000000


	//----- nvinfo : EIATTR_MIN_STACK_SIZE
	.align		4
.L_389:
        /*0834*/ 	.byte	0x04, 0x12
        /*0836*/ 	.short	(.L_391 - .L_390)
	.align		4
.L_390:
        /*0838*/ 	.word	index@(_Z35group_norm_nhwc_bwd_one_pass_kernelI11Fp32IOBf16WLi64ELi24ELi384EEv26Group_norm_nhwc_bwd_params)
        /*083c*/ 	.word	0x00000000


	//----- nvinfo : EIATTR_MIN_STACK_SIZE
	.align		4
.L_391:
        /*0840*/ 	.byte	0x04, 0x12
        /*0842*/ 	.short	(.L_393 - .L_392)
	.align		4
.L_392:
        /*0844*/ 	.word	index@(_Z35group_norm_nhwc_bwd_one_pass_kernelI11Fp32IOBf16WLi128ELi24ELi384EEv26Group_norm_nhwc_bwd_params)
        /*0848*/ 	.word	0x00000000


	//----- nvinfo : EIATTR_MIN_STACK_SIZE
	.align		4
.L_393:
        /*084c*/ 	.byte	0x04, 0x12
        /*084e*/ 	.short	(.L_395 - .L_394)
	.align		4
.L_394:
        /*0850*/ 	.word	index@(_Z35group_norm_nhwc_bwd_one_pass_kernelI11Fp32IOBf16WLi256ELi24ELi384EEv26Group_norm_nhwc_bwd_params)
        /*0854*/ 	.word	0x00000000


	//----- nvinfo : EIATTR_MIN_STACK_SIZE
	.align		4
.L_395:
        /*0858*/ 	.byte	0x04, 0x12
        /*085a*/ 	.short	(.L_397 - .L_396)
	.align		4
.L_396:
        /*085c*/ 	.word	index@(_Z35group_norm_nhwc_bwd_one_pass_kernelI11Fp32IOBf16WLi512ELi24ELi384EEv26Group_norm_nhwc_bwd_params)
        /*0860*/ 	.word	0x00000000


	//----- nvinfo : EIATTR_MIN_STACK_SIZE
	.align		4
.L_397:
        /*0864*/ 	.byte	0x04, 0x12
        /*0866*/ 	.short	(.L_399 - .L_398)
	.align		4
.L_398:
        /*0868*/ 	.word	index@(_Z35group_norm_nhwc_bwd_one_pass_kernelI11Fp32IOFp16WLi64ELi24ELi384EEv26Group_norm_nhwc_bwd_params)
        /*086c*/ 	.word	0x00000000


	//----- nvinfo : EIATTR_MIN_STACK_SIZE
	.align		4
.L_399:
        /*0870*/ 	.byte	0x04, 0x12
        /*0872*/ 	.short	(.L_401 - .L_400)
	.align		4
.L_400:
        /*0874*/ 	.word	index@(_Z35group_norm_nhwc_bwd_one_pass_kernelI11Fp32IOFp16WLi128ELi24ELi384EEv26Group_norm_nhwc_bwd_params)
        /*0878*/ 	.word	0x00000000


	//----- nvinfo : EIATTR_MIN_STACK_SIZE
	.align		4
.L_401:
        /*087c*/ 	.byte	0x04, 0x12
        /*087e*/ 	.short	(.L_403 - .L_402)
	.align		4
.L_402:
        /*0880*/ 	.word	index@(_Z35group_norm_nhwc_bwd_one_pass_kernelI11Fp32IOFp16WLi256ELi24ELi384EEv26Group_norm_nhwc_bwd_params)
        /*0884*/ 	.word	0x00000000


	//----- nvinfo : EIATTR_MIN_STACK_SIZE
	.align		4
.L_403:
        /*0888*/ 	.byte	0x04, 0x12
        /*088a*/ 	.short	(.L_405 - .L_404)
	.align		4
.L_404:
        /*088c*/ 	.word	index@(_Z35group_norm_nhwc_bwd_one_pass_kernelI11Fp32IOFp16WLi512ELi24ELi384EEv26Group_norm_nhwc_bwd_params)
        /*0890*/ 	.word	0x00000000


	//----- nvinfo : EIATTR_MIN_STACK_SIZE
	.align		4
.L_405:
        /*0894*/ 	.byte	0x04, 0x12
        /*0896*/ 	.short	(.L_407 - .L_406)
	.align		4
.L_406:
        /*0898*/ 	.word	index@(_Z35group_norm_nhwc_fwd_one_pass_kernelI11Bf16IOFp32WLi64ELi24ELi384EEv26Group_norm_nhwc_fwd_params)
        /*089c*/ 	.word	0x00000000


	//----- nvinfo : EIATTR_MIN_STACK_SIZE
	.align		4
.L_407:
        /*08a0*/ 	.byte	0x04, 0x12
        /*08a2*/ 	.short	(.L_409 - .L_408)
	.align		4
.L_408:
        /*08a4*/ 	.word	index@(_Z35group_norm_nhwc_fwd_one_pass_kernelI11Bf16IOFp32WLi128ELi24ELi384EEv26Group_norm_nhwc_fwd_params)
        /*08a8*/ 	.word	0x00000000


	//----- nvinfo : EIATTR_MIN_STACK_SIZE
	.align		4
.L_409:
        /*08ac*/ 	.byte	0x04, 0x12
        /*08ae*/ 	.short	(.L_411 - .L_410)
	.align		4
.L_410:
        /*08b0*/ 	.word	index@(_Z35group_norm_nhwc_fwd_one_pass_kernelI11Bf16IOFp32WLi256ELi24ELi384EEv26Group_norm_nhwc_fwd_params)
        /*08b4*/ 	.word	0x00000000


	//----- nvinfo : EIATTR_MIN_STACK_SIZE
	.align		4
.L_411:
        /*08b8*/ 	.byte	0x04, 0x12
        /*08ba*/ 	.short	(.L_413 - .L_412)
	.align		4
.L_412:
        /*08bc*/ 	.word	index@(_Z35group_norm_nhwc_fwd_one_pass_kernelI11Bf16IOFp32WLi512ELi24ELi384EEv26Group_norm_nhwc_fwd_params)
        /*08c0*/ 	.word	0x00000000


	//----- nvinfo : EIATTR_MIN_STACK_SIZE
	.align		4
.L_413:
        /*08c4*/ 	.byte	0x04, 0x12
        /*08c6*/ 	.short	(.L_415 - .L_414)
	.align		4
.L_414:
        /*08c8*/ 	.word	index@(_Z35group_norm_nhwc_fwd_one_pass_kernelI11Bf16IOBf16WLi64ELi24ELi384EEv26Group_norm_nhwc_fwd_params)
        /*08cc*/ 	.word	0x00000000


	//----- nvinfo : EIATTR_MIN_STACK_SIZE
	.align		4
.L_415:
        /*08d0*/ 	.byte	0x04, 0x12
        /*08d2*/ 	.short	(.L_417 - .L_416)
	.align		4
.L_416:
        /*08d4*/ 	.word	index@(_Z35group_norm_nhwc_fwd_one_pass_kernelI11Bf16IOBf16WLi128ELi24ELi384EEv26Group_norm_nhwc_fwd_params)
        /*08d8*/ 	.word	0x00000000


	//----- nvinfo : EIATTR_MIN_STACK_SIZE
	.align		4
.L_417:
        /*08dc*/ 	.byte	0x04, 0x12
        /*08de*/ 	.short	(.L_419 - .L_418)
	.align		4
.L_418:
        /*08e0*/ 	.word	index@(_Z35group_norm_nhwc_fwd_one_pass_kernelI11Bf16IOBf16WLi256ELi24ELi384EEv26Group_norm_nhwc_fwd_params)
        /*08e4*/ 	.word	0x00000000


	//----- nvinfo : EIATTR_MIN_STACK_SIZE
	.align		4
.L_419:
        /*08e8*/ 	.byte	0x04, 0x12
        /*08ea*/ 	.short	(.L_421 - .L_420)
	.align		4
.L_420:
        /*08ec*/ 	.word	index@(_Z35group_norm_nhwc_fwd_one_pass_kernelI11Bf16IOBf16WLi512ELi24ELi384EEv26Group_norm_nhwc_fwd_params)
        /*08f0*/ 	.word	0x00000000


	//----- nvinfo : EIATTR_MIN_STACK_SIZE
	.align		4
.L_421:
        /*08f4*/ 	.byte	0x04, 0x12
        /*08f6*/ 	.short	(.L_423 - .L_422)
	.align		4
.L_422:
        /*08f8*/ 	.word	index@(_Z35group_norm_nhwc_fwd_one_pass_kernelI11Bf16IOFp16WLi64ELi24ELi384EEv26Group_norm_nhwc_fwd_params)
        /*08fc*/ 	.word	0x00000000


	//----- nvinfo : EIATTR_MIN_STACK_SIZE
	.align		4
.L_423:
        /*0900*/ 	.byte	0x04, 0x12
        /*0902*/ 	.short	(.L_425 - .L_424)
	.align		4
.L_424:
        /*0904*/ 	.word	index@(_Z35group_norm_nhwc_fwd_one_pass_kernelI11Bf16IOFp16WLi128ELi24ELi384EEv26Group_norm_nhwc_fwd_params)
        /*0908*/ 	.word	0x00000000


	//----- nvinfo : EIATTR_MIN_STACK_SIZE
	.align		4
.L_425:
        /*090c*/ 	.byte	0x04, 0x12
        /*090e*/ 	.short	(.L_427 - .L_426)
	.align		4
.L_426:
        /*0910*/ 	.word	index@(_Z35group_norm_nhwc_fwd_one_pass_kernelI11Bf16IOFp16WLi256ELi24ELi384EEv26Group_norm_nhwc_fwd_params)
        /*0914*/ 	.word	0x00000000


	//----- nvinfo : EIATTR_MIN_STACK_SIZE
	.align		4
.L_427:
        /*0918*/ 	.byte	0x04, 0x12
        /*091a*/ 	.short	(.L_429 - .L_428)
	.align		4
.L_428:
        /*091c*/ 	.word	index@(_Z35group_norm_nhwc_fwd_one_pass_kernelI11Bf16IOFp16WLi512ELi24ELi384EEv26Group_norm_nhwc_fwd_params)
        /*0920*/ 	.word	0x00000000


	//----- nvinfo : EIATTR_MIN_STACK_SIZE
	.align		4
.L_429:
        /*0924*/ 	.byte	0x04, 0x12
        /*0926*/ 	.short	(.L_431 - .L_430)
	.align		4
.L_430:
        /*0928*/ 	.word	index@(_Z35group_norm_nhwc_fwd_one_pass_kernelI11Fp16IOFp32WLi64ELi24ELi384EEv26Group_norm_nhwc_fwd_params)
        /*092c*/ 	.word	0x00000000


	//----- nvinfo : EIATTR_MIN_STACK_SIZE
	.align		4
.L_431:
        /*0930*/ 	.byte	0x04, 0x12
        /*0932*/ 	.short	(.L_433 - .L_432)
	.align		4
.L_432:
        /*0934*/ 	.word	index@(_Z35group_norm_nhwc_fwd_one_pass_kernelI11Fp16IOFp32WLi128ELi24ELi384EEv26Group_norm_nhwc_fwd_params)
        /*0938*/ 	.word	0x00000000


	//----- nvinfo : EIATTR_MIN_STACK_SIZE
	.align		4
.L_433:
        /*093c*/ 	.byte	0x04, 0x12
        /*093e*/ 	.short	(.L_435 - .L_434)
	.align		4
.L_434:
        /*0940*/ 	.word	index@(_Z35group_norm_nhwc_fwd_one_pass_kernelI11Fp16IOFp32WLi256ELi24ELi384EEv26Group_norm_nhwc_fwd_params)
        /*0944*/ 	.word	0x00000000


	//----- nvinfo : EIATTR_MIN_STACK_SIZE
	.align		4
.L_435:
        /*0948*/ 	.byte	0x04, 0x12
        /*094a*/ 	.short	(.L_437 - .L_436)
	.align		4
.L_436:
        /*094c*/ 	.word	index@(_Z35group_norm_nhwc_fwd_one_pass_kernelI11Fp16IOFp32WLi512ELi24ELi384EEv26Group_norm_nhwc_fwd_params)
        /*0950*/ 	.word	0x00000000


	//----- nvinfo : EIATTR_MIN_STACK_SIZE
	.align		4
.L_437:
        /*0954*/ 	.byte	0x04, 0x12
        /*0956*/ 	.short	(.L_439 - .L_438)
	.align		4
.L_438:
        /*0958*/ 	.word	index@(_Z35group_norm_nhwc_fwd_one_pass_kernelI11Fp16IOBf16WLi64ELi24ELi384EEv26Group_norm_nhwc_fwd_params)
        /*095c*/ 	.word	0x00000000


	//----- nvinfo : EIATTR_MIN_STACK_SIZE
	.align		4
.L_439:
        /*0960*/ 	.byte	0x04, 0x12
        /*0962*/ 	.short	(.L_441 - .L_440)
	.align		4
.L_440:
        /*0964*/ 	.word	index@(_Z35group_norm_nhwc_fwd_one_pass_kernelI11Fp16IOBf16WLi128ELi24ELi384EEv26Group_norm_nhwc_fwd_params)
        /*0968*/ 	.word	0x00000000


	//----- nvinfo : EIATTR_MIN_STACK_SIZE
	.align		4
.L_441:
        /*096c*/ 	.byte	0x04, 0x12
        /*096e*/ 	.short	(.L_443 - .L_442)
	.align		4
.L_442:
        /*0970*/ 	.word	index@(_Z35group_norm_nhwc_fwd_one_pass_kernelI11Fp16IOBf16WLi256ELi24ELi384EEv26Group_norm_nhwc_fwd_params)
        /*0974*/ 	.word	0x00000000


	//----- nvinfo : EIATTR_MIN_STACK_SIZE
	.align		4
.L_443:
        /*0978*/ 	.byte	0x04, 0x12
        /*097a*/ 	.short	(.L_445 - .L_444)
	.align		4
.L_444:
        /*097c*/ 	.word	index@(_Z35group_norm_nhwc_fwd_one_pass_kernelI11Fp16IOBf16WLi512ELi24ELi384EEv26Group_norm_nhwc_fwd_params)
        /*0980*/ 	.word	0x00000000


	//----- nvinfo : EIATTR_MIN_STACK_SIZE
	.align		4
.L_445:
        /*0984*/ 	.byte	0x04, 0x12
        /*0986*/ 	.short	(.L_447 - .L_446)
	.align		4
.L_446:
        /*0988*/ 	.word	index@(_Z35group_norm_nhwc_fwd_one_pass_kernelI11Fp16IOFp16WLi64ELi24ELi384EEv26Group_norm_nhwc_fwd_params)
        /*098c*/ 	.word	0x00000000


	//----- nvinfo : EIATTR_MIN_STACK_SIZE
	.align		4
.L_447:
        /*0990*/ 	.byte	0x04, 0x12
        /*0992*/ 	.short	(.L_449 - .L_448)
	.align		4
.L_448:
        /*0994*/ 	.word	index@(_Z35group_norm_nhwc_fwd_one_pass_kernelI11Fp16IOFp16WLi128ELi24ELi384EEv26Group_norm_nhwc_fwd_params)
        /*0998*/ 	.word	0x00000000


	//----- nvinfo : EIATTR_MIN_STACK_SIZE
	.align		4
.L_449:
        /*099c*/ 	.byte	0x04, 0x12
        /*099e*/ 	.short	(.L_451 - .L_450)
	.align		4
.L_450:
        /*09a0*/ 	.word	index@(_Z35group_norm_nhwc_fwd_one_pass_kernelI11Fp16IOFp16WLi256ELi24ELi384EEv26Group_norm_nhwc_fwd_params)
        /*09a4*/ 	.word	0x00000000


	//----- nvinfo : EIATTR_MIN_STACK_SIZE
	.align		4
.L_451:
        /*09a8*/ 	.byte	0x04, 0x12
        /*09aa*/ 	.short	(.L_453 - .L_452)
	.align		4
.L_452:
        /*09ac*/ 	.word	index@(_Z35group_norm_nhwc_fwd_one_pass_kernelI11Fp16IOFp16WLi512ELi24ELi384EEv26Group_norm_nhwc_fwd_params)
        /*09b0*/ 	.word	0x00000000


	//----- nvinfo : EIATTR_MIN_STACK_SIZE
	.align		4
.L_453:
        /*09b4*/ 	.byte	0x04, 0x12
        /*09b6*/ 	.short	(.L_455 - .L_454)
	.align		4
.L_454:
        /*09b8*/ 	.word	index@(_Z35group_norm_nhwc_fwd_one_pass_kernelI11Fp32IOFp32WLi64ELi24ELi384EEv26Group_norm_nhwc_fwd_params)
        /*09bc*/ 	.word	0x00000000


	//----- nvinfo : EIATTR_MIN_STACK_SIZE
	.align		4
.L_455:
        /*09c0*/ 	.byte	0x04, 0x12
        /*09c2*/ 	.short	(.L_457 - .L_456)
	.align		4
.L_456:
        /*09c4*/ 	.word	index@(_Z35group_norm_nhwc_fwd_one_pass_kernelI11Fp32IOFp32WLi128ELi24ELi384EEv26Group_norm_nhwc_fwd_params)
        /*09c8*/ 	.word	0x00000000


	//----- nvinfo : EIATTR_MIN_STACK_SIZE
	.align		4
.L_457:
        /*09cc*/ 	.byte	0x04, 0x12
        /*09ce*/ 	.short	(.L_459 - .L_458)
	.align		4
.L_458:
        /*09d0*/ 	.word	index@(_Z35group_norm_nhwc_fwd_one_pass_kernelI11Fp32IOFp32WLi256ELi24ELi384EEv26Group_norm_nhwc_fwd_params)
        /*09d4*/ 	.word	0x00000000


	//----- nvinfo : EIATTR_MIN_STACK_SIZE
	.align		4
.L_459:
        /*09d8*/ 	.byte	0x04, 0x12
        /*09da*/ 	.short	(.L_461 - .L_460)
	.align		4
.L_460:
        /*09dc*/ 	.word	index@(_Z35group_norm_nhwc_fwd_one_pass_kernelI11Fp32IOFp32WLi512ELi24ELi384EEv26Group_norm_nhwc_fwd_params)
        /*09e0*/ 	.word	0x00000000


	//----- nvinfo : EIATTR_MIN_STACK_SIZE
	.align		4
.L_461:
        /*09e4*/ 	.byte	0x04, 0x12
        /*09e6*/ 	.short	(.L_463 - .L_462)
	.align		4
.L_462:
        /*09e8*/ 	.word	index@(_Z35group_norm_nhwc_fwd_one_pass_kernelI11Fp32IOBf16WLi64ELi24ELi384EEv26Group_norm_nhwc_fwd_params)
        /*09ec*/ 	.word	0x00000000


	//----- nvinfo : EIATTR_MIN_STACK_SIZE
	.align		4
.L_463:
        /*09f0*/ 	.byte	0x04, 0x12
        /*09f2*/ 	.short	(.L_465 - .L_464)
	.align		4
.L_464:
        /*09f4*/ 	.word	index@(_Z35group_norm_nhwc_fwd_one_pass_kernelI11Fp32IOBf16WLi128ELi24ELi384EEv26Group_norm_nhwc_fwd_params)
        /*09f8*/ 	.word	0x00000000


	//----- nvinfo : EIATTR_MIN_STACK_SIZE
	.align		4
.L_465:
        /*09fc*/ 	.byte	0x04, 0x12
        /*09fe*/ 	.short	(.L_467 - .L_466)
	.align		4
.L_466:
        /*0a00*/ 	.word	index@(_Z35group_norm_nhwc_fwd_one_pass_kernelI11Fp32IOBf16WLi256ELi24ELi384EEv26Group_norm_nhwc_fwd_params)
        /*0a04*/ 	.word	0x00000000


	//----- nvinfo : EIATTR_MIN_STACK_SIZE
	.align		4
.L_467:
        /*0a08*/ 	.byte	0x04, 0x12
        /*0a0a*/ 	.short	(.L_469 - .L_468)
	.align		4
.L_468:
        /*0a0c*/ 	.word	index@(_Z35group_norm_nhwc_fwd_one_pass_kernelI11Fp32IOBf16WLi512ELi24ELi384EEv26Group_norm_nhwc_fwd_params)
        /*0a10*/ 	.word	0x00000000


	//----- nvinfo : EIATTR_MIN_STACK_SIZE
	.align		4
.L_469:
        /*0a14*/ 	.byte	0x04, 0x12
        /*0a16*/ 	.short	(.L_471 - .L_470)
	.align		4
.L_470:
        /*0a18*/ 	.word	index@(_Z35group_norm_nhwc_fwd_one_pass_kernelI11Fp32IOFp16WLi64ELi24ELi384EEv26Group_norm_nhwc_fwd_params)
        /*0a1c*/ 	.word	0x00000000


	//----- nvinfo : EIATTR_MIN_STACK_SIZE
	.align		4
.L_471:
        /*0a20*/ 	.byte	0x04, 0x12
        /*0a22*/ 	.short	(.L_473 - .L_472)
	.align		4
.L_472:
        /*0a24*/ 	.word	index@(_Z35group_norm_nhwc_fwd_one_pass_kernelI11Fp32IOFp16WLi128ELi24ELi384EEv26Group_norm_nhwc_fwd_params)
        /*0a28*/ 	.word	0x00000000


	//----- nvinfo : EIATTR_MIN_STACK_SIZE
	.align		4
.L_473:
        /*0a2c*/ 	.byte	0x04, 0x12
        /*0a2e*/ 	.short	(.L_475 - .L_474)
	.align		4
.L_474:
        /*0a30*/ 	.word	index@(_Z35group_norm_nhwc_fwd_one_pass_kernelI11Fp32IOFp16WLi256ELi24ELi384EEv26Group_norm_nhwc_fwd_params)
        /*0a34*/ 	.word	0x00000000


	//----- nvinfo : EIATTR_MIN_STACK_SIZE
	.align		4
.L_475:
        /*0a38*/ 	.byte	0x04, 0x12
        /*0a3a*/ 	.short	(.L_477 - .L_476)
	.align		4
.L_476:
        /*0a3c*/ 	.word	index@(_Z35group_norm_nhwc_fwd_one_pass_kernelI11Fp32IOFp16WLi512ELi24ELi384EEv26Group_norm_nhwc_fwd_params)
        /*0a40*/ 	.word	0x00000000
.L_477:


//--------------------- .nv.compat                --------------------------
	.section	.nv.compat,"",@"SHT_CUDA_COMPAT_INFO"
	.align	4
        /*0000*/ 	.byte	0x02, 0x09, 0x00, 0x00, 0x02, 0x02, 0x01, 0x00, 0x02, 0x05, 0x05, 0x00, 0x03, 0x07, 0x01, 0x01
        /*0010*/ 	.byte	0x02, 0x03, 0x00, 0x00, 0x02, 0x06, 0x01, 0x00, 0x04, 0x0b, 0x08, 0x00, 0x00, 0x00, 0x00, 0x00
        /*0020*/ 	.byte	0x00, 0x00, 0x00, 0x00


//--------------------- .nv.info._ZN3cub17CUB_300001_SM_9006detail11EmptyKernelIvEEvv --------------------------
	.section	.nv.info._ZN3cub17CUB_300001_SM_9006detail11EmptyKernelIvEEvv,"",@"SHT_CUDA_INFO"
	.sectionflags	@""
	.align	4


	//----- nvinfo : EIATTR_CUDA_API_VERSION
	.align		4
        /*0000*/ 	.byte	0x04, 0x37
        /*0002*/ 	.short	(.L_479 - .L_478)
.L_478:
        /*0004*/ 	.word	0x00000082


	//----- nvinfo : EIATTR_SPARSE_MMA_MASK
	.align		4
.L_479:
        /*0008*/ 	.byte	0x03, 0x50
        /*000a*/ 	.short	0x0000


	//----- nvinfo : EIATTR_MAXREG_COUNT
	.align		4
        /*000c*/ 	.byte	0x03, 0x1b
        /*000e*/ 	.short	0x00ff


	//----- nvinfo : EIATTR_MERCURY_ISA_VERSION
	.align		4
        /*0010*/ 	.byte	0x03, 0x5f
        /*0012*/ 	.short	0x0101


	//----- nvinfo : EIATTR_EXIT_INSTR_OFFSETS
	.align		4
        /*0014*/ 	.byte	0x04, 0x1c
        /*0016*/ 	.short	(.L_481 - .L_480)


	//   ....[0]....
.L_480:
        /*0018*/ 	.word	0x00000010


	//----- nvinfo : EIATTR_SW_WAR
	.align		4
.L_481:
        /*001c*/ 	.byte	0x04, 0x36
        /*001e*/ 	.short	(.L_483 - .L_482)
.L_482:
        /*0020*/ 	.word	0x00000008
.L_483:


//--------------------- .nv.info._Z35group_norm_nhwc_bwd_one_pass_kernelI11Bf16IOFp32WLi64ELi24ELi384EEv26Group_norm_nhwc_bwd_params --------------------------
	.section	.nv.info._Z35group_norm_nhwc_bwd_one_pass_kernelI11Bf16IOFp32WLi64ELi24ELi384EEv26Group_norm_nhwc_bwd_params,"",@"SHT_CUDA_INFO"
	.sectionflags	@""
	.align	4


	//----- nvinfo : EIATTR_CUDA_API_VERSION
	.align		4
        /*0000*/ 	.byte	0x04, 0x37
        /*0002*/ 	.short	(.L_485 - .L_484)
.L_484:
        /*0004*/ 	.word	0x00000082


	//----- nvinfo : EIATTR_KPARAM_INFO
	.align		4
.L_485:
        /*0008*/ 	.byte	0x04, 0x17
        /*000a*/ 	.short	(.L_487 - .L_486)
.L_486:
        /*000c*/ 	.word	0x00000000
        /*0010*/ 	.short	0x0000
        /*0012*/ 	.short	0x0000
        /*0014*/ 	.byte	0x00, 0xf0, 0xe1, 0x02


	//----- nvinfo : EIATTR_SPARSE_MMA_MASK
	.align		4
.L_487:
        /*0018*/ 	.byte	0x03, 0x50
        /*001a*/ 	.short	0x0000


	//----- nvinfo : EIATTR_MAXREG_COUNT
	.align		4
        /*001c*/ 	.byte	0x03, 0x1b
        /*001e*/ 	.short	0x00a8


	//----- nvinfo : EIATTR_NUM_BARRIERS
	.align		4
        /*0020*/ 	.byte	0x02, 0x4c
        /*0022*/ 	.byte	0x01
	.zero		1


	//----- nvinfo : EIATTR_MERCURY_ISA_VERSION
	.align		4
        /*0024*/ 	.byte	0x03, 0x5f
        /*0026*/ 	.short	0x0101


	//----- nvinfo : EIATTR_INT_WARP_WIDE_INSTR_OFFSETS
	.align		4
        /*0028*/ 	.byte	0x04, 0x31
        /*002a*/ 	.short	(.L_489 - .L_488)


	//   ....[0]....
.L_488:
        /*002c*/ 	.word	0x00001fe0


	//   ....[1]....
        /*0030*/ 	.word	0x00003920


	//----- nvinfo : EIATTR_COOP_GROUP_MASK_REGIDS
	.align		4
.L_489:
        /*0034*/ 	.byte	0x04, 0x29
        /*0036*/ 	.short	(.L_491 - .L_490)


	//   ....[0]....
.L_490:
        /*0038*/ 	.word	0xffffffff


	//   ....[1]....
        /*003c*/ 	.word	0xffffffff


	//   ....[2]....
        /*0040*/ 	.word	0xffffffff


	//   ....[3]....
        /*0044*/ 	.word	0xffffffff


	//   ....[4]....
        /*0048*/ 	.word	0xffffffff


	//   ....[5]....
        /*004c*/ 	.word	0xffffffff


	//   ....[6]....
        /*0050*/ 	.word	0xffffffff


	//   ....[7]....
        /*0054*/ 	.word	0xffffffff


	//   ....[8]....
        /*0058*/ 	.word	0xffffffff


	//   ....[9]....
        /*005c*/ 	.word	0xffffffff


	//----- nvinfo : EIATTR_COOP_GROUP_INSTR_OFFSETS
	.align		4
.L_491:
        /*0060*/ 	.byte	0x04, 0x28
        /*0062*/ 	.short	(.L_493 - .L_492)


	//   ....[0]....
.L_492:
        /*0064*/ 	.word	0x00000f00


	//   ....[1]....
        /*0068*/ 	.word	0x00000f40


	//   ....[2]....
        /*006c*/ 	.word	0x00000ff0


	//   ....[3]....
        /*0070*/ 	.word	0x00001010


	//   ....[4]....
        /*0074*/ 	.word	0x00001050


	//   ....[5]....
        /*0078*/ 	.word	0x00001070


	//   ....[6]....
        /*007c*/ 	.word	0x000010a0


	//   ....[7]....
        /*0080*/ 	.word	0x000010c0


	//   ....[8]....
        /*0084*/ 	.word	0x000010f0


	//   ....[9]....
        /*0088*/ 	.word	0x00001110


	//----- nvinfo : EIATTR_EXIT_INSTR_OFFSETS
	.align		4
.L_493:
        /*008c*/ 	.byte	0x04, 0x1c
        /*008e*/ 	.short	(.L_495 - .L_494)


	//   ....[0]....
.L_494:
        /*0090*/ 	.word	0x00003a10


	//   ....[1]....
        /*0094*/ 	.word	0x00003b50


	//   ....[2]....
        /*0098*/ 	.word	0x00003d90


	//----- nvinfo : EIATTR_MAX_THREADS
	.align		4
.L_495:
        /*009c*/ 	.byte	0x04, 0x05
        /*009e*/ 	.short	(.L_497 - .L_496)
.L_496:
        /*00a0*/ 	.word	0x00000180
        /*00a4*/ 	.word	0x00000001
        /*00a8*/ 	.word	0x00000001


	//----- nvinfo : EIATTR_CRS_STACK_SIZE
	.align		4
.L_497:
        /*00ac*/ 	.byte	0x04, 0x1e
        /*00ae*/ 	.short	(.L_499 - .L_498)
.L_498:
        /*00b0*/ 	.word	0x00000000


	//----- nvinfo : EIATTR_CBANK_PARAM_SIZE
	.align		4
.L_499:
        /*00b4*/ 	.byte	0x03, 0x19
        /*00b6*/ 	.short	0x00b8


	//----- nvinfo : EIATTR_PARAM_CBANK
	.align		4
        /*00b8*/ 	.byte	0x04, 0x0a
        /*00ba*/ 	.short	(.L_501 - .L_500)
	.align		4
.L_500:
        /*00bc*/ 	.word	index@(.nv.constant0._Z35group_norm_nhwc_bwd_one_pass_kernelI11Bf16IOFp32WLi64ELi24ELi384EEv26Group_norm_nhwc_bwd_params)
        /*00c0*/ 	.short	0x0210
        /*00c2*/ 	.short	0x00b8


	//----- nvinfo : EIATTR_SW_WAR
	.align		4
.L_501:
        /*00c4*/ 	.byte	0x04, 0x36
        /*00c6*/ 	.short	(.L_503 - .L_502)
.L_502:
        /*00c8*/ 	.word	0x00000008
.L_503:


//--------------------- .nv.info._Z35group_norm_nhwc_bwd_one_pass_kernelI11Bf16IOFp32WLi128ELi24ELi384EEv26Group_norm_nhwc_bwd_params --------------------------
	.section	.nv.info._Z35group_norm_nhwc_bwd_one_pass_kernelI11Bf16IOFp32WLi128ELi24ELi384EEv26Group_norm_nhwc_bwd_params,"",@"SHT_CUDA_INFO"
	.sectionflags	@""
	.align	4


	//----- nvinfo : EIATTR_CUDA_API_VERSION
	.align		4
        /*0000*/ 	.byte	0x04, 0x37
        /*0002*/ 	.short	(.L_505 - .L_504)
.L_504:
        /*0004*/ 	.word	0x00000082


	//----- nvinfo : EIATTR_KPARAM_INFO
	.align		4
.L_505:
        /*0008*/ 	.byte	0x04, 0x17
        /*000a*/ 	.short	(.L_507 - .L_506)
.L_506:
        /*000c*/ 	.word	0x00000000
        /*0010*/ 	.short	0x0000
        /*0012*/ 	.short	0x0000
        /*0014*/ 	.byte	0x00, 0xf0, 0xe1, 0x02


	//----- nvinfo : EIATTR_SPARSE_MMA_MASK
	.align		4
.L_507:
        /*0018*/ 	.byte	0x03, 0x50
        /*001a*/ 	.short	0x0000


	//----- nvinfo : EIATTR_MAXREG_COUNT
	.align		4
        /*001c*/ 	.byte	0x03, 0x1b
        /*001e*/ 	.short	0x00a8


	//----- nvinfo : EIATTR_NUM_BARRIERS
	.align		4
        /*0020*/ 	.byte	0x02, 0x4c
        /*0022*/ 	.byte	0x01
	.zero		1


	//----- nvinfo : EIATTR_MERCURY_ISA_VERSION
	.align		4
        /*0024*/ 	.byte	0x03, 0x5f
        /*0026*/ 	.short	0x0101


	//----- nvinfo : EIATTR_INT_WARP_WIDE_INSTR_OFFSETS
	.align		4
        /*0028*/ 	.byte	0x04, 0x31
        /*002a*/ 	.short	(.L_509 - .L_508)


	//   ....[0]....
.L_508:
        /*002c*/ 	.word	0x000027a0


	//   ....[1]....
        /*0030*/ 	.word	0x000047d0


	//----- nvinfo : EIATTR_COOP_GROUP_MASK_REGIDS
	.align		4
.L_509:
        /*0034*/ 	.byte	0x04, 0x29
        /*0036*/ 	.short	(.L_511 - .L_510)


	//   ....[0]....
.L_510:
        /*0038*/ 	.word	0xffffffff


	//   ....[1]....
        /*003c*/ 	.word	0xffffffff


	//   ....[2]....
        /*0040*/ 	.word	0xffffffff


	//   ....[3]....
        /*0044*/ 	.word	0xffffffff


	//   ....[4]....
        /*0048*/ 	.word	0xffffffff


	//   ....[5]....
        /*004c*/ 	.word	0xffffffff


	//   ....[6]....
        /*0050*/ 	.word	0xffffffff


	//   ....[7]....
        /*0054*/ 	.word	0xffffffff


	//   ....[8]....
        /*0058*/ 	.word	0xffffffff


	//   ....[9]....
        /*005c*/ 	.word	0xffffffff


	//----- nvinfo : EIATTR_COOP_GROUP_INSTR_OFFSETS
	.align		4
.L_511:
        /*0060*/ 	.byte	0x04, 0x28
        /*0062*/ 	.short	(.L_513 - .L_512)


	//   ....[0]....
.L_512:
        /*0064*/ 	.word	0x00001640


	//   ....[1]....
        /*0068*/ 	.word	0x00001680


	//   ....[2]....
        /*006c*/ 	.word	0x00001790


	//   ....[3]....
        /*0070*/ 	.word	0x000017b0


	//   ....[4]....
        /*0074*/ 	.word	0x000017e0


	//   ....[5]....
        /*0078*/ 	.word	0x00001800


	//   ....[6]....
        /*007c*/ 	.word	0x00001830


	//   ....[7]....
        /*0080*/ 	.word	0x00001850


	//   ....[8]....
        /*0084*/ 	.word	0x00001890


	//   ....[9]....
        /*0088*/ 	.word	0x000018a0


	//----- nvinfo : EIATTR_EXIT_INSTR_OFFSETS
	.align		4
.L_513:
        /*008c*/ 	.byte	0x04, 0x1c
        /*008e*/ 	.short	(.L_515 - .L_514)


	//   ....[0]....
.L_514:
        /*0090*/ 	.word	0x000048c0


	//   ....[1]....
        /*0094*/ 	.word	0x00004a00


	//   ....[2]....
        /*0098*/ 	.word	0x00004c40


	//----- nvinfo : EIATTR_MAX_THREADS
	.align		4
.L_515:
        /*009c*/ 	.byte	0x04, 0x05
        /*009e*/ 	.short	(.L_517 - .L_516)
.L_516:
        /*00a0*/ 	.word	0x00000180
        /*00a4*/ 	.word	0x00000001
        /*00a8*/ 	.word	0x00000001


	//----- nvinfo : EIATTR_CRS_STACK_SIZE
	.align		4
.L_517:
        /*00ac*/ 	.byte	0x04, 0x1e
        /*00ae*/ 	.short	(.L_519 - .L_518)
.L_518:
        /*00b0*/ 	.word	0x00000000


	//----- nvinfo : EIATTR_CBANK_PARAM_SIZE
	.align		4
.L_519:
        /*00b4*/ 	.byte	0x03, 0x19
        /*00b6*/ 	.short	0x00b8


	//----- nvinfo : EIATTR_PARAM_CBANK
	.align		4
        /*00b8*/ 	.byte	0x04, 0x0a
        /*00ba*/ 	.short	(.L_521 - .L_520)
	.align		4
.L_520:
        /*00bc*/ 	.word	index@(.nv.constant0._Z35group_norm_nhwc_bwd_one_pass_kernelI11Bf16IOFp32WLi128ELi24ELi384EEv26Group_norm_nhwc_bwd_params)
        /*00c0*/ 	.short	0x0210
        /*00c2*/ 	.short	0x00b8


	//----- nvinfo : EIATTR_SW_WAR
	.align		4
.L_521:
        /*00c4*/ 	.byte	0x04, 0x36
        /*00c6*/ 	.short	(.L_523 - .L_522)
.L_522:
        /*00c8*/ 	.word	0x00000008
.L_523:


//--------------------- .nv.info._Z35group_norm_nhwc_bwd_one_pass_kernelI11Bf16IOFp32WLi256ELi24ELi384EEv26Group_norm_nhwc_bwd_params --------------------------
	.section	.nv.info._Z35group_norm_nhwc_bwd_one_pass_kernelI11Bf16IOFp32WLi256ELi24ELi384EEv26Group_norm_nhwc_bwd_params,"",@"SHT_CUDA_INFO"
	.sectionflags	@""
	.align	4


	//----- nvinfo : EIATTR_CUDA_API_VERSION
	.align		4
        /*0000*/ 	.byte	0x04, 0x37
        /*0002*/ 	.short	(.L_525 - .L_524)
.L_524:
        /*0004*/ 	.word	0x00000082


	//----- nvinfo : EIATTR_KPARAM_INFO
	.align		4
.L_525:
        /*0008*/ 	.byte	0x04, 0x17
        /*000a*/ 	.short	(.L_527 - .L_526)
.L_526:
        /*000c*/ 	.word	0x00000000
        /*0010*/ 	.short	0x0000
        /*0012*/ 	.short	0x0000
        /*0014*/ 	.byte	0x00, 0xf0, 0xe1, 0x02


	//----- nvinfo : EIATTR_SPARSE_MMA_MASK
	.align		4
.L_527:
        /*0018*/ 	.byte	0x03, 0x50
        /*001a*/ 	.short	0x0000


	//----- nvinfo : EIATTR_MAXREG_COUNT
	.align		4
        /*001c*/ 	.byte	0x03, 0x1b
        /*001e*/ 	.short	0x00a8


	//----- nvinfo : EIATTR_NUM_BARRIERS
	.align		4
        /*0020*/ 	.byte	0x02, 0x4c
        /*0022*/ 	.byte	0x01
	.zero		1


	//----- nvinfo : EIATTR_MERCURY_ISA_VERSION
	.align		4
        /*0024*/ 	.byte	0x03, 0x5f
        /*0026*/ 	.short	0x0101


	//----- nvinfo : EIATTR_INT_WARP_WIDE_INSTR_OFFSETS
	.align		4
        /*0028*/ 	.byte	0x04, 0x31
        /*002a*/ 	.short	(.L_529 - .L_528)


	//   ....[0]....
.L_528:
        /*002c*/ 	.word	0x00003950


	//   ....[1]....
        /*0030*/ 	.word	0x00006700


	//----- nvinfo : EIATTR_COOP_GROUP_MASK_REGIDS
	.align		4
.L_529:
        /*0034*/ 	.byte	0x04, 0x29
        /*0036*/ 	.short	(.L_531 - .L_530)


	//   ....[0]....
.L_530:
        /*0038*/ 	.word	0xffffffff


	//   ....[1]....
        /*003c*/ 	.word	0xffffffff


	//   ....[2]....
        /*0040*/ 	.word	0xffffffff


	//   ....[3]....
        /*0044*/ 	.word	0xffffffff


	//   ....[4]....
        /*0048*/ 	.word	0xffffffff


	//   ....[5]....
        /*004c*/ 	.word	0xffffffff


	//   ....[6]....
        /*0050*/ 	.word	0xffffffff


	//   ....[7]....
        /*0054*/ 	.word	0xffffffff


	//   ....[8]....
        /*0058*/ 	.word	0xffffffff


	//   ....[9]....
        /*005c*/ 	.word	0xffffffff


	//----- nvinfo : EIATTR_COOP_GROUP_INSTR_OFFSETS
	.align		4
.L_531:
        /*0060*/ 	.byte	0x04, 0x28
        /*0062*/ 	.short	(.L_533 - .L_532)


	//   ....[0]....
.L_532:
        /*0064*/ 	.word	0x00002700


	//   ....[1]....
        /*0068*/ 	.word	0x00002740


	//   ....[2]....
        /*006c*/ 	.word	0x00002880


	//   ....[3]....
        /*0070*/ 	.word	0x000028a0


	//   ....[4]....
        /*0074*/ 	.word	0x000028d0


	//   ....[5]....
        /*0078*/ 	.word	0x000028f0


	//   ....[6]....
        /*007c*/ 	.word	0x00002920


	//   ....[7]....
        /*0080*/ 	.word	0x00002940


	//   ....[8]....
        /*0084*/ 	.word	0x00002970


	//   ....[9]....
        /*0088*/ 	.word	0x00002990


	//----- nvinfo : EIATTR_EXIT_INSTR_OFFSETS
	.align		4
.L_533:
        /*008c*/ 	.byte	0x04, 0x1c
        /*008e*/ 	.short	(.L_535 - .L_534)


	//   ....[0]....
.L_534:
        /*0090*/ 	.word	0x00006790


	//   ....[1]....
        /*0094*/ 	.word	0x000068d0


	//   ....[2]....
        /*0098*/ 	.word	0x00006b10


	//----- nvinfo : EIATTR_MAX_THREADS
	.align		4
.L_535:
        /*009c*/ 	.byte	0x04, 0x05
        /*009e*/ 	.short	(.L_537 - .L_536)
.L_536:
        /*00a0*/ 	.word	0x00000180
        /*00a4*/ 	.word	0x00000001
        /*00a8*/ 	.word	0x00000001


	//----- nvinfo : EIATTR_CRS_STACK_SIZE
	.align		4
.L_537:
        /*00ac*/ 	.byte	0x04, 0x1e
        /*00ae*/ 	.short	(.L_539 - .L_538)
.L_538:
        /*00b0*/ 	.word	0x00000000


	//----- nvinfo : EIATTR_CBANK_PARAM_SIZE
	.align		4
.L_539:
        /*00b4*/ 	.byte	0x03, 0x19
        /*00b6*/ 	.short	0x00b8


	//----- nvinfo : EIATTR_PARAM_CBANK
	.align		4
        /*00b8*/ 	.byte	0x04, 0x0a
        /*00ba*/ 	.short	(.L_541 - .L_540)
	.align		4
.L_540:
        /*00bc*/ 	.word	index@(.nv.constant0._Z35group_norm_nhwc_bwd_one_pass_kernelI11Bf16IOFp32WLi256ELi24ELi384EEv26Group_norm_nhwc_bwd_params)
        /*00c0*/ 	.short	0x0210
        /*00c2*/ 	.short	0x00b8


	//----- nvinfo : EIATTR_SW_WAR
	.align		4
.L_541:
        /*00c4*/ 	.byte	0x04, 0x36
        /*00c6*/ 	.short	(.L_543 - .L_542)
.L_542:
        /*00c8*/ 	.word	0x00000008
.L_543:


//--------------------- .nv.info._Z35group_norm_nhwc_bwd_one_pass_kernelI11Bf16IOFp32WLi512ELi24ELi384EEv26Group_norm_nhwc_bwd_params --------------------------
	.section	.nv.info._Z35group_norm_nhwc_bwd_one_pass_kernelI11Bf16IOFp32WLi512ELi24ELi384EEv26Group_norm_nhwc_bwd_params,"",@"SHT_CUDA_INFO"
	.sectionflags	@""
	.align	4


	//----- nvinfo : EIATTR_CUDA_API_VERSION
	.align		4
        /*0000*/ 	.byte	0x04, 0x37
        /*0002*/ 	.short	(.L_545 - .L_544)
.L_544:
        /*0004*/ 	.word	0x00000082


	//----- nvinfo : EIATTR_KPARAM_INFO
	.align		4
.L_545:
        /*0008*/ 	.byte	0x04, 0x17
        /*000a*/ 	.short	(.L_547 - .L_546)
.L_546:
        /*000c*/ 	.word	0x00000000
        /*0010*/ 	.short	0x0000
        /*0012*/ 	.short	0x0000
        /*0014*/ 	.byte	0x00, 0xf0, 0xe1, 0x02


	//----- nvinfo : EIATTR_SPARSE_MMA_MASK
	.align		4
.L_547:
        /*0018*/ 	.byte	0x03, 0x50
        /*001a*/ 	.short	0x0000


	//----- nvinfo : EIATTR_MAXREG_COUNT
	.align		4
        /*001c*/ 	.byte	0x03, 0x1b
        /*001e*/ 	.short	0x00a8


	//----- nvinfo : EIATTR_NUM_BARRIERS
	.align		4
        /*0020*/ 	.byte	0x02, 0x4c
        /*0022*/ 	.byte	0x01
	.zero		1


	//----- nvinfo : EIATTR_MERCURY_ISA_VERSION
	.align		4
        /*0024*/ 	.byte	0x03, 0x5f
        /*0026*/ 	.short	0x0101


	//----- nvinfo : EIATTR_INT_WARP_WIDE_INSTR_OFFSETS
	.align		4
        /*0028*/ 	.byte	0x04, 0x31
        /*002a*/ 	.short	(.L_549 - .L_548)


	//   ....[0]....
.L_548:
        /*002c*/ 	.word	0x00005a90


	//   ....[1]....
        /*0030*/ 	.word	0x0000a090


	//----- nvinfo : EIATTR_COOP_GROUP_MASK_REGIDS
	.align		4
.L_549:
        /*0034*/ 	.byte	0x04, 0x29
        /*0036*/ 	.short	(.L_551 - .L_550)


	//   ....[0]....
.L_550:
        /*0038*/ 	.word	0xffffffff


	//   ....[1]....
        /*003c*/ 	.word	0xffffffff


	//   ....[2]....
        /*0040*/ 	.word	0xffffffff


	//   ....[3]....
        /*0044*/ 	.word	0xffffffff


	//   ....[4]....
        /*0048*/ 	.word	0xffffffff


	//   ....[5]....
        /*004c*/ 	.word	0xffffffff


	//   ....[6]....
        /*0050*/ 	.word	0xffffffff


	//   ....[7]....
        /*0054*/ 	.word	0xffffffff


	//   ....[8]....
        /*0058*/ 	.word	0xffffffff


	//   ....[9]....
        /*005c*/ 	.word	0xffffffff


	//----- nvinfo : EIATTR_COOP_GROUP_INSTR_OFFSETS
	.align		4
.L_551:
        /*0060*/ 	.byte	0x04, 0x28
        /*0062*/ 	.short	(.L_553 - .L_552)


	//   ....[0]....
.L_552:
        /*0064*/ 	.word	0x00004480


	//   ....[1]....
        /*0068*/ 	.word	0x00004490


	//   ....[2]....
        /*006c*/ 	.word	0x000044d0


	//   ....[3]....
        /*0070*/ 	.word	0x000044f0


	//   ....[4]....
        /*0074*/ 	.word	0x00004520


	//   ....[5]....
        /*0078*/ 	.word	0x00004540


	//   ....[6]....
        /*007c*/ 	.word	0x00004570


	//   ....[7]....
        /*0080*/ 	.word	0x00004590


	//   ....[8]....
        /*0084*/ 	.word	0x000045c0


	//   ....[9]....
        /*0088*/ 	.word	0x000045e0


	//----- nvinfo : EIATTR_EXIT_INSTR_OFFSETS
	.align		4
.L_553:
        /*008c*/ 	.byte	0x04, 0x1c
        /*008e*/ 	.short	(.L_555 - .L_554)


	//   ....[0]....
.L_554:
        /*0090*/ 	.word	0x0000a120


	//   ....[1]....
        /*0094*/ 	.word	0x0000a260


	//   ....[2]....
        /*0098*/ 	.word	0x0000a4a0


	//----- nvinfo : EIATTR_MAX_THREADS
	.align		4
.L_555:
        /*009c*/ 	.byte	0x04, 0x05
        /*009e*/ 	.short	(.L_557 - .L_556)
.L_556:
        /*00a0*/ 	.word	0x00000180
        /*00a4*/ 	.word	0x00000001
        /*00a8*/ 	.word	0x00000001


	//----- nvinfo : EIATTR_CRS_STACK_SIZE
	.align		4
.L_557:
        /*00ac*/ 	.byte	0x04, 0x1e
        /*00ae*/ 	.short	(.L_559 - .L_558)
.L_558:
        /*00b0*/ 	.word	0x00000000


	//----- nvinfo : EIATTR_CBANK_PARAM_SIZE
	.align		4
.L_559:
        /*00b4*/ 	.byte	0x03, 0x19
        /*00b6*/ 	.short	0x00b8


	//----- nvinfo : EIATTR_PARAM_CBANK
	.align		4
        /*00b8*/ 	.byte	0x04, 0x0a
        /*00ba*/ 	.short	(.L_561 - .L_560)
	.align		4
.L_560:
        /*00bc*/ 	.word	index@(.nv.constant0._Z35group_norm_nhwc_bwd_one_pass_kernelI11Bf16IOFp32WLi512ELi24ELi384EEv26Group_norm_nhwc_bwd_params)
        /*00c0*/ 	.short	0x0210
        /*00c2*/ 	.short	0x00b8


	//----- nvinfo : EIATTR_SW_WAR
	.align		4
.L_561:
        /*00c4*/ 	.byte	0x04, 0x36
        /*00c6*/ 	.short	(.L_563 - .L_562)
.L_562:
        /*00c8*/ 	.word	0x00000008
.L_563:


//--------------------- .nv.info._Z35group_norm_nhwc_bwd_one_pass_kernelI11Bf16IOBf16WLi64ELi24ELi384EEv26Group_norm_nhwc_bwd_params --------------------------
	.section	.nv.info._Z35group_norm_nhwc_bwd_one_pass_kernelI11Bf16IOBf16WLi64ELi24ELi384EEv26Group_norm_nhwc_bwd_params,"",@"SHT_CUDA_INFO"
	.sectionflags	@""
	.align	4


	//----- nvinfo : EIATTR_CUDA_API_VERSION
	.align		4
        /*0000*/ 	.byte	0x04, 0x37
        /*0002*/ 	.short	(.L_565 - .L_564)
.L_564:
        /*0004*/ 	.word	0x00000082


	//----- nvinfo : EIATTR_KPARAM_INFO
	.align		4
.L_565:
        /*0008*/ 	.byte	0x04, 0x17
        /*000a*/ 	.short	(.L_567 - .L_566)
.L_566:
        /*000c*/ 	.word	0x00000000
        /*0010*/ 	.short	0x0000
        /*0012*/ 	.short	0x0000
        /*0014*/ 	.byte	0x00, 0xf0, 0xe1, 0x02


	//----- nvinfo : EIATTR_SPARSE_MMA_MASK
	.align		4
.L_567:
        /*0018*/ 	.byte	0x03, 0x50
        /*001a*/ 	.short	0x0000


	//----- nvinfo : EIATTR_MAXREG_COUNT
	.align		4
        /*001c*/ 	.byte	0x03, 0x1b
        /*001e*/ 	.short	0x00a8


	//----- nvinfo : EIATTR_NUM_BARRIERS
	.align		4
        /*0020*/ 	.byte	0x02, 0x4c
        /*0022*/ 	.byte	0x01
	.zero		1


	//----- nvinfo : EIATTR_MERCURY_ISA_VERSION
	.align		4
        /*0024*/ 	.byte	0x03, 0x5f
        /*0026*/ 	.short	0x0101


	//----- nvinfo : EIATTR_INT_WARP_WIDE_INSTR_OFFSETS
	.align		4
        /*0028*/ 	.byte	0x04, 0x31
        /*002a*/ 	.short	(.L_569 - .L_568)


	//   ....[0]....
.L_568:
        /*002c*/ 	.word	0x00002040


	//   ....[1]....
        /*0030*/ 	.word	0x00003980


	//----- nvinfo : EIATTR_COOP_GROUP_MASK_REGIDS
	.align		4
.L_569:
        /*0034*/ 	.byte	0x04, 0x29
        /*0036*/ 	.short	(.L_571 - .L_570)


	//   ....[0]....
.L_570:
        /*0038*/ 	.word	0xffffffff


	//   ....[1]....
        /*003c*/ 	.word	0xffffffff


	//   ....[2]....
        /*0040*/ 	.word	0xffffffff


	//   ....[3]....
        /*0044*/ 	.word	0xffffffff


	//   ....[4]....
        /*0048*/ 	.word	0xffffffff


	//   ....[5]....
        /*004c*/ 	.word	0xffffffff


	//   ....[6]....
        /*0050*/ 	.word	0xffffffff


	//   ....[7]....
        /*0054*/ 	.word	0xffffffff


	//   ....[8]....
        /*0058*/ 	.word	0xffffffff


	//   ....[9]....
        /*005c*/ 	.word	0xffffffff


	//----- nvinfo : EIATTR_COOP_GROUP_INSTR_OFFSETS
	.align		4
.L_571:
        /*0060*/ 	.byte	0x04, 0x28
        /*0062*/ 	.short	(.L_573 - .L_572)


	//   ....[0]....
.L_572:
        /*0064*/ 	.word	0x00000f60


	//   ....[1]....
        /*0068*/ 	.word	0x00000fa0


	//   ....[2]....
        /*006c*/ 	.word	0x00001050


	//   ....[3]....
        /*0070*/ 	.word	0x00001070


	//   ....[4]....
        /*0074*/ 	.word	0x000010b0


	//   ....[5]....
        /*0078*/ 	.word	0x000010d0


	//   ....[6]....
        /*007c*/ 	.word	0x00001100


	//   ....[7]....
        /*0080*/ 	.word	0x00001120


	//   ....[8]....
        /*0084*/ 	.word	0x00001150


	//   ....[9]....
        /*0088*/ 	.word	0x00001170


	//----- nvinfo : EIATTR_EXIT_INSTR_OFFSETS
	.align		4
.L_573:
        /*008c*/ 	.byte	0x04, 0x1c
        /*008e*/ 	.short	(.L_575 - .L_574)


	//   ....[0]....
.L_574:
        /*0090*/ 	.word	0x00003a70


	//   ....[1]....
        /*0094*/ 	.word	0x00003bb0


	//   ....[2]....
        /*0098*/ 	.word	0x00003e10


	//----- nvinfo : EIATTR_MAX_THREADS
	.align		4
.L_575:
        /*009c*/ 	.byte	0x04, 0x05
        /*009e*/ 	.short	(.L_577 - .L_576)
.L_576:
        /*00a0*/ 	.word	0x00000180
        /*00a4*/ 	.word	0x00000001
        /*00a8*/ 	.word	0x00000001


	//----- nvinfo : EIATTR_CRS_STACK_SIZE
	.align		4
.L_577:
        /*00ac*/ 	.byte	0x04, 0x1e
        /*00ae*/ 	.short	(.L_579 - .L_578)
.L_578:
        /*00b0*/ 	.word	0x00000000


	//----- nvinfo : EIATTR_CBANK_PARAM_SIZE
	.align		4
.L_579:
        /*00b4*/ 	.byte	0x03, 0x19
        /*00b6*/ 	.short	0x00b8


	//----- nvinfo : EIATTR_PARAM_CBANK
	.align		4
        /*00b8*/ 	.byte	0x04, 0x0a
        /*00ba*/ 	.short	(.L_581 - .L_580)
	.align		4
.L_580:
        /*00bc*/ 	.word	index@(.nv.constant0._Z35group_norm_nhwc_bwd_one_pass_kernelI11Bf16IOBf16WLi64ELi24ELi384EEv26Group_norm_nhwc_bwd_params)
        /*00c0*/ 	.short	0x0210
        /*00c2*/ 	.short	0x00b8


	//----- nvinfo : EIATTR_SW_WAR
	.align		4
.L_581:
        /*00c4*/ 	.byte	0x04, 0x36
        /*00c6*/ 	.short	(.L_583 - .L_582)
.L_582:
        /*00c8*/ 	.word	0x00000008
.L_583:


//--------------------- .nv.info._Z35group_norm_nhwc_bwd_one_pass_kernelI11Bf16IOBf16WLi128ELi24ELi384EEv26Group_norm_nhwc_bwd_params --------------------------
	.section	.nv.info._Z35group_norm_nhwc_bwd_one_pass_kernelI11Bf16IOBf16WLi128ELi24ELi384EEv26Group_norm_nhwc_bwd_params,"",@"SHT_CUDA_INFO"
	.sectionflags	@""
	.align	4


	//----- nvinfo : EIATTR_CUDA_API_VERSION
	.align		4
        /*0000*/ 	.byte	0x04, 0x37
        /*0002*/ 	.short	(.L_585 - .L_584)
.L_584:
        /*0004*/ 	.word	0x00000082


	//----- nvinfo : EIATTR_KPARAM_INFO
	.align		4
.L_585:
        /*0008*/ 	.byte	0x04, 0x17
        /*000a*/ 	.short	(.L_587 - .L_586)
.L_586:
        /*000c*/ 	.word	0x00000000
        /*0010*/ 	.short	0x0000
        /*0012*/ 	.short	0x0000
        /*0014*/ 	.byte	0x00, 0xf0, 0xe1, 0x02


	//----- nvinfo : EIATTR_SPARSE_MMA_MASK
	.align		4
.L_587:
        /*0018*/ 	.byte	0x03, 0x50
        /*001a*/ 	.short	0x0000


	//----- nvinfo : EIATTR_MAXREG_COUNT
	.align		4
        /*001c*/ 	.byte	0x03, 0x1b
        /*001e*/ 	.short	0x00a8


	//----- nvinfo : EIATTR_NUM_BARRIERS
	.align		4
        /*0020*/ 	.byte	0x02, 0x4c
        /*0022*/ 	.byte	0x01
	.zero		1


	//----- nvinfo : EIATTR_MERCURY_ISA_VERSION
	.align		4
        /*0024*/ 	.byte	0x03, 0x5f
        /*0026*/ 	.short	0x0101


	//----- nvinfo : EIATTR_INT_WARP_WIDE_INSTR_OFFSETS
	.align		4
        /*0028*/ 	.byte	0x04, 0x31
        /*002a*/ 	.short	(.L_589 - .L_588)


	//   ....[0]....
.L_588:
        /*002c*/ 	.word	0x00002800


	//   ....[1]....
        /*0030*/ 	.word	0x00004830


	//----- nvinfo : EIATTR_COOP_GROUP_MASK_REGIDS
	.align		4
.L_589:
        /*0034*/ 	.byte	0x04, 0x29
        /*0036*/ 	.short	(.L_591 - .L_590)


	//   ....[0]....
.L_590:
        /*0038*/ 	.word	0xffffffff


	//   ....[1]....
        /*003c*/ 	.word	0xffffffff


	//   ....[2]....
        /*0040*/ 	.word	0xffffffff


	//   ....[3]....
        /*0044*/ 	.word	0xffffffff


	//   ....[4]....
        /*0048*/ 	.word	0xffffffff


	//   ....[5]....
        /*004c*/ 	.word	0xffffffff


	//   ....[6]....
        /*0050*/ 	.word	0xffffffff


	//   ....[7]....
        /*0054*/ 	.word	0xffffffff


	//   ....[8]....
        /*0058*/ 	.word	0xffffffff


	//   ....[9]....
        /*005c*/ 	.word	0xffffffff


	//----- nvinfo : EIATTR_COOP_GROUP_INSTR_OFFSETS
	.align		4
.L_591:
        /*0060*/ 	.byte	0x04, 0x28
        /*0062*/ 	.short	(.L_593 - .L_592)


	//   ....[0]....
.L_592:
        /*0064*/ 	.word	0x000016a0


	//   ....[1]....
        /*0068*/ 	.word	0x000016e0


	//   ....[2]....
        /*006c*/ 	.word	0x00001810


	//   ....[3]....
        /*0070*/ 	.word	0x00001830


	//   ....[4]....
        /*0074*/ 	.word	0x00001870


	//   ....[5]....
        /*0078*/ 	.word	0x00001890


	//   ....[6]....
        /*007c*/ 	.word	0x000018c0


	//   ....[7]....
        /*0080*/ 	.word	0x000018e0


	//   ....[8]....
        /*0084*/ 	.word	0x00001910


	//   ....[9]....
        /*0088*/ 	.word	0x00001930


	//----- nvinfo : EIATTR_EXIT_INSTR_OFFSETS
	.align		4
.L_593:
        /*008c*/ 	.byte	0x04, 0x1c
        /*008e*/ 	.short	(.L_595 - .L_594)


	//   ....[0]....
.L_594:
        /*0090*/ 	.word	0x00004920


	//   ....[1]....
        /*0094*/ 	.word	0x00004a60


	//   ....[2]....
        /*0098*/ 	.word	0x00004cc0


	//----- nvinfo : EIATTR_MAX_THREADS
	.align		4
.L_595:
        /*009c*/ 	.byte	0x04, 0x05
        /*009e*/ 	.short	(.L_597 - .L_596)
.L_596:
        /*00a0*/ 	.word	0x00000180
        /*00a4*/ 	.word	0x00000001
        /*00a8*/ 	.word	0x00000001


	//----- nvinfo : EIATTR_CRS_STACK_SIZE
	.align		4
.L_597:
        /*00ac*/ 	.byte	0x04, 0x1e
        /*00ae*/ 	.short	(.L_599 - .L_598)
.L_598:
        /*00b0*/ 	.word	0x00000000


	//----- nvinfo : EIATTR_CBANK_PARAM_SIZE
	.align		4
.L_599:
        /*00b4*/ 	.byte	0x03, 0x19
        /*00b6*/ 	.short	0x00b8


	//----- nvinfo : EIATTR_PARAM_CBANK
	.align		4
        /*00b8*/ 	.byte	0x04, 0x0a
        /*00ba*/ 	.short	(.L_601 - .L_600)
	.align		4
.L_600:
        /*00bc*/ 	.word	index@(.nv.constant0._Z35group_norm_nhwc_bwd_one_pass_kernelI11Bf16IOBf16WLi128ELi24ELi384EEv26Group_norm_nhwc_bwd_params)
        /*00c0*/ 	.short	0x0210
        /*00c2*/ 	.short	0x00b8


	//----- nvinfo : EIATTR_SW_WAR
	.align		4
.L_601:
        /*00c4*/ 	.byte	0x04, 0x36
        /*00c6*/ 	.short	(.L_603 - .L_602)
.L_602:
        /*00c8*/ 	.word	0x00000008
.L_603:


//--------------------- .nv.info._Z35group_norm_nhwc_bwd_one_pass_kernelI11Bf16IOBf16WLi256ELi24ELi384EEv26Group_norm_nhwc_bwd_params --------------------------
	.section	.nv.info._Z35group_norm_nhwc_bwd_one_pass_kernelI11Bf16IOBf16WLi256ELi24ELi384EEv26Group_norm_nhwc_bwd_params,"",@"SHT_CUDA_INFO"
	.sectionflags	@""
	.align	4


	//----- nvinfo : EIATTR_CUDA_API_VERSION
	.align		4
        /*0000*/ 	.byte	0x04, 0x37
        /*0002*/ 	.short	(.L_605 - .L_604)
.L_604:
        /*0004*/ 	.word	0x00000082


	//----- nvinfo : EIATTR_KPARAM_INFO
	.align		4
.L_605:
        /*0008*/ 	.byte	0x04, 0x17
        /*000a*/ 	.short	(.L_607 - .L_606)
.L_606:
        /*000c*/ 	.word	0x00000000
        /*0010*/ 	.short	0x0000
        /*0012*/ 	.short	0x0000
        /*0014*/ 	.byte	0x00, 0xf0, 0xe1, 0x02


	//----- nvinfo : EIATTR_SPARSE_MMA_MASK
	.align		4
.L_607:
        /*0018*/ 	.byte	0x03, 0x50
        /*001a*/ 	.short	0x0000


	//----- nvinfo : EIATTR_MAXREG_COUNT
	.align		4
        /*001c*/ 	.byte	0x03, 0x1b
        /*001e*/ 	.short	0x00a8


	//----- nvinfo : EIATTR_NUM_BARRIERS
	.align		4
        /*0020*/ 	.byte	0x02, 0x4c
        /*0022*/ 	.byte	0x01
	.zero		1


	//----- nvinfo : EIATTR_MERCURY_ISA_VERSION
	.align		4
        /*0024*/ 	.byte	0x03, 0x5f
        /*0026*/ 	.short	0x0101


	//----- nvinfo : EIATTR_INT_WARP_WIDE_INSTR_OFFSETS
	.align		4
        /*0028*/ 	.byte	0x04, 0x31
        /*002a*/ 	.short	(.L_609 - .L_608)


	//   ....[0]....
.L_608:
        /*002c*/ 	.word	0x000039b0


	//   ....[1]....
        /*0030*/ 	.word	0x00006760


	//----- nvinfo : EIATTR_COOP_GROUP_MASK_REGIDS
	.align		4
.L_609:
        /*0034*/ 	.byte	0x04, 0x29
        /*0036*/ 	.short	(.L_611 - .L_610)


	//   ....[0]....
.L_610:
        /*0038*/ 	.word	0xffffffff


	//   ....[1]....
        /*003c*/ 	.word	0xffffffff


	//   ....[2]....
        /*0040*/ 	.word	0xffffffff


	//   ....[3]....
        /*0044*/ 	.word	0xffffffff


	//   ....[4]....
        /*0048*/ 	.word	0xffffffff


	//   ....[5]....
        /*004c*/ 	.word	0xffffffff


	//   ....[6]....
        /*0050*/ 	.word	0xffffffff


	//   ....[7]....
        /*0054*/ 	.word	0xffffffff


	//   ....[8]....
        /*0058*/ 	.word	0xffffffff


	//   ....[9]....
        /*005c*/ 	.word	0xffffffff


	//----- nvinfo : EIATTR_COOP_GROUP_INSTR_OFFSETS
	.align		4
.L_611:
        /*0060*/ 	.byte	0x04, 0x28
        /*0062*/ 	.short	(.L_613 - .L_612)


	//   ....[0]....
.L_612:
        /*0064*/ 	.word	0x00002780


	//   ....[1]....
        /*0068*/ 	.word	0x000027c0


	//   ....[2]....
        /*006c*/ 	.word	0x00002900


	//   ....[3]....
        /*0070*/ 	.word	0x00002920


	//   ....[4]....
        /*0074*/ 	.word	0x00002950


	//   ....[5]....
        /*0078*/ 	.word	0x00002970


	//   ....[6]....
        /*007c*/ 	.word	0x000029a0


	//   ....[7]....
        /*0080*/ 	.word	0x000029c0


	//   ....[8]....
        /*0084*/ 	.word	0x000029f0


	//   ....[9]....
        /*0088*/ 	.word	0x00002a10


	//----- nvinfo : EIATTR_EXIT_INSTR_OFFSETS
	.align		4
.L_613:
        /*008c*/ 	.byte	0x04, 0x1c
        /*008e*/ 	.short	(.L_615 - .L_614)


	//   ....[0]....
.L_614:
        /*0090*/ 	.word	0x000067f0


	//   ....[1]....
        /*0094*/ 	.word	0x00006930


	//   ....[2]....
        /*0098*/ 	.word	0x00006b90


	//----- nvinfo : EIATTR_MAX_THREADS
	.align		4
.L_615:
        /*009c*/ 	.byte	0x04, 0x05
        /*009e*/ 	.short	(.L_617 - .L_616)
.L_616:
        /*00a0*/ 	.word	0x00000180
        /*00a4*/ 	.word	0x00000001
        /*00a8*/ 	.word	0x00000001


	//----- nvinfo : EIATTR_CRS_STACK_SIZE
	.align		4
.L_617:
        /*00ac*/ 	.byte	0x04, 0x1e
        /*00ae*/ 	.short	(.L_619 - .L_618)
.L_618:
        /*00b0*/ 	.word	0x00000000


	//----- nvinfo : EIATTR_CBANK_PARAM_SIZE
	.align		4
.L_619:
        /*00b4*/ 	.byte	0x03, 0x19
        /*00b6*/ 	.short	0x00b8


	//----- nvinfo : EIATTR_PARAM_CBANK
	.align		4
        /*00b8*/ 	.byte	0x04, 0x0a
        /*00ba*/ 	.short	(.L_621 - .L_620)
	.align		4
.L_620:
        /*00bc*/ 	.word	index@(.nv.constant0._Z35group_norm_nhwc_bwd_one_pass_kernelI11Bf16IOBf16WLi256ELi24ELi384EEv26Group_norm_nhwc_bwd_params)
        /*00c0*/ 	.short	0x0210
        /*00c2*/ 	.short	0x00b8


	//----- nvinfo : EIATTR_SW_WAR
	.align		4
.L_621:
        /*00c4*/ 	.byte	0x04, 0x36
        /*00c6*/ 	.short	(.L_623 - .L_622)
.L_622:
        /*00c8*/ 	.word	0x00000008
.L_623:


//--------------------- .nv.info._Z35group_norm_nhwc_bwd_one_pass_kernelI11Bf16IOBf16WLi512ELi24ELi384EEv26Group_norm_nhwc_bwd_params --------------------------
	.section	.nv.info._Z35group_norm_nhwc_bwd_one_pass_kernelI11Bf16IOBf16WLi512ELi24ELi384EEv26Group_norm_nhwc_bwd_params,"",@"SHT_CUDA_INFO"
	.sectionflags	@""
	.align	4


	//----- nvinfo : EIATTR_CUDA_API_VERSION
	.align		4
        /*0000*/ 	.byte	0x04, 0x37
        /*0002*/ 	.short	(.L_625 - .L_624)
.L_624:
        /*0004*/ 	.word	0x00000082


	//----- nvinfo : EIATTR_KPARAM_INFO
	.align		4
.L_625:
        /*0008*/ 	.byte	0x04, 0x17
        /*000a*/ 	.short	(.L_627 - .L_626)
.L_626:
        /*000c*/ 	.word	0x00000000
        /*0010*/ 	.short	0x0000
        /*0012*/ 	.short	0x0000
        /*0014*/ 	.byte	0x00, 0xf0, 0xe1, 0x02


	//----- nvinfo : EIATTR_SPARSE_MMA_MASK
	.align		4
.L_627:
        /*0018*/ 	.byte	0x03, 0x50
        /*001a*/ 	.short	0x0000


	//----- nvinfo : EIATTR_MAXREG_COUNT
	.align		4
        /*001c*/ 	.byte	0x03, 0x1b
        /*001e*/ 	.short	0x00a8


	//----- nvinfo : EIATTR_NUM_BARRIERS
	.align		4
        /*0020*/ 	.byte	0x02, 0x4c
        /*0022*/ 	.byte	0x01
	.zero		1


	//----- nvinfo : EIATTR_MERCURY_ISA_VERSION
	.align		4
        /*0024*/ 	.byte	0x03, 0x5f
        /*0026*/ 	.short	0x0101


	//----- nvinfo : EIATTR_INT_WARP_WIDE_INSTR_OFFSETS
	.align		4
        /*0028*/ 	.byte	0x04, 0x31
        /*002a*/ 	.short	(.L_629 - .L_628)


	//   ....[0]....
.L_628:
        /*002c*/ 	.word	0x00005b00


	//   ....[1]....
        /*0030*/ 	.word	0x0000a100


	//----- nvinfo : EIATTR_COOP_GROUP_MASK_REGIDS
	.align		4
.L_629:
        /*0034*/ 	.byte	0x04, 0x29
        /*0036*/ 	.short	(.L_631 - .L_630)


	//   ....[0]....
.L_630:
        /*0038*/ 	.word	0xffffffff


	//   ....[1]....
        /*003c*/ 	.word	0xffffffff


	//   ....[2]....
        /*0040*/ 	.word	0xffffffff


	//   ....[3]....
        /*0044*/ 	.word	0xffffffff


	//   ....[4]....
        /*0048*/ 	.word	0xffffffff


	//   ....[5]....
        /*004c*/ 	.word	0xffffffff


	//   ....[6]....
        /*0050*/ 	.word	0xffffffff


	//   ....[7]....
        /*0054*/ 	.word	0xffffffff


	//   ....[8]....
        /*0058*/ 	.word	0xffffffff


	//   ....[9]....
        /*005c*/ 	.word	0xffffffff


	//----- nvinfo : EIATTR_COOP_GROUP_INSTR_OFFSETS
	.align		4
.L_631:
        /*0060*/ 	.byte	0x04, 0x28
        /*0062*/ 	.short	(.L_633 - .L_632)


	//   ....[0]....
.L_632:
        /*0064*/ 	.word	0x000044f0


	//   ....[1]....
        /*0068*/ 	.word	0x00004500


	//   ....[2]....
        /*006c*/ 	.word	0x00004550


	//   ....[3]....
        /*0070*/ 	.word	0x00004560


	//   ....[4]....
        /*0074*/ 	.word	0x000045a0


	//   ....[5]....
        /*0078*/ 	.word	0x000045b0


	//   ....[6]....
        /*007c*/ 	.word	0x000045f0


	//   ....[7]....
        /*0080*/ 	.word	0x00004600


	//   ....[8]....
        /*0084*/ 	.word	0x00004640


	//   ....[9]....
        /*0088*/ 	.word	0x00004650


	//----- nvinfo : EIATTR_EXIT_INSTR_OFFSETS
	.align		4
.L_633:
        /*008c*/ 	.byte	0x04, 0x1c
        /*008e*/ 	.short	(.L_635 - .L_634)


	//   ....[0]....
.L_634:
        /*0090*/ 	.word	0x0000a190


	//   ....[1]....
        /*0094*/ 	.word	0x0000a2d0


	//   ....[2]....
        /*0098*/ 	.word	0x0000a530


	//----- nvinfo : EIATTR_MAX_THREADS
	.align		4
.L_635:
        /*009c*/ 	.byte	0x04, 0x05
        /*009e*/ 	.short	(.L_637 - .L_636)
.L_636:
        /*00a0*/ 	.word	0x00000180
        /*00a4*/ 	.word	0x00000001
        /*00a8*/ 	.word	0x00000001


	//----- nvinfo : EIATTR_CRS_STACK_SIZE
	.align		4
.L_637:
        /*00ac*/ 	.byte	0x04, 0x1e
        /*00ae*/ 	.short	(.L_639 - .L_638)
.L_638:
        /*00b0*/ 	.word	0x00000000


	//----- nvinfo : EIATTR_CBANK_PARAM_SIZE
	.align		4
.L_639:
        /*00b4*/ 	.byte	0x03, 0x19
        /*00b6*/ 	.short	0x00b8


	//----- nvinfo : EIATTR_PARAM_CBANK
	.align		4
        /*00b8*/ 	.byte	0x04, 0x0a
        /*00ba*/ 	.short	(.L_641 - .L_640)
	.align		4
.L_640:
        /*00bc*/ 	.word	index@(.nv.constant0._Z35group_norm_nhwc_bwd_one_pass_kernelI11Bf16IOBf16WLi512ELi24ELi384EEv26Group_norm_nhwc_bwd_params)
        /*00c0*/ 	.short	0x0210
        /*00c2*/ 	.short	0x00b8


	//----- nvinfo : EIATTR_SW_WAR
	.align		4
.L_641:
        /*00c4*/ 	.byte	0x04, 0x36
        /*00c6*/ 	.short	(.L_643 - .L_642)
.L_642:
        /*00c8*/ 	.word	0x00000008
.L_643:


//--------------------- .nv.info._Z35group_norm_nhwc_bwd_one_pass_kernelI11Bf16IOFp16WLi64ELi24ELi384EEv26Group_norm_nhwc_bwd_params --------------------------
	.section	.nv.info._Z35group_norm_nhwc_bwd_one_pass_kernelI11Bf16IOFp16WLi64ELi24ELi384EEv26Group_norm_nhwc_bwd_params,"",@"SHT_CUDA_INFO"
	.sectionflags	@""
	.align	4


	//----- nvinfo : EIATTR_CUDA_API_VERSION
	.align		4
        /*0000*/ 	.byte	0x04, 0x37
        /*0002*/ 	.short	(.L_645 - .L_644)
.L_644:
        /*0004*/ 	.word	0x00000082


	//----- nvinfo : EIATTR_KPARAM_INFO
	.align		4
.L_645:
        /*0008*/ 	.byte	0x04, 0x17
        /*000a*/ 	.short	(.L_647 - .L_646)
.L_646:
        /*000c*/ 	.word	0x00000000
        /*0010*/ 	.short	0x0000
        /*0012*/ 	.short	0x0000
        /*0014*/ 	.byte	0x00, 0xf0, 0xe1, 0x02


	//----- nvinfo : EIATTR_SPARSE_MMA_MASK
	.align		4
.L_647:
        /*0018*/ 	.byte	0x03, 0x50
        /*001a*/ 	.short	0x0000


	//----- nvinfo : EIATTR_MAXREG_COUNT
	.align		4
        /*001c*/ 	.byte	0x03, 0x1b
        /*001e*/ 	.short	0x00a8


	//----- nvinfo : EIATTR_NUM_BARRIERS
	.align		4
        /*0020*/ 	.byte	0x02, 0x4c
        /*0022*/ 	.byte	0x01
	.zero		1


	//----- nvinfo : EIATTR_MERCURY_ISA_VERSION
	.align		4
        /*0024*/ 	.byte	0x03, 0x5f
        /*0026*/ 	.short	0x0101


	//----- nvinfo : EIATTR_INT_WARP_WIDE_INSTR_OFFSETS
	.align		4
        /*0028*/ 	.byte	0x04, 0x31
        /*002a*/ 	.short	(.L_649 - .L_648)


	//   ....[0]....
.L_648:
        /*002c*/ 	.word	0x00002040


	//   ....[1]....
        /*0030*/ 	.word	0x00003980


	//----- nvinfo : EIATTR_COOP_GROUP_MASK_REGIDS
	.align		4
.L_649:
        /*0034*/ 	.byte	0x04, 0x29
        /*0036*/ 	.short	(.L_651 - .L_650)


	//   ....[0]....
.L_650:
        /*0038*/ 	.word	0xffffffff


	//   ....[1]....
        /*003c*/ 	.word	0xffffffff


	//   ....[2]....
        /*0040*/ 	.word	0xffffffff


	//   ....[3]....
        /*0044*/ 	.word	0xffffffff


	//   ....[4]....
        /*0048*/ 	.word	0xffffffff


	//   ....[5]....
        /*004c*/ 	.word	0xffffffff


	//   ....[6]....
        /*0050*/ 	.word	0xffffffff


	//   ....[7]....
        /*0054*/ 	.word	0xffffffff


	//   ....[8]....
        /*0058*/ 	.word	0xffffffff


	//   ....[9]....
        /*005c*/ 	.word	0xffffffff


	//----- nvinfo : EIATTR_COOP_GROUP_INSTR_OFFSETS
	.align		4
.L_651:
        /*0060*/ 	.byte	0x04, 0x28
        /*0062*/ 	.short	(.L_653 - .L_652)


	//   ....[0]....
.L_652:
        /*0064*/ 	.word	0x00000f60


	//   ....[1]....
        /*0068*/ 	.word	0x00000fa0


	//   ....[2]....
        /*006c*/ 	.word	0x00001050


	//   ....[3]....
        /*0070*/ 	.word	0x00001070


	//   ....[4]....
        /*0074*/ 	.word	0x000010b0


	//   ....[5]....
        /*0078*/ 	.word	0x000010d0


	//   ....[6]....
        /*007c*/ 	.word	0x00001100


	//   ....[7]....
        /*0080*/ 	.word	0x00001120


	//   ....[8]....
        /*0084*/ 	.word	0x00001150


	//   ....[9]....
        /*0088*/ 	.word	0x00001170


	//----- nvinfo : EIATTR_EXIT_INSTR_OFFSETS
	.align		4
.L_653:
        /*008c*/ 	.byte	0x04, 0x1c
        /*008e*/ 	.short	(.L_655 - .L_654)


	//   ....[0]....
.L_654:
        /*0090*/ 	.word	0x00003a70


	//   ....[1]....
        /*0094*/ 	.word	0x00003bb0


	//   ....[2]....
        /*0098*/ 	.word	0x00003e10


	//----- nvinfo : EIATTR_MAX_THREADS
	.align		4
.L_655:
        /*009c*/ 	.byte	0x04, 0x05
        /*009e*/ 	.short	(.L_657 - .L_656)
.L_656:
        /*00a0*/ 	.word	0x00000180
        /*00a4*/ 	.word	0x00000001
        /*00a8*/ 	.word	0x00000001


	//----- nvinfo : EIATTR_CRS_STACK_SIZE
	.align		4
.L_657:
        /*00ac*/ 	.byte	0x04, 0x1e
        /*00ae*/ 	.short	(.L_659 - .L_658)
.L_658:
        /*00b0*/ 	.word	0x00000000


	//----- nvinfo : EIATTR_CBANK_PARAM_SIZE
	.align		4
.L_659:
        /*00b4*/ 	.byte	0x03, 0x19
        /*00b6*/ 	.short	0x00b8


	//----- nvinfo : EIATTR_PARAM_CBANK
	.align		4
        /*00b8*/ 	.byte	0x04, 0x0a
        /*00ba*/ 	.short	(.L_661 - .L_660)
	.align		4
.L_660:
        /*00bc*/ 	.word	index@(.nv.constant0._Z35group_norm_nhwc_bwd_one_pass_kernelI11Bf16IOFp16WLi64ELi24ELi384EEv26Group_norm_nhwc_bwd_params)
        /*00c0*/ 	.short	0x0210
        /*00c2*/ 	.short	0x00b8


	//----- nvinfo : EIATTR_SW_WAR
	.align		4
.L_661:
        /*00c4*/ 	.byte	0x04, 0x36
        /*00c6*/ 	.short	(.L_663 - .L_662)
.L_662:
        /*00c8*/ 	.word	0x00000008
.L_663:


//--------------------- .nv.info._Z35group_norm_nhwc_bwd_one_pass_kernelI11Bf16IOFp16WLi128ELi24ELi384EEv26Group_norm_nhwc_bwd_params --------------------------
	.section	.nv.info._Z35group_norm_nhwc_bwd_one_pass_kernelI11Bf16IOFp16WLi128ELi24ELi384EEv26Group_norm_nhwc_bwd_params,"",@"SHT_CUDA_INFO"
	.sectionflags	@""
	.align	4


	//----- nvinfo : EIATTR_CUDA_API_VERSION
	.align		4
        /*0000*/ 	.byte	0x04, 0x37
        /*0002*/ 	.short	(.L_665 - .L_664)
.L_664:
        /*0004*/ 	.word	0x00000082


	//----- nvinfo : EIATTR_KPARAM_INFO
	.align		4
.L_665:
        /*0008*/ 	.byte	0x04, 0x17
        /*000a*/ 	.short	(.L_667 - .L_666)
.L_666:
        /*000c*/ 	.word	0x00000000
        /*0010*/ 	.short	0x0000
        /*0012*/ 	.short	0x0000
        /*0014*/ 	.byte	0x00, 0xf0, 0xe1, 0x02


	//----- nvinfo : EIATTR_SPARSE_MMA_MASK
	.align		4
.L_667:
        /*0018*/ 	.byte	0x03, 0x50
        /*001a*/ 	.short	0x0000


	//----- nvinfo : EIATTR_MAXREG_COUNT
	.align		4
        /*001c*/ 	.byte	0x03, 0x1b
        /*001e*/ 	.short	0x00a8


	//----- nvinfo : EIATTR_NUM_BARRIERS
	.align		4
        /*0020*/ 	.byte	0x02, 0x4c
        /*0022*/ 	.byte	0x01
	.zero		1


	//----- nvinfo : EIATTR_MERCURY_ISA_VERSION
	.align		4
        /*0024*/ 	.byte	0x03, 0x5f
        /*0026*/ 	.short	0x0101


	//----- nvinfo : EIATTR_INT_WARP_WIDE_INSTR_OFFSETS
	.align		4
        /*0028*/ 	.byte	0x04, 0x31
        /*002a*/ 	.short	(.L_669 - .L_668)


	//   ....[0]....
.L_668:
        /*002c*/ 	.word	0x00002800


	//   ....[1]....
        /*0030*/ 	.word	0x00004830


	//----- nvinfo : EIATTR_COOP_GROUP_MASK_REGIDS
	.align		4
.L_669:
        /*0034*/ 	.byte	0x04, 0x29
        /*0036*/ 	.short	(.L_671 - .L_670)


	//   ....[0]....
.L_670:
        /*0038*/ 	.word	0xffffffff


	//   ....[1]....
        /*003c*/ 	.word	0xffffffff


	//   ....[2]....
        /*0040*/ 	.word	0xffffffff


	//   ....[3]....
        /*0044*/ 	.word	0xffffffff


	//   ....[4]....
        /*0048*/ 	.word	0xffffffff


	//   ....[5]....
        /*004c*/ 	.word	0xffffffff


	//   ....[6]....
        /*0050*/ 	.word	0xffffffff


	//   ....[7]....
        /*0054*/ 	.word	0xffffffff


	//   ....[8]....
        /*0058*/ 	.word	0xffffffff


	//   ....[9]....
        /*005c*/ 	.word	0xffffffff


	//----- nvinfo : EIATTR_COOP_GROUP_INSTR_OFFSETS
	.align		4
.L_671:
        /*0060*/ 	.byte	0x04, 0x28
        /*0062*/ 	.short	(.L_673 - .L_672)


	//   ....[0]....
.L_672:
        /*0064*/ 	.word	0x000016a0


	//   ....[1]....
        /*0068*/ 	.word	0x000016e0


	//   ....[2]....
        /*006c*/ 	.word	0x00001810


	//   ....[3]....
        /*0070*/ 	.word	0x00001830


	//   ....[4]....
        /*0074*/ 	.word	0x00001870


	//   ....[5]....
        /*0078*/ 	.word	0x00001890


	//   ....[6]....
        /*007c*/ 	.word	0x000018c0


	//   ....[7]....
        /*0080*/ 	.word	0x000018e0


	//   ....[8]....
        /*0084*/ 	.word	0x00001910


	//   ....[9]....
        /*0088*/ 	.word	0x00001930


	//----- nvinfo : EIATTR_EXIT_INSTR_OFFSETS
	.align		4
.L_673:
        /*008c*/ 	.byte	0x04, 0x1c
        /*008e*/ 	.short	(.L_675 - .L_674)


	//   ....[0]....
.L_674:
        /*0090*/ 	.word	0x00004920


	//   ....[1]....
        /*0094*/ 	.word	0x00004a60


	//   ....[2]....
        /*0098*/ 	.word	0x00004cc0


	//----- nvinfo : EIATTR_MAX_THREADS
	.align		4
.L_675:
        /*009c*/ 	.byte	0x04, 0x05
        /*009e*/ 	.short	(.L_677 - .L_676)
.L_676:
        /*00a0*/ 	.word	0x00000180
        /*00a4*/ 	.word	0x00000001
        /*00a8*/ 	.word	0x00000001


	//----- nvinfo : EIATTR_CRS_STACK_SIZE
	.align		4
.L_677:
        /*00ac*/ 	.byte	0x04, 0x1e
        /*00ae*/ 	.short	(.L_679 - .L_678)
.L_678:
        /*00b0*/ 	.word	0x00000000


	//----- nvinfo : EIATTR_CBANK_PARAM_SIZE
	.align		4
.L_679:
        /*00b4*/ 	.byte	0x03, 0x19
        /*00b6*/ 	.short	0x00b8


	//----- nvinfo : EIATTR_PARAM_CBANK
	.align		4
        /*00b8*/ 	.byte	0x04, 0x0a
        /*00ba*/ 	.short	(.L_681 - .L_680)
	.align		4
.L_680:
        /*00bc*/ 	.word	index@(.nv.constant0._Z35group_norm_nhwc_bwd_one_pass_kernelI11Bf16IOFp16WLi128ELi24ELi384EEv26Group_norm_nhwc_bwd_params)
        /*00c0*/ 	.short	0x0210
        /*00c2*/ 	.short	0x00b8


	//----- nvinfo : EIATTR_SW_WAR
	.align		4
.L_681:
        /*00c4*/ 	.byte	0x04, 0x36
        /*00c6*/ 	.short	(.L_683 - .L_682)
.L_682:
        /*00c8*/ 	.word	0x00000008
.L_683:


//--------------------- .nv.info._Z35group_norm_nhwc_bwd_one_pass_kernelI11Bf16IOFp16WLi256ELi24ELi384EEv26Group_norm_nhwc_bwd_params --------------------------
	.section	.nv.info._Z35group_norm_nhwc_bwd_one_pass_kernelI11Bf16IOFp16WLi256ELi24ELi384EEv26Group_norm_nhwc_bwd_params,"",@"SHT_CUDA_INFO"
	.sectionflags	@""
	.align	4


	//----- nvinfo : EIATTR_CUDA_API_VERSION
	.align		4
        /*0000*/ 	.byte	0x04, 0x37
        /*0002*/ 	.short	(.L_685 - .L_684)
.L_684:
        /*0004*/ 	.word	0x00000082


	//----- nvinfo : EIATTR_KPARAM_INFO
	.align		4
.L_685:
        /*0008*/ 	.byte	0x04, 0x17
        /*000a*/ 	.short	(.L_687 - .L_686)
.L_686:
        /*000c*/ 	.word	0x00000000
        /*0010*/ 	.short	0x0000
        /*0012*/ 	.short	0x0000
        /*0014*/ 	.byte	0x00, 0xf0, 0xe1, 0x02


	//----- nvinfo : EIATTR_SPARSE_MMA_MASK
	.align		4
.L_687:
        /*0018*/ 	.byte	0x03, 0x50
        /*001a*/ 	.short	0x0000


	//----- nvinfo : EIATTR_MAXREG_COUNT
	.align		4
        /*001c*/ 	.byte	0x03, 0x1b
        /*001e*/ 	.short	0x00a8


	//----- nvinfo : EIATTR_NUM_BARRIERS
	.align		4
        /*0020*/ 	.byte	0x02, 0x4c
        /*0022*/ 	.byte	0x01
	.zero		1


	//----- nvinfo : EIATTR_MERCURY_ISA_VERSION
	.align		4
        /*0024*/ 	.byte	0x03, 0x5f
        /*0026*/ 	.short	0x0101


	//----- nvinfo : EIATTR_INT_WARP_WIDE_INSTR_OFFSETS
	.align		4
        /*0028*/ 	.byte	0x04, 0x31
        /*002a*/ 	.short	(.L_689 - .L_688)


	//   ....[0]....
.L_688:
        /*002c*/ 	.word	0x000039b0


	//   ....[1]....
        /*0030*/ 	.word	0x00006760


	//----- nvinfo : EIATTR_COOP_GROUP_MASK_REGIDS
	.align		4
.L_689:
        /*0034*/ 	.byte	0x04, 0x29
        /*0036*/ 	.short	(.L_691 - .L_690)


	//   ....[0]....
.L_690:
        /*0038*/ 	.word	0xffffffff


	//   ....[1]....
        /*003c*/ 	.word	0xffffffff


	//   ....[2]....
        /*0040*/ 	.word	0xffffffff


	//   ....[3]....
        /*0044*/ 	.word	0xffffffff


	//   ....[4]....
        /*0048*/ 	.word	0xffffffff


	//   ....[5]....
        /*004c*/ 	.word	0xffffffff


	//   ....[6]....
        /*0050*/ 	.word	0xffffffff


	//   ....[7]....
        /*0054*/ 	.word	0xffffffff


	//   ....[8]....
        /*0058*/ 	.word	0xffffffff


	//   ....[9]....
        /*005c*/ 	.word	0xffffffff


	//----- nvinfo : EIATTR_COOP_GROUP_INSTR_OFFSETS
	.align		4
.L_691:
        /*0060*/ 	.byte	0x04, 0x28
        /*0062*/ 	.short	(.L_693 - .L_692)


	//   ....[0]....
.L_692:
        /*0064*/ 	.word	0x00002780


	//   ....[1]....
        /*0068*/ 	.word	0x000027c0


	//   ....[2]....
        /*006c*/ 	.word	0x00002900


	//   ....[3]....
        /*0070*/ 	.word	0x00002920


	//   ....[4]....
        /*0074*/ 	.word	0x00002950


	//   ....[5]....
        /*0078*/ 	.word	0x00002970


	//   ....[6]....
        /*007c*/ 	.word	0x000029a0


	//   ....[7]....
        /*0080*/ 	.word	0x000029c0


	//   ....[8]....
        /*0084*/ 	.word	0x000029f0


	//   ....[9]....
        /*0088*/ 	.word	0x00002a10


	//----- nvinfo : EIATTR_EXIT_INSTR_OFFSETS
	.align		4
.L_693:
        /*008c*/ 	.byte	0x04, 0x1c
        /*008e*/ 	.short	(.L_695 - .L_694)


	//   ....[0]....
.L_694:
        /*0090*/ 	.word	0x000067f0


	//   ....[1]....
        /*0094*/ 	.word	0x00006930


	//   ....[2]....
        /*0098*/ 	.word	0x00006b90


	//----- nvinfo : EIATTR_MAX_THREADS
	.align		4
.L_695:
        /*009c*/ 	.byte	0x04, 0x05
        /*009e*/ 	.short	(.L_697 - .L_696)
.L_696:
        /*00a0*/ 	.word	0x00000180
        /*00a4*/ 	.word	0x00000001
        /*00a8*/ 	.word	0x00000001


	//----- nvinfo : EIATTR_CRS_STACK_SIZE
	.align		4
.L_697:
        /*00ac*/ 	.byte	0x04, 0x1e
        /*00ae*/ 	.short	(.L_699 - .L_698)
.L_698:
        /*00b0*/ 	.word	0x00000000


	//----- nvinfo : EIATTR_CBANK_PARAM_SIZE
	.align		4
.L_699:
        /*00b4*/ 	.byte	0x03, 0x19
        /*00b6*/ 	.short	0x00b8


	//----- nvinfo : EIATTR_PARAM_CBANK
	.align		4
        /*00b8*/ 	.byte	0x04, 0x0a
        /*00ba*/ 	.short	(.L_701 - .L_700)
	.align		4
.L_700:
        /*00bc*/ 	.word	index@(.nv.constant0._Z35group_norm_nhwc_bwd_one_pass_kernelI11Bf16IOFp16WLi256ELi24ELi384EEv26Group_norm_nhwc_bwd_params)
        /*00c0*/ 	.short	0x0210
        /*00c2*/ 	.short	0x00b8


	//----- nvinfo : EIATTR_SW_WAR
	.align		4
.L_701:
        /*00c4*/ 	.byte	0x04, 0x36
        /*00c6*/ 	.short	(.L_703 - .L_702)
.L_702:
        /*00c8*/ 	.word	0x00000008
.L_703:


//--------------------- .nv.info._Z35group_norm_nhwc_bwd_one_pass_kernelI11Bf16IOFp16WLi512ELi24ELi384EEv26Group_norm_nhwc_bwd_params --------------------------
	.section	.nv.info._Z35group_norm_nhwc_bwd_one_pass_kernelI11Bf16IOFp16WLi512ELi24ELi384EEv26Group_norm_nhwc_bwd_params,"",@"SHT_CUDA_INFO"
	.sectionflags	@""
	.align	4


	//----- nvinfo : EIATTR_CUDA_API_VERSION
	.align		4
        /*0000*/ 	.byte	0x04, 0x37
        /*0002*/ 	.short	(.L_705 - .L_704)
.L_704:
        /*0004*/ 	.word	0x00000082


	//----- nvinfo : EIATTR_KPARAM_INFO
	.align		4
.L_705:
        /*0008*/ 	.byte	0x04, 0x17
        /*000a*/ 	.short	(.L_707 - .L_706)
.L_706:
        /*000c*/ 	.word	0x00000000
        /*0010*/ 	.short	0x0000
        /*0012*/ 	.short	0x0000
        /*0014*/ 	.byte	0x00, 0xf0, 0xe1, 0x02


	//----- nvinfo : EIATTR_SPARSE_MMA_MASK
	.align		4
.L_707:
        /*0018*/ 	.byte	0x03, 0x50
        /*001a*/ 	.short	0x0000


	//----- nvinfo : EIATTR_MAXREG_COUNT
	.align		4
        /*001c*/ 	.byte	0x03, 0x1b
        /*001e*/ 	.short	0x00a8


	//----- nvinfo : EIATTR_NUM_BARRIERS
	.align		4
        /*0020*/ 	.byte	0x02, 0x4c
        /*0022*/ 	.byte	0x01
	.zero		1


	//----- nvinfo : EIATTR_MERCURY_ISA_VERSION
	.align		4
        /*0024*/ 	.byte	0x03, 0x5f
        /*0026*/ 	.short	0x0101


	//----- nvinfo : EIATTR_INT_WARP_WIDE_INSTR_OFFSETS
	.align		4
        /*0028*/ 	.byte	0x04, 0x31
        /*002a*/ 	.short	(.L_709 - .L_708)


	//   ....[0]....
.L_708:
        /*002c*/ 	.word	0x00005b00


	//   ....[1]....
        /*0030*/ 	.word	0x0000a100


	//----- nvinfo : EIATTR_COOP_GROUP_MASK_REGIDS
	.align		4
.L_709:
        /*0034*/ 	.byte	0x04, 0x29
        /*0036*/ 	.short	(.L_711 - .L_710)


	//   ....[0]....
.L_710:
        /*0038*/ 	.word	0xffffffff


	//   ....[1]....
        /*003c*/ 	.word	0xffffffff


	//   ....[2]....
        /*0040*/ 	.word	0xffffffff


	//   ....[3]....
        /*0044*/ 	.word	0xffffffff


	//   ....[4]....
        /*0048*/ 	.word	0xffffffff


	//   ....[5]....
        /*004c*/ 	.word	0xffffffff


	//   ....[6]....
        /*0050*/ 	.word	0xffffffff


	//   ....[7]....
        /*0054*/ 	.word	0xffffffff


	//   ....[8]....
        /*0058*/ 	.word	0xffffffff


	//   ....[9]....
        /*005c*/ 	.word	0xffffffff


	//----- nvinfo : EIATTR_COOP_GROUP_INSTR_OFFSETS
	.align		4
.L_711:
        /*0060*/ 	.byte	0x04, 0x28
        /*0062*/ 	.short	(.L_713 - .L_712)


	//   ....[0]....
.L_712:
        /*0064*/ 	.word	0x000044f0


	//   ....[1]....
        /*0068*/ 	.word	0x00004500


	//   ....[2]....
        /*006c*/ 	.word	0x00004550


	//   ....[3]....
        /*0070*/ 	.word	0x00004560


	//   ....[4]....
        /*0074*/ 	.word	0x000045a0


	//   ....[5]....
        /*0078*/ 	.word	0x000045b0


	//   ....[6]....
        /*007c*/ 	.word	0x000045f0


	//   ....[7]....
        /*0080*/ 	.word	0x00004600


	//   ....[8]....
        /*0084*/ 	.word	0x00004640


	//   ....[9]....
        /*0088*/ 	.word	0x00004650


	//----- nvinfo : EIATTR_EXIT_INSTR_OFFSETS
	.align		4
.L_713:
        /*008c*/ 	.byte	0x04, 0x1c
        /*008e*/ 	.short	(.L_715 - .L_714)


	//   ....[0]....
.L_714:
        /*0090*/ 	.word	0x0000a190


	//   ....[1]....
        /*0094*/ 	.word	0x0000a2d0


	//   ....[2]....
        /*0098*/ 	.word	0x0000a530


	//----- nvinfo : EIATTR_MAX_THREADS
	.align		4
.L_715:
        /*009c*/ 	.byte	0x04, 0x05
        /*009e*/ 	.short	(.L_717 - .L_716)
.L_716:
        /*00a0*/ 	.word	0x00000180
        /*00a4*/ 	.word	0x00000001
        /*00a8*/ 	.word	0x00000001


	//----- nvinfo : EIATTR_CRS_STACK_SIZE
	.align		4
.L_717:
        /*00ac*/ 	.byte	0x04, 0x1e
        /*00ae*/ 	.short	(.L_719 - .L_718)
.L_718:
        /*00b0*/ 	.word	0x00000000


	//----- nvinfo : EIATTR_CBANK_PARAM_SIZE
	.align		4
.L_719:
        /*00b4*/ 	.byte	0x03, 0x19
        /*00b6*/ 	.short	0x00b8


	//----- nvinfo : EIATTR_PARAM_CBANK
	.align		4
        /*00b8*/ 	.byte	0x04, 0x0a
        /*00ba*/ 	.short	(.L_721 - .L_720)
	.align		4
.L_720:
        /*00bc*/ 	.word	index@(.nv.constant0._Z35group_norm_nhwc_bwd_one_pass_kernelI11Bf16IOFp16WLi512ELi24ELi384EEv26Group_norm_nhwc_bwd_params)
        /*00c0*/ 	.short	0x0210
        /*00c2*/ 	.short	0x00b8


	//----- nvinfo : EIATTR_SW_WAR
	.align		4
.L_721:
        /*00c4*/ 	.byte	0x04, 0x36
        /*00c6*/ 	.short	(.L_723 - .L_722)
.L_722:
        /*00c8*/ 	.word	0x00000008
.L_723:


//--------------------- .nv.info._Z35group_norm_nhwc_bwd_one_pass_kernelI11Fp16IOFp32WLi64ELi24ELi384EEv26Group_norm_nhwc_bwd_params --------------------------
	.section	.nv.info._Z35group_norm_nhwc_bwd_one_pass_kernelI11Fp16IOFp32WLi64ELi24ELi384EEv26Group_norm_nhwc_bwd_params,"",@"SHT_CUDA_INFO"
	.sectionflags	@""
	.align	4


	//----- nvinfo : EIATTR_CUDA_API_VERSION
	.align		4
        /*0000*/ 	.byte	0x04, 0x37
        /*0002*/ 	.short	(.L_725 - .L_724)
.L_724:
        /*0004*/ 	.word	0x00000082


	//----- nvinfo : EIATTR_KPARAM_INFO
	.align		4
.L_725:
        /*0008*/ 	.byte	0x04, 0x17
        /*000a*/ 	.short	(.L_727 - .L_726)
.L_726:
        /*000c*/ 	.word	0x00000000
        /*0010*/ 	.short	0x0000
        /*0012*/ 	.short	0x0000
        /*0014*/ 	.byte	0x00, 0xf0, 0xe1, 0x02


	//----- nvinfo : EIATTR_SPARSE_MMA_MASK
	.align		4
.L_727:
        /*0018*/ 	.byte	0x03, 0x50
        /*001a*/ 	.short	0x0000


	//----- nvinfo : EIATTR_MAXREG_COUNT
	.align		4
        /*001c*/ 	.byte	0x03, 0x1b
        /*001e*/ 	.short	0x00a8


	//----- nvinfo : EIATTR_NUM_BARRIERS
	.align		4
        /*0020*/ 	.byte	0x02, 0x4c
        /*0022*/ 	.byte	0x01
	.zero		1


	//----- nvinfo : EIATTR_MERCURY_ISA_VERSION
	.align		4
        /*0024*/ 	.byte	0x03, 0x5f
        /*0026*/ 	.short	0x0101


	//----- nvinfo : EIATTR_INT_WARP_WIDE_INSTR_OFFSETS
	.align		4
        /*0028*/ 	.byte	0x04, 0x31
        /*002a*/ 	.short	(.L_729 - .L_728)


	//   ....[0]....
.L_728:
        /*002c*/ 	.word	0x00001f30


	//   ....[1]....
        /*0030*/ 	.word	0x00003870


	//----- nvinfo : EIATTR_COOP_GROUP_MASK_REGIDS
	.align		4
.L_729:
        /*0034*/ 	.byte	0x04, 0x29
        /*0036*/ 	.short	(.L_731 - .L_730)


	//   ....[0]....
.L_730:
        /*0038*/ 	.word	0xffffffff


	//   ....[1]....
        /*003c*/ 	.word	0xffffffff


	//   ....[2]....
        /*0040*/ 	.word	0xffffffff


	//   ....[3]....
        /*0044*/ 	.word	0xffffffff


	//   ....[4]....
        /*0048*/ 	.word	0xffffffff


	//   ....[5]....
        /*004c*/ 	.word	0xffffffff


	//   ....[6]....
        /*0050*/ 	.word	0xffffffff


	//   ....[7]....
        /*0054*/ 	.word	0xffffffff


	//   ....[8]....
        /*0058*/ 	.word	0xffffffff


	//   ....[9]....
        /*005c*/ 	.word	0xffffffff


	//----- nvinfo : EIATTR_COOP_GROUP_INSTR_OFFSETS
	.align		4
.L_731:
        /*0060*/ 	.byte	0x04, 0x28
        /*0062*/ 	.short	(.L_733 - .L_732)


	//   ....[0]....
.L_732:
        /*0064*/ 	.word	0x00000ec0


	//   ....[1]....
        /*0068*/ 	.word	0x00000f00


	//   ....[2]....
        /*006c*/ 	.word	0x00000f80


	//   ....[3]....
        /*0070*/ 	.word	0x00000fa0


	//   ....[4]....
        /*0074*/ 	.word	0x00000fd0


	//   ....[5]....
        /*0078*/ 	.word	0x00000ff0


	//   ....[6]....
        /*007c*/ 	.word	0x00001020


	//   ....[7]....
        /*0080*/ 	.word	0x00001040


	//   ....[8]....
        /*0084*/ 	.word	0x00001070


	//   ....[9]....
        /*0088*/ 	.word	0x00001090


	//----- nvinfo : EIATTR_EXIT_INSTR_OFFSETS
	.align		4
.L_733:
        /*008c*/ 	.byte	0x04, 0x1c
        /*008e*/ 	.short	(.L_735 - .L_734)


	//   ....[0]....
.L_734:
        /*0090*/ 	.word	0x00003960


	//   ....[1]....
        /*0094*/ 	.word	0x00003aa0


	//   ....[2]....
        /*0098*/ 	.word	0x00003ce0


	//----- nvinfo : EIATTR_MAX_THREADS
	.align		4
.L_735:
        /*009c*/ 	.byte	0x04, 0x05
        /*009e*/ 	.short	(.L_737 - .L_736)
.L_736:
        /*00a0*/ 	.word	0x00000180
        /*00a4*/ 	.word	0x00000001
        /*00a8*/ 	.word	0x00000001


	//----- nvinfo : EIATTR_CRS_STACK_SIZE
	.align		4
.L_737:
        /*00ac*/ 	.byte	0x04, 0x1e
        /*00ae*/ 	.short	(.L_739 - .L_738)
.L_738:
        /*00b0*/ 	.word	0x00000000


	//----- nvinfo : EIATTR_CBANK_PARAM_SIZE
	.align		4
.L_739:
        /*00b4*/ 	.byte	0x03, 0x19
        /*00b6*/ 	.short	0x00b8


	//----- nvinfo : EIATTR_PARAM_CBANK
	.align		4
        /*00b8*/ 	.byte	0x04, 0x0a
        /*00ba*/ 	.short	(.L_741 - .L_740)
	.align		4
.L_740:
        /*00bc*/ 	.word	index@(.nv.constant0._Z35group_norm_nhwc_bwd_one_pass_kernelI11Fp16IOFp32WLi64ELi24ELi384EEv26Group_norm_nhwc_bwd_params)
        /*00c0*/ 	.short	0x0210
        /*00c2*/ 	.short	0x00b8


	//----- nvinfo : EIATTR_SW_WAR
	.align		4
.L_741:
        /*00c4*/ 	.byte	0x04, 0x36
        /*00c6*/ 	.short	(.L_743 - .L_742)
.L_742:
        /*00c8*/ 	.word	0x00000008
.L_743:


//--------------------- .nv.info._Z35group_norm_nhwc_bwd_one_pass_kernelI11Fp16IOFp32WLi128ELi24ELi384EEv26Group_norm_nhwc_bwd_params --------------------------
	.section	.nv.info._Z35group_norm_nhwc_bwd_one_pass_kernelI11Fp16IOFp32WLi128ELi24ELi384EEv26Group_norm_nhwc_bwd_params,"",@"SHT_CUDA_INFO"
	.sectionflags	@""
	.align	4


	//----- nvinfo : EIATTR_CUDA_API_VERSION
	.align		4
        /*0000*/ 	.byte	0x04, 0x37
        /*0002*/ 	.short	(.L_745 - .L_744)
.L_744:
        /*0004*/ 	.word	0x00000082


	//----- nvinfo : EIATTR_KPARAM_INFO
	.align		4
.L_745:
        /*0008*/ 	.byte	0x04, 0x17
        /*000a*/ 	.short	(.L_747 - .L_746)
.L_746:
        /*000c*/ 	.word	0x00000000
        /*0010*/ 	.short	0x0000
        /*0012*/ 	.short	0x0000
        /*0014*/ 	.byte	0x00, 0xf0, 0xe1, 0x02


	//----- nvinfo : EIATTR_SPARSE_MMA_MASK
	.align		4
.L_747:
        /*0018*/ 	.byte	0x03, 0x50
        /*001a*/ 	.short	0x0000


	//----- nvinfo : EIATTR_MAXREG_COUNT
	.align		4
        /*001c*/ 	.byte	0x03, 0x1b
        /*001e*/ 	.short	0x00a8


	//----- nvinfo : EIATTR_NUM_BARRIERS
	.align		4
        /*0020*/ 	.byte	0x02, 0x4c
        /*0022*/ 	.byte	0x01
	.zero		1


	//----- nvinfo : EIATTR_MERCURY_ISA_VERSION
	.align		4
        /*0024*/ 	.byte	0x03, 0x5f
        /*0026*/ 	.short	0x0101


	//----- nvinfo : EIATTR_INT_WARP_WIDE_INSTR_OFFSETS
	.align		4
        /*0028*/ 	.byte	0x04, 0x31
        /*002a*/ 	.short	(.L_749 - .L_748)


	//   ....[0]....
.L_748:
        /*002c*/ 	.word	0x00002750


	//   ....[1]....
        /*0030*/ 	.word	0x00004780


	//----- nvinfo : EIATTR_COOP_GROUP_MASK_REGIDS
	.align		4
.L_749:
        /*0034*/ 	.byte	0x04, 0x29
        /*0036*/ 	.short	(.L_751 - .L_750)


	//   ....[0]....
.L_750:
        /*0038*/ 	.word	0xffffffff


	//   ....[1]....
        /*003c*/ 	.word	0xffffffff


	//   ....[2]....
        /*0040*/ 	.word	0xffffffff


	//   ....[3]....
        /*0044*/ 	.word	0xffffffff


	//   ....[4]....
        /*0048*/ 	.word	0xffffffff


	//   ....[5]....
        /*004c*/ 	.word	0xffffffff


	//   ....[6]....
        /*0050*/ 	.word	0xffffffff


	//   ....[7]....
        /*0054*/ 	.word	0xffffffff


	//   ....[8]....
        /*0058*/ 	.word	0xffffffff


	//   ....[9]....
        /*005c*/ 	.word	0xffffffff


	//----- nvinfo : EIATTR_COOP_GROUP_INSTR_OFFSETS
	.align		4
.L_751:
        /*0060*/ 	.byte	0x04, 0x28
        /*0062*/ 	.short	(.L_753 - .L_752)


	//   ....[0]....
.L_752:
        /*0064*/ 	.word	0x00001630


	//   ....[1]....
        /*0068*/ 	.word	0x00001670


	//   ....[2]....
        /*006c*/ 	.word	0x00001760


	//   ....[3]....
        /*0070*/ 	.word	0x00001780


	//   ....[4]....
        /*0074*/ 	.word	0x000017b0


	//   ....[5]....
        /*0078*/ 	.word	0x000017d0


	//   ....[6]....
        /*007c*/ 	.word	0x00001800


	//   ....[7]....
        /*0080*/ 	.word	0x00001820


	//   ....[8]....
        /*0084*/ 	.word	0x00001850


	//   ....[9]....
        /*0088*/ 	.word	0x00001870


	//----- nvinfo : EIATTR_EXIT_INSTR_OFFSETS
	.align		4
.L_753:
        /*008c*/ 	.byte	0x04, 0x1c
        /*008e*/ 	.short	(.L_755 - .L_754)


	//   ....[0]....
.L_754:
        /*0090*/ 	.word	0x00004870


	//   ....[1]....
        /*0094*/ 	.word	0x000049b0


	//   ....[2]....
        /*0098*/ 	.word	0x00004bf0


	//----- nvinfo : EIATTR_MAX_THREADS
	.align		4
.L_755:
        /*009c*/ 	.byte	0x04, 0x05
        /*009e*/ 	.short	(.L_757 - .L_756)
.L_756:
        /*00a0*/ 	.word	0x00000180
        /*00a4*/ 	.word	0x00000001
        /*00a8*/ 	.word	0x00000001


	//----- nvinfo : EIATTR_CRS_STACK_SIZE
	.align		4
.L_757:
        /*00ac*/ 	.byte	0x04, 0x1e
        /*00ae*/ 	.short	(.L_759 - .L_758)
.L_758:
        /*00b0*/ 	.word	0x00000000


	//----- nvinfo : EIATTR_CBANK_PARAM_SIZE
	.align		4
.L_759:
        /*00b4*/ 	.byte	0x03, 0x19
        /*00b6*/ 	.short	0x00b8


	//----- nvinfo : EIATTR_PARAM_CBANK
	.align		4
        /*00b8*/ 	.byte	0x04, 0x0a
        /*00ba*/ 	.short	(.L_761 - .L_760)
	.align		4
.L_760:
        /*00bc*/ 	.word	index@(.nv.constant0._Z35group_norm_nhwc_bwd_one_pass_kernelI11Fp16IOFp32WLi128ELi24ELi384EEv26Group_norm_nhwc_bwd_params)
        /*00c0*/ 	.short	0x0210
        /*00c2*/ 	.short	0x00b8


	//----- nvinfo : EIATTR_SW_WAR
	.align		4
.L_761:
        /*00c4*/ 	.byte	0x04, 0x36
        /*00c6*/ 	.short	(.L_763 - .L_762)
.L_762:
        /*00c8*/ 	.word	0x00000008
.L_763:


//--------------------- .nv.info._Z35group_norm_nhwc_bwd_one_pass_kernelI11Fp16IOFp32WLi256ELi24ELi384EEv26Group_norm_nhwc_bwd_params --------------------------
	.section	.nv.info._Z35group_norm_nhwc_bwd_one_pass_kernelI11Fp16IOFp32WLi256ELi24ELi384EEv26Group_norm_nhwc_bwd_params,"",@"SHT_CUDA_INFO"
	.sectionflags	@""
	.align	4


	//----- nvinfo : EIATTR_CUDA_API_VERSION
	.align		4
        /*0000*/ 	.byte	0x04, 0x37
        /*0002*/ 	.short	(.L_765 - .L_764)
.L_764:
        /*0004*/ 	.word	0x00000082


	//----- nvinfo : EIATTR_KPARAM_INFO
	.align		4
.L_765:
        /*0008*/ 	.byte	0x04, 0x17
        /*000a*/ 	.short	(.L_767 - .L_766)
.L_766:
        /*000c*/ 	.word	0x00000000
        /*0010*/ 	.short	0x0000
        /*0012*/ 	.short	0x0000
        /*0014*/ 	.byte	0x00, 0xf0, 0xe1, 0x02


	//----- nvinfo : EIATTR_SPARSE_MMA_MASK
	.align		4
.L_767:
        /*0018*/ 	.byte	0x03, 0x50
        /*001a*/ 	.short	0x0000


	//----- nvinfo : EIATTR_MAXREG_COUNT
	.align		4
        /*001c*/ 	.byte	0x03, 0x1b
        /*001e*/ 	.short	0x00a8


	//----- nvinfo : EIATTR_NUM_BARRIERS
	.align		4
        /*0020*/ 	.byte	0x02, 0x4c
        /*0022*/ 	.byte	0x01
	.zero		1


	//----- nvinfo : EIATTR_MERCURY_ISA_VERSION
	.align		4
        /*0024*/ 	.byte	0x03, 0x5f
        /*0026*/ 	.short	0x0101


	//----- nvinfo : EIATTR_INT_WARP_WIDE_INSTR_OFFSETS
	.align		4
        /*0028*/ 	.byte	0x04, 0x31
        /*002a*/ 	.short	(.L_769 - .L_768)


	//   ....[0]....
.L_768:
        /*002c*/ 	.word	0x000035d0


	//   ....[1]....
        /*0030*/ 	.word	0x00006290


	//----- nvinfo : EIATTR_COOP_GROUP_MASK_REGIDS
	.align		4
.L_769:
        /*0034*/ 	.byte	0x04, 0x29
        /*0036*/ 	.short	(.L_771 - .L_770)


	//   ....[0]....
.L_770:
        /*0038*/ 	.word	0xffffffff


	//   ....[1]....
        /*003c*/ 	.word	0xffffffff


	//   ....[2]....
        /*0040*/ 	.word	0xffffffff


	//   ....[3]....
        /*0044*/ 	.word	0xffffffff


	//   ....[4]....
        /*0048*/ 	.word	0xffffffff


	//   ....[5]....
        /*004c*/ 	.word	0xffffffff


	//   ....[6]....
        /*0050*/ 	.word	0xffffffff


	//   ....[7]....
        /*0054*/ 	.word	0xffffffff


	//   ....[8]....
        /*0058*/ 	.word	0xffffffff


	//   ....[9]....
        /*005c*/ 	.word	0xffffffff


	//----- nvinfo : EIATTR_COOP_GROUP_INSTR_OFFSETS
	.align		4
.L_771:
        /*0060*/ 	.byte	0x04, 0x28
        /*0062*/ 	.short	(.L_773 - .L_772)


	//   ....[0]....
.L_772:
        /*0064*/ 	.word	0x00002550


	//   ....[1]....
        /*0068*/ 	.word	0x00002590


	//   ....[2]....
        /*006c*/ 	.word	0x00002630


	//   ....[3]....
        /*0070*/ 	.word	0x00002650


	//   ....[4]....
        /*0074*/ 	.word	0x00002680


	//   ....[5]....
        /*0078*/ 	.word	0x000026a0


	//   ....[6]....
        /*007c*/ 	.word	0x000026d0


	//   ....[7]....
        /*0080*/ 	.word	0x000026f0


	//   ....[8]....
        /*0084*/ 	.word	0x00002720


	//   ....[9]....
        /*0088*/ 	.word	0x00002740


	//----- nvinfo : EIATTR_EXIT_INSTR_OFFSETS
	.align		4
.L_773:
        /*008c*/ 	.byte	0x04, 0x1c
        /*008e*/ 	.short	(.L_775 - .L_774)


	//   ....[0]....
.L_774:
        /*0090*/ 	.word	0x00006320


	//   ....[1]....
        /*0094*/ 	.word	0x00006460


	//   ....[2]....
        /*0098*/ 	.word	0x000066b0


	//----- nvinfo : EIATTR_MAX_THREADS
	.align		4
.L_775:
        /*009c*/ 	.byte	0x04, 0x05
        /*009e*/ 	.short	(.L_777 - .L_776)
.L_776:
        /*00a0*/ 	.word	0x00000180
        /*00a4*/ 	.word	0x00000001
        /*00a8*/ 	.word	0x00000001


	//----- nvinfo : EIATTR_CRS_STACK_SIZE
	.align		4
.L_777:
        /*00ac*/ 	.byte	0x04, 0x1e
        /*00ae*/ 	.short	(.L_779 - .L_778)
.L_778:
        /*00b0*/ 	.word	0x00000000


	//----- nvinfo : EIATTR_CBANK_PARAM_SIZE
	.align		4
.L_779:
        /*00b4*/ 	.byte	0x03, 0x19
        /*00b6*/ 	.short	0x00b8


	//----- nvinfo : EIATTR_PARAM_CBANK
	.align		4
        /*00b8*/ 	.byte	0x04, 0x0a
        /*00ba*/ 	.short	(.L_781 - .L_780)
	.align		4
.L_780:
        /*00bc*/ 	.word	index@(.nv.constant0._Z35group_norm_nhwc_bwd_one_pass_kernelI11Fp16IOFp32WLi256ELi24ELi384EEv26Group_norm_nhwc_bwd_params)
        /*00c0*/ 	.short	0x0210
        /*00c2*/ 	.short	0x00b8


	//----- nvinfo : EIATTR_SW_WAR
	.align		4
.L_781:
        /*00c4*/ 	.byte	0x04, 0x36
        /*00c6*/ 	.short	(.L_783 - .L_782)
.L_782:
        /*00c8*/ 	.word	0x00000008
.L_783:


//--------------------- .nv.info._Z35group_norm_nhwc_bwd_one_pass_kernelI11Fp16IOFp32WLi512ELi24ELi384EEv26Group_norm_nhwc_bwd_params --------------------------
	.section	.nv.info._Z35group_norm_nhwc_bwd_one_pass_kernelI11Fp16IOFp32WLi512ELi24ELi384EEv26Group_norm_nhwc_bwd_params,"",@"SHT_CUDA_INFO"
	.sectionflags	@""
	.align	4


	//----- nvinfo : EIATTR_CUDA_API_VERSION
	.align		4
        /*0000*/ 	.byte	0x04, 0x37
        /*0002*/ 	.short	(.L_785 - .L_784)
.L_784:
        /*0004*/ 	.word	0x00000082


	//----- nvinfo : EIATTR_KPARAM_INFO
	.align		4
.L_785:
        /*0008*/ 	.byte	0x04, 0x17
        /*000a*/ 	.short	(.L_787 - .L_786)
.L_786:
        /*000c*/ 	.word	0x00000000
        /*0010*/ 	.short	0x0000
        /*0012*/ 	.short	0x0000
        /*0014*/ 	.byte	0x00, 0xf0, 0xe1, 0x02


	//----- nvinfo : EIATTR_SPARSE_MMA_MASK
	.align		4
.L_787:
        /*0018*/ 	.byte	0x03, 0x50
        /*001a*/ 	.short	0x0000


	//----- nvinfo : EIATTR_MAXREG_COUNT
	.align		4
        /*001c*/ 	.byte	0x03, 0x1b
        /*001e*/ 	.short	0x00a8


	//----- nvinfo : EIATTR_NUM_BARRIERS
	.align		4
        /*0020*/ 	.byte	0x02, 0x4c
        /*0022*/ 	.byte	0x01
	.zero		1


	//----- nvinfo : EIATTR_MERCURY_ISA_VERSION
	.align		4
        /*0024*/ 	.byte	0x03, 0x5f
        /*0026*/ 	.short	0x0101


	//----- nvinfo : EIATTR_INT_WARP_WIDE_INSTR_OFFSETS
	.align		4
        /*0028*/ 	.byte	0x04, 0x31
        /*002a*/ 	.short	(.L_789 - .L_788)


	//   ....[0]....
.L_788:
        /*002c*/ 	.word	0x000056a0


	//   ....[1]....
        /*0030*/ 	.word	0x00009ca0


	//----- nvinfo : EIATTR_COOP_GROUP_MASK_REGIDS
	.align		4
.L_789:
        /*0034*/ 	.byte	0x04, 0x29
        /*0036*/ 	.short	(.L_791 - .L_790)


	//   ....[0]....
.L_790:
        /*0038*/ 	.word	0xffffffff


	//   ....[1]....
        /*003c*/ 	.word	0xffffffff


	//   ....[2]....
        /*0040*/ 	.word	0xffffffff


	//   ....[3]....
        /*0044*/ 	.word	0xffffffff


	//   ....[4]....
        /*0048*/ 	.word	0xffffffff


	//   ....[5]....
        /*004c*/ 	.word	0xffffffff


	//   ....[6]....
        /*0050*/ 	.word	0xffffffff


	//   ....[7]....
        /*0054*/ 	.word	0xffffffff


	//   ....[8]....
        /*0058*/ 	.word	0xffffffff


	//   ....[9]....
        /*005c*/ 	.word	0xffffffff


	//----- nvinfo : EIATTR_COOP_GROUP_INSTR_OFFSETS
	.align		4
.L_791:
        /*0060*/ 	.byte	0x04, 0x28
        /*0062*/ 	.short	(.L_793 - .L_792)


	//   ....[0]....
.L_792:
        /*0064*/ 	.word	0x00004540


	//   ....[1]....
        /*0068*/ 	.word	0x00004580


	//   ....[2]....
        /*006c*/ 	.word	0x000046a0


	//   ....[3]....
        /*0070*/ 	.word	0x000046c0


	//   ....[4]....
        /*0074*/ 	.word	0x000046f0


	//   ....[5]....
        /*0078*/ 	.word	0x00004710


	//   ....[6]....
        /*007c*/ 	.word	0x00004740


	//   ....[7]....
        /*0080*/ 	.word	0x00004760


	//   ....[8]....
        /*0084*/ 	.word	0x00004790


	//   ....[9]....
        /*0088*/ 	.word	0x000047b0


	//----- nvinfo : EIATTR_EXIT_INSTR_OFFSETS
	.align		4
.L_793:
        /*008c*/ 	.byte	0x04, 0x1c
        /*008e*/ 	.short	(.L_795 - .L_794)


	//   ....[0]....
.L_794:
        /*0090*/ 	.word	0x00009d30


	//   ....[1]....
        /*0094*/ 	.word	0x00009e70


	//   ....[2]....
        /*0098*/ 	.word	0x0000a0b0


	//----- nvinfo : EIATTR_MAX_THREADS
	.align		4
.L_795:
        /*009c*/ 	.byte	0x04, 0x05
        /*009e*/ 	.short	(.L_797 - .L_796)
.L_796:
        /*00a0*/ 	.word	0x00000180
        /*00a4*/ 	.word	0x00000001
        /*00a8*/ 	.word	0x00000001


	//----- nvinfo : EIATTR_CRS_STACK_SIZE
	.align		4
.L_797:
        /*00ac*/ 	.byte	0x04, 0x1e
        /*00ae*/ 	.short	(.L_799 - .L_798)
.L_798:
        /*00b0*/ 	.word	0x00000000


	//----- nvinfo : EIATTR_CBANK_PARAM_SIZE
	.align		4
.L_799:
        /*00b4*/ 	.byte	0x03, 0x19
        /*00b6*/ 	.short	0x00b8


	//----- nvinfo : EIATTR_PARAM_CBANK
	.align		4
        /*00b8*/ 	.byte	0x04, 0x0a
        /*00ba*/ 	.short	(.L_801 - .L_800)
	.align		4
.L_800:
        /*00bc*/ 	.word	index@(.nv.constant0._Z35group_norm_nhwc_bwd_one_pass_kernelI11Fp16IOFp32WLi512ELi24ELi384EEv26Group_norm_nhwc_bwd_params)
        /*00c0*/ 	.short	0x0210
        /*00c2*/ 	.short	0x00b8


	//----- nvinfo : EIATTR_SW_WAR
	.align		4
.L_801:
        /*00c4*/ 	.byte	0x04, 0x36
        /*00c6*/ 	.short	(.L_803 - .L_802)
.L_802:
        /*00c8*/ 	.word	0x00000008
.L_803:


//--------------------- .nv.info._Z35group_norm_nhwc_bwd_one_pass_kernelI11Fp16IOBf16WLi64ELi24ELi384EEv26Group_norm_nhwc_bwd_params --------------------------
	.section	.nv.info._Z35group_norm_nhwc_bwd_one_pass_kernelI11Fp16IOBf16WLi64ELi24ELi384EEv26Group_norm_nhwc_bwd_params,"",@"SHT_CUDA_INFO"
	.sectionflags	@""
	.align	4


	//----- nvinfo : EIATTR_CUDA_API_VERSION
	.align		4
        /*0000*/ 	.byte	0x04, 0x37
        /*0002*/ 	.short	(.L_805 - .L_804)
.L_804:
        /*0004*/ 	.word	0x00000082


	//----- nvinfo : EIATTR_KPARAM_INFO
	.align		4
.L_805:
        /*0008*/ 	.byte	0x04, 0x17
        /*000a*/ 	.short	(.L_807 - .L_806)
.L_806:
        /*000c*/ 	.word	0x00000000
        /*0010*/ 	.short	0x0000
        /*0012*/ 	.short	0x0000
        /*0014*/ 	.byte	0x00, 0xf0, 0xe1, 0x02


	//----- nvinfo : EIATTR_SPARSE_MMA_MASK
	.align		4
.L_807:
        /*0018*/ 	.byte	0x03, 0x50
        /*001a*/ 	.short	0x0000


	//----- nvinfo : EIATTR_MAXREG_COUNT
	.align		4
        /*001c*/ 	.byte	0x03, 0x1b
        /*001e*/ 	.short	0x00a8


	//----- nvinfo : EIATTR_NUM_BARRIERS
	.align		4
        /*0020*/ 	.byte	0x02, 0x4c
        /*0022*/ 	.byte	0x01
	.zero		1


	//----- nvinfo : EIATTR_MERCURY_ISA_VERSION
	.align		4
        /*0024*/ 	.byte	0x03, 0x5f
        /*0026*/ 	.short	0x0101


	//----- nvinfo : EIATTR_INT_WARP_WIDE_INSTR_OFFSETS
	.align		4
        /*0028*/ 	.byte	0x04, 0x31
        /*002a*/ 	.short	(.L_809 - .L_808)


	//   ....[0]....
.L_808:
        /*002c*/ 	.word	0x00001fc0


	//   ....[1]....
        /*0030*/ 	.word	0x00003900


	//----- nvinfo : EIATTR_COOP_GROUP_MASK_REGIDS
	.align		4
.L_809:
        /*0034*/ 	.byte	0x04, 0x29
        /*0036*/ 	.short	(.L_811 - .L_810)


	//   ....[0]....
.L_810:
        /*0038*/ 	.word	0xffffffff


	//   ....[1]....
        /*003c*/ 	.word	0xffffffff


	//   ....[2]....
        /*0040*/ 	.word	0xffffffff


	//   ....[3]....
        /*0044*/ 	.word	0xffffffff


	//   ....[4]....
        /*0048*/ 	.word	0xffffffff


	//   ....[5]....
        /*004c*/ 	.word	0xffffffff


	//   ....[6]....
        /*0050*/ 	.word	0xffffffff


	//   ....[7]....
        /*0054*/ 	.word	0xffffffff


	//   ....[8]....
        /*0058*/ 	.word	0xffffffff


	//   ....[9]....
        /*005c*/ 	.word	0xffffffff


	//----- nvinfo : EIATTR_COOP_GROUP_INSTR_OFFSETS
	.align		4
.L_811:
        /*0060*/ 	.byte	0x04, 0x28
        /*0062*/ 	.short	(.L_813 - .L_812)


	//   ....[0]....
.L_812:
        /*0064*/ 	.word	0x00000f40


	//   ....[1]....
        /*0068*/ 	.word	0x00000f60


	//   ....[2]....
        /*006c*/ 	.word	0x00000fb0


	//   ....[3]....
        /*0070*/ 	.word	0x00000fd0


	//   ....[4]....
        /*0074*/ 	.word	0x00001000


	//   ....[5]....
        /*0078*/ 	.word	0x00001020


	//   ....[6]....
        /*007c*/ 	.word	0x00001050


	//   ....[7]....
        /*0080*/ 	.word	0x00001070


	//   ....[8]....
        /*0084*/ 	.word	0x000010a0


	//   ....[9]....
        /*0088*/ 	.word	0x000010c0


	//----- nvinfo : EIATTR_EXIT_INSTR_OFFSETS
	.align		4
.L_813:
        /*008c*/ 	.byte	0x04, 0x1c
        /*008e*/ 	.short	(.L_815 - .L_814)


	//   ....[0]....
.L_814:
        /*0090*/ 	.word	0x000039f0


	//   ....[1]....
        /*0094*/ 	.word	0x00003b30


	//   ....[2]....
        /*0098*/ 	.word	0x00003d90


	//----- nvinfo : EIATTR_MAX_THREADS
	.align		4
.L_815:
        /*009c*/ 	.byte	0x04, 0x05
        /*009e*/ 	.short	(.L_817 - .L_816)
.L_816:
        /*00a0*/ 	.word	0x00000180
        /*00a4*/ 	.word	0x00000001
        /*00a8*/ 	.word	0x00000001


	//----- nvinfo : EIATTR_CRS_STACK_SIZE
	.align		4
.L_817:
        /*00ac*/ 	.byte	0x04, 0x1e
        /*00ae*/ 	.short	(.L_819 - .L_818)
.L_818:
        /*00b0*/ 	.word	0x00000000


	//----- nvinfo : EIATTR_CBANK_PARAM_SIZE
	.align		4
.L_819:
        /*00b4*/ 	.byte	0x03, 0x19
        /*00b6*/ 	.short	0x00b8


	//----- nvinfo : EIATTR_PARAM_CBANK
	.align		4
        /*00b8*/ 	.byte	0x04, 0x0a
        /*00ba*/ 	.short	(.L_821 - .L_820)
	.align		4
.L_820:
        /*00bc*/ 	.word	index@(.nv.constant0._Z35group_norm_nhwc_bwd_one_pass_kernelI11Fp16IOBf16WLi64ELi24ELi384EEv26Group_norm_nhwc_bwd_params)
        /*00c0*/ 	.short	0x0210
        /*00c2*/ 	.short	0x00b8


	//----- nvinfo : EIATTR_SW_WAR
	.align		4
.L_821:
        /*00c4*/ 	.byte	0x04, 0x36
        /*00c6*/ 	.short	(.L_823 - .L_822)
.L_822:
        /*00c8*/ 	.word	0x00000008
.L_823:


//--------------------- .nv.info._Z35group_norm_nhwc_bwd_one_pass_kernelI11Fp16IOBf16WLi128ELi24ELi384EEv26Group_norm_nhwc_bwd_params --------------------------
	.section	.nv.info._Z35group_norm_nhwc_bwd_one_pass_kernelI11Fp16IOBf16WLi128ELi24ELi384EEv26Group_norm_nhwc_bwd_params,"",@"SHT_CUDA_INFO"
	.sectionflags	@""
	.align	4


	//----- nvinfo : EIATTR_CUDA_API_VERSION
	.align		4
        /*0000*/ 	.byte	0x04, 0x37
        /*0002*/ 	.short	(.L_825 - .L_824)
.L_824:
        /*0004*/ 	.word	0x00000082


	//----- nvinfo : EIATTR_KPARAM_INFO
	.align		4
.L_825:
        /*0008*/ 	.byte	0x04, 0x17
        /*000a*/ 	.short	(.L_827 - .L_826)
.L_826:
        /*000c*/ 	.word	0x00000000
        /*0010*/ 	.short	0x0000
        /*0012*/ 	.short	0x0000
        /*0014*/ 	.byte	0x00, 0xf0, 0xe1, 0x02


	//----- nvinfo : EIATTR_SPARSE_MMA_MASK
	.align		4
.L_827:
        /*0018*/ 	.byte	0x03, 0x50
        /*001a*/ 	.short	0x0000


	//----- nvinfo : EIATTR_MAXREG_COUNT
	.align		4
        /*001c*/ 	.byte	0x03, 0x1b
        /*001e*/ 	.short	0x00a8


	//----- nvinfo : EIATTR_NUM_BARRIERS
	.align		4
        /*0020*/ 	.byte	0x02, 0x4c
        /*0022*/ 	.byte	0x01
	.zero		1


	//----- nvinfo : EIATTR_MERCURY_ISA_VERSION
	.align		4
        /*0024*/ 	.byte	0x03, 0x5f
        /*0026*/ 	.short	0x0101


	//----- nvinfo : EIATTR_INT_WARP_WIDE_INSTR_OFFSETS
	.align		4
        /*0028*/ 	.byte	0x04, 0x31
        /*002a*/ 	.short	(.L_829 - .L_828)


	//   ....[0]....
.L_828:
        /*002c*/ 	.word	0x000027b0


	//   ....[1]....
        /*0030*/ 	.word	0x000047e0


	//----- nvinfo : EIATTR_COOP_GROUP_MASK_REGIDS
	.align		4
.L_829:
        /*0034*/ 	.byte	0x04, 0x29
        /*0036*/ 	.short	(.L_831 - .L_830)


	//   ....[0]....
.L_830:
        /*0038*/ 	.word	0xffffffff


	//   ....[1]....
        /*003c*/ 	.word	0xffffffff


	//   ....[2]....
        /*0040*/ 	.word	0xffffffff


	//   ....[3]....
        /*0044*/ 	.word	0xffffffff


	//   ....[4]....
        /*0048*/ 	.word	0xffffffff


	//   ....[5]....
        /*004c*/ 	.word	0xffffffff


	//   ....[6]....
        /*0050*/ 	.word	0xffffffff


	//   ....[7]....
        /*0054*/ 	.word	0xffffffff


	//   ....[8]....
        /*0058*/ 	.word	0xffffffff


	//   ....[9]....
        /*005c*/ 	.word	0xffffffff


	//----- nvinfo : EIATTR_COOP_GROUP_INSTR_OFFSETS
	.align		4
.L_831:
        /*0060*/ 	.byte	0x04, 0x28
        /*0062*/ 	.short	(.L_833 - .L_832)


	//   ....[0]....
.L_832:
        /*0064*/ 	.word	0x00001690


	//   ....[1]....
        /*0068*/ 	.word	0x000016d0


	//   ....[2]....
        /*006c*/ 	.word	0x000017d0


	//   ....[3]....
        /*0070*/ 	.word	0x000017f0


	//   ....[4]....
        /*0074*/ 	.word	0x00001820


	//   ....[5]....
        /*0078*/ 	.word	0x00001840


	//   ....[6]....
        /*007c*/ 	.word	0x00001870


	//   ....[7]....
        /*0080*/ 	.word	0x00001890


	//   ....[8]....
        /*0084*/ 	.word	0x000018c0


	//   ....[9]....
        /*0088*/ 	.word	0x000018e0


	//----- nvinfo : EIATTR_EXIT_INSTR_OFFSETS
	.align		4
.L_833:
        /*008c*/ 	.byte	0x04, 0x1c
        /*008e*/ 	.short	(.L_835 - .L_834)


	//   ....[0]....
.L_834:
        /*0090*/ 	.word	0x000048d0


	//   ....[1]....
        /*0094*/ 	.word	0x00004a10


	//   ....[2]....
        /*0098*/ 	.word	0x00004c70


	//----- nvinfo : EIATTR_MAX_THREADS
	.align		4
.L_835:
        /*009c*/ 	.byte	0x04, 0x05
        /*009e*/ 	.short	(.L_837 - .L_836)
.L_836:
        /*00a0*/ 	.word	0x00000180
        /*00a4*/ 	.word	0x00000001
        /*00a8*/ 	.word	0x00000001


	//----- nvinfo : EIATTR_CRS_STACK_SIZE
	.align		4
.L_837:
        /*00ac*/ 	.byte	0x04, 0x1e
        /*00ae*/ 	.short	(.L_839 - .L_838)
.L_838:
        /*00b0*/ 	.word	0x00000000


	//----- nvinfo : EIATTR_CBANK_PARAM_SIZE
	.align		4
.L_839:
        /*00b4*/ 	.byte	0x03, 0x19
        /*00b6*/ 	.short	0x00b8


	//----- nvinfo : EIATTR_PARAM_CBANK
	.align		4
        /*00b8*/ 	.byte	0x04, 0x0a
        /*00ba*/ 	.short	(.L_841 - .L_840)
	.align		4
.L_840:
        /*00bc*/ 	.word	index@(.nv.constant0._Z35group_norm_nhwc_bwd_one_pass_kernelI11Fp16IOBf16WLi128ELi24ELi384EEv26Group_norm_nhwc_bwd_params)
        /*00c0*/ 	.short	0x0210
        /*00c2*/ 	.short	0x00b8


	//----- nvinfo : EIATTR_SW_WAR
	.align		4
.L_841:
        /*00c4*/ 	.byte	0x04, 0x36
        /*00c6*/ 	.short	(.L_843 - .L_842)
.L_842:
        /*00c8*/ 	.word	0x00000008
.L_843:


//--------------------- .nv.info._Z35group_norm_nhwc_bwd_one_pass_kernelI11Fp16IOBf16WLi256ELi24ELi384EEv26Group_norm_nhwc_bwd_params --------------------------
	.section	.nv.info._Z35group_norm_nhwc_bwd_one_pass_kernelI11Fp16IOBf16WLi256ELi24ELi384EEv26Group_norm_nhwc_bwd_params,"",@"SHT_CUDA_INFO"
	.sectionflags	@""
	.align	4


	//----- nvinfo : EIATTR_CUDA_API_VERSION
	.align		4
        /*0000*/ 	.byte	0x04, 0x37
        /*0002*/ 	.short	(.L_845 - .L_844)
.L_844:
        /*0004*/ 	.word	0x00000082


	//----- nvinfo : EIATTR_KPARAM_INFO
	.align		4
.L_845:
        /*0008*/ 	.byte	0x04, 0x17
        /*000a*/ 	.short	(.L_847 - .L_846)
.L_846:
        /*000c*/ 	.word	0x00000000
        /*0010*/ 	.short	0x0000
        /*0012*/ 	.short	0x0000
        /*0014*/ 	.byte	0x00, 0xf0, 0xe1, 0x02


	//----- nvinfo : EIATTR_SPARSE_MMA_MASK
	.align		4
.L_847:
        /*0018*/ 	.byte	0x03, 0x50
        /*001a*/ 	.short	0x0000


	//----- nvinfo : EIATTR_MAXREG_COUNT
	.align		4
        /*001c*/ 	.byte	0x03, 0x1b
        /*001e*/ 	.short	0x00a8


	//----- nvinfo : EIATTR_NUM_BARRIERS
	.align		4
        /*0020*/ 	.byte	0x02, 0x4c
        /*0022*/ 	.byte	0x01
	.zero		1


	//----- nvinfo : EIATTR_MERCURY_ISA_VERSION
	.align		4
        /*0024*/ 	.byte	0x03, 0x5f
        /*0026*/ 	.short	0x0101


	//----- nvinfo : EIATTR_INT_WARP_WIDE_INSTR_OFFSETS
	.align		4
        /*0028*/ 	.byte	0x04, 0x31
        /*002a*/ 	.short	(.L_849 - .L_848)


	//   ....[0]....
.L_848:
        /*002c*/ 	.word	0x00003640


	//   ....[1]....
        /*0030*/ 	.word	0x00006300


	//----- nvinfo : EIATTR_COOP_GROUP_MASK_REGIDS
	.align		4
.L_849:
        /*0034*/ 	.byte	0x04, 0x29
        /*0036*/ 	.short	(.L_851 - .L_850)


	//   ....[0]....
.L_850:
        /*0038*/ 	.word	0xffffffff


	//   ....[1]....
        /*003c*/ 	.word	0xffffffff


	//   ....[2]....
        /*0040*/ 	.word	0xffffffff


	//   ....[3]....
        /*0044*/ 	.word	0xffffffff


	//   ....[4]....
        /*0048*/ 	.word	0xffffffff


	//   ....[5]....
        /*004c*/ 	.word	0xffffffff


	//   ....[6]....
        /*0050*/ 	.word	0xffffffff


	//   ....[7]....
        /*0054*/ 	.word	0xffffffff


	//   ....[8]....
        /*0058*/ 	.word	0xffffffff


	//   ....[9]....
        /*005c*/ 	.word	0xffffffff


	//----- nvinfo : EIATTR_COOP_GROUP_INSTR_OFFSETS
	.align		4
.L_851:
        /*0060*/ 	.byte	0x04, 0x28
        /*0062*/ 	.short	(.L_853 - .L_852)


	//   ....[0]....
.L_852:
        /*0064*/ 	.word	0x000025d0


	//   ....[1]....
        /*0068*/ 	.word	0x00002610


	//   ....[2]....
        /*006c*/ 	.word	0x000026b0


	//   ....[3]....
        /*0070*/ 	.word	0x000026d0


	//   ....[4]....
        /*0074*/ 	.word	0x00002700


	//   ....[5]....
        /*0078*/ 	.word	0x00002720


	//   ....[6]....
        /*007c*/ 	.word	0x00002750


	//   ....[7]....
        /*0080*/ 	.word	0x00002770


	//   ....[8]....
        /*0084*/ 	.word	0x000027a0


	//   ....[9]....
        /*0088*/ 	.word	0x000027c0


	//----- nvinfo : EIATTR_EXIT_INSTR_OFFSETS
	.align		4
.L_853:
        /*008c*/ 	.byte	0x04, 0x1c
        /*008e*/ 	.short	(.L_855 - .L_854)


	//   ....[0]....
.L_854:
        /*0090*/ 	.word	0x00006390


	//   ....[1]....
        /*0094*/ 	.word	0x000064d0


	//   ....[2]....
        /*0098*/ 	.word	0x00006740


	//----- nvinfo : EIATTR_MAX_THREADS
	.align		4
.L_855:
        /*009c*/ 	.byte	0x04, 0x05
        /*009e*/ 	.short	(.L_857 - .L_856)
.L_856:
        /*00a0*/ 	.word	0x00000180
        /*00a4*/ 	.word	0x00000001
        /*00a8*/ 	.word	0x00000001


	//----- nvinfo : EIATTR_CRS_STACK_SIZE
	.align		4
.L_857:
        /*00ac*/ 	.byte	0x04, 0x1e
        /*00ae*/ 	.short	(.L_859 - .L_858)
.L_858:
        /*00b0*/ 	.word	0x00000000


	//----- nvinfo : EIATTR_CBANK_PARAM_SIZE
	.align		4
.L_859:
        /*00b4*/ 	.byte	0x03, 0x19
        /*00b6*/ 	.short	0x00b8


	//----- nvinfo : EIATTR_PARAM_CBANK
	.align		4
        /*00b8*/ 	.byte	0x04, 0x0a
        /*00ba*/ 	.short	(.L_861 - .L_860)
	.align		4
.L_860:
        /*00bc*/ 	.word	index@(.nv.constant0._Z35group_norm_nhwc_bwd_one_pass_kernelI11Fp16IOBf16WLi256ELi24ELi384EEv26Group_norm_nhwc_bwd_params)
        /*00c0*/ 	.short	0x0210
        /*00c2*/ 	.short	0x00b8


	//----- nvinfo : EIATTR_SW_WAR
	.align		4
.L_861:
        /*00c4*/ 	.byte	0x04, 0x36
        /*00c6*/ 	.short	(.L_863 - .L_862)
.L_862:
        /*00c8*/ 	.word	0x00000008
.L_863:


//--------------------- .nv.info._Z35group_norm_nhwc_bwd_one_pass_kernelI11Fp16IOBf16WLi512ELi24ELi384EEv26Group_norm_nhwc_bwd_params --------------------------
	.section	.nv.info._Z35group_norm_nhwc_bwd_one_pass_kernelI11Fp16IOBf16WLi512ELi24ELi384EEv26Group_norm_nhwc_bwd_params,"",@"SHT_CUDA_INFO"
	.sectionflags	@""
	.align	4


	//----- nvinfo : EIATTR_CUDA_API_VERSION
	.align		4
        /*0000*/ 	.byte	0x04, 0x37
        /*0002*/ 	.short	(.L_865 - .L_864)
.L_864:
        /*0004*/ 	.word	0x00000082


	//----- nvinfo : EIATTR_KPARAM_INFO
	.align		4
.L_865:
        /*0008*/ 	.byte	0x04, 0x17
        /*000a*/ 	.short	(.L_867 - .L_866)
.L_866:
        /*000c*/ 	.word	0x00000000
        /*0010*/ 	.short	0x0000
        /*0012*/ 	.short	0x0000
        /*0014*/ 	.byte	0x00, 0xf0, 0xe1, 0x02


	//----- nvinfo : EIATTR_SPARSE_MMA_MASK
	.align		4
.L_867:
        /*0018*/ 	.byte	0x03, 0x50
        /*001a*/ 	.short	0x0000


	//----- nvinfo : EIATTR_MAXREG_COUNT
	.align		4
        /*001c*/ 	.byte	0x03, 0x1b
        /*001e*/ 	.short	0x00a8


	//----- nvinfo : EIATTR_NUM_BARRIERS
	.align		4
        /*0020*/ 	.byte	0x02, 0x4c
        /*0022*/ 	.byte	0x01
	.zero		1


	//----- nvinfo : EIATTR_MERCURY_ISA_VERSION
	.align		4
        /*0024*/ 	.byte	0x03, 0x5f
        /*0026*/ 	.short	0x0101


	//----- nvinfo : EIATTR_INT_WARP_WIDE_INSTR_OFFSETS
	.align		4
        /*0028*/ 	.byte	0x04, 0x31
        /*002a*/ 	.short	(.L_869 - .L_868)


	//   ....[0]....
.L_868:
        /*002c*/ 	.word	0x00005700


	//   ....[1]....
        /*0030*/ 	.word	0x00009d00


	//----- nvinfo : EIATTR_COOP_GROUP_MASK_REGIDS
	.align		4
.L_869:
        /*0034*/ 	.byte	0x04, 0x29
        /*0036*/ 	.short	(.L_871 - .L_870)


	//   ....[0]....
.L_870:
        /*0038*/ 	.word	0xffffffff


	//   ....[1]....
        /*003c*/ 	.word	0xffffffff


	//   ....[2]....
        /*0040*/ 	.word	0xffffffff


	//   ....[3]....
        /*0044*/ 	.word	0xffffffff


	//   ....[4]....
        /*0048*/ 	.word	0xffffffff


	//   ....[5]....
        /*004c*/ 	.word	0xffffffff


	//   ....[6]....
        /*0050*/ 	.word	0xffffffff


	//   ....[7]....
        /*0054*/ 	.word	0xffffffff


	//   ....[8]....
        /*0058*/ 	.word	0xffffffff


	//   ....[9]....
        /*005c*/ 	.word	0xffffffff


	//----- nvinfo : EIATTR_COOP_GROUP_INSTR_OFFSETS
	.align		4
.L_871:
        /*0060*/ 	.byte	0x04, 0x28
        /*0062*/ 	.short	(.L_873 - .L_872)


	//   ....[0]....
.L_872:
        /*0064*/ 	.word	0x000045a0


	//   ....[1]....
        /*0068*/ 	.word	0x000045e0


	//   ....[2]....
        /*006c*/ 	.word	0x00004710


	//   ....[3]....
        /*0070*/ 	.word	0x00004730


	//   ....[4]....
        /*0074*/ 	.word	0x00004760


	//   ....[5]....
        /*0078*/ 	.word	0x00004780


	//   ....[6]....
        /*007c*/ 	.word	0x000047b0


	//   ....[7]....
        /*0080*/ 	.word	0x000047d0


	//   ....[8]....
        /*0084*/ 	.word	0x00004800


	//   ....[9]....
        /*0088*/ 	.word	0x00004820


	//----- nvinfo : EIATTR_EXIT_INSTR_OFFSETS
	.align		4
.L_873:
        /*008c*/ 	.byte	0x04, 0x1c
        /*008e*/ 	.short	(.L_875 - .L_874)


	//   ....[0]....
.L_874:
        /*0090*/ 	.word	0x00009d90


	//   ....[1]....
        /*0094*/ 	.word	0x00009ed0


	//   ....[2]....
        /*0098*/ 	.word	0x0000a130


	//----- nvinfo : EIATTR_MAX_THREADS
	.align		4
.L_875:
        /*009c*/ 	.byte	0x04, 0x05
        /*009e*/ 	.short	(.L_877 - .L_876)
.L_876:
        /*00a0*/ 	.word	0x00000180
        /*00a4*/ 	.word	0x00000001
        /*00a8*/ 	.word	0x00000001


	//----- nvinfo : EIATTR_CRS_STACK_SIZE
	.align		4
.L_877:
        /*00ac*/ 	.byte	0x04, 0x1e
        /*00ae*/ 	.short	(.L_879 - .L_878)
.L_878:
        /*00b0*/ 	.word	0x00000000


	//----- nvinfo : EIATTR_CBANK_PARAM_SIZE
	.align		4
.L_879:
        /*00b4*/ 	.byte	0x03, 0x19
        /*00b6*/ 	.short	0x00b8


	//----- nvinfo : EIATTR_PARAM_CBANK
	.align		4
        /*00b8*/ 	.byte	0x04, 0x0a
        /*00ba*/ 	.short	(.L_881 - .L_880)
	.align		4
.L_880:
        /*00bc*/ 	.word	index@(.nv.constant0._Z35group_norm_nhwc_bwd_one_pass_kernelI11Fp16IOBf16WLi512ELi24ELi384EEv26Group_norm_nhwc_bwd_params)
        /*00c0*/ 	.short	0x0210
        /*00c2*/ 	.short	0x00b8


	//----- nvinfo : EIATTR_SW_WAR
	.align		4
.L_881:
        /*00c4*/ 	.byte	0x04, 0x36
        /*00c6*/ 	.short	(.L_883 - .L_882)
.L_882:
        /*00c8*/ 	.word	0x00000008
.L_883:


//--------------------- .nv.info._Z35group_norm_nhwc_bwd_one_pass_kernelI11Fp16IOFp16WLi64ELi24ELi384EEv26Group_norm_nhwc_bwd_params --------------------------
	.section	.nv.info._Z35group_norm_nhwc_bwd_one_pass_kernelI11Fp16IOFp16WLi64ELi24ELi384EEv26Group_norm_nhwc_bwd_params,"",@"SHT_CUDA_INFO"
	.sectionflags	@""
	.align	4


	//----- nvinfo : EIATTR_CUDA_API_VERSION
	.align		4
        /*0000*/ 	.byte	0x04, 0x37
        /*0002*/ 	.short	(.L_885 - .L_884)
.L_884:
        /*0004*/ 	.word	0x00000082


	//----- nvinfo : EIATTR_KPARAM_INFO
	.align		4
.L_885:
        /*0008*/ 	.byte	0x04, 0x17
        /*000a*/ 	.short	(.L_887 - .L_886)
.L_886:
        /*000c*/ 	.word	0x00000000
        /*0010*/ 	.short	0x0000
        /*0012*/ 	.short	0x0000
        /*0014*/ 	.byte	0x00, 0xf0, 0xe1, 0x02


	//----- nvinfo : EIATTR_SPARSE_MMA_MASK
	.align		4
.L_887:
        /*0018*/ 	.byte	0x03, 0x50
        /*001a*/ 	.short	0x0000


	//----- nvinfo : EIATTR_MAXREG_COUNT
	.align		4
        /*001c*/ 	.byte	0x03, 0x1b
        /*001e*/ 	.short	0x00a8


	//----- nvinfo : EIATTR_NUM_BARRIERS
	.align		4
        /*0020*/ 	.byte	0x02, 0x4c
        /*0022*/ 	.byte	0x01
	.zero		1


	//----- nvinfo : EIATTR_MERCURY_ISA_VERSION
	.align		4
        /*0024*/ 	.byte	0x03, 0x5f
        /*0026*/ 	.short	0x0101


	//----- nvinfo : EIATTR_INT_WARP_WIDE_INSTR_OFFSETS
	.align		4
        /*0028*/ 	.byte	0x04, 0x31
        /*002a*/ 	.short	(.L_889 - .L_888)


	//   ....[0]....
.L_888:
        /*002c*/ 	.word	0x00001fc0


	//   ....[1]....
        /*0030*/ 	.word	0x00003900


	//----- nvinfo : EIATTR_COOP_GROUP_MASK_REGIDS
	.align		4
.L_889:
        /*0034*/ 	.byte	0x04, 0x29
        /*0036*/ 	.short	(.L_891 - .L_890)


	//   ....[0]....
.L_890:
        /*0038*/ 	.word	0xffffffff


	//   ....[1]....
        /*003c*/ 	.word	0xffffffff


	//   ....[2]....
        /*0040*/ 	.word	0xffffffff


	//   ....[3]....
        /*0044*/ 	.word	0xffffffff


	//   ....[4]....
        /*0048*/ 	.word	0xffffffff


	//   ....[5]....
        /*004c*/ 	.word	0xffffffff


	//   ....[6]....
        /*0050*/ 	.word	0xffffffff


	//   ....[7]....
        /*0054*/ 	.word	0xffffffff


	//   ....[8]....
        /*0058*/ 	.word	0xffffffff


	//   ....[9]....
        /*005c*/ 	.word	0xffffffff


	//----- nvinfo : EIATTR_COOP_GROUP_INSTR_OFFSETS
	.align		4
.L_891:
        /*0060*/ 	.byte	0x04, 0x28
        /*0062*/ 	.short	(.L_893 - .L_892)


	//   ....[0]....
.L_892:
        /*0064*/ 	.word	0x00000f40


	//   ....[1]....
        /*0068*/ 	.word	0x00000f60


	//   ....[2]....
        /*006c*/ 	.word	0x00000fb0


	//   ....[3]....
        /*0070*/ 	.word	0x00000fd0


	//   ....[4]....
        /*0074*/ 	.word	0x00001000


	//   ....[5]....
        /*0078*/ 	.word	0x00001020


	//   ....[6]....
        /*007c*/ 	.word	0x00001050


	//   ....[7]....
        /*0080*/ 	.word	0x00001070


	//   ....[8]....
        /*0084*/ 	.word	0x000010a0


	//   ....[9]....
        /*0088*/ 	.word	0x000010c0


	//----- nvinfo : EIATTR_EXIT_INSTR_OFFSETS
	.align		4
.L_893:
        /*008c*/ 	.byte	0x04, 0x1c
        /*008e*/ 	.short	(.L_895 - .L_894)


	//   ....[0]....
.L_894:
        /*0090*/ 	.word	0x000039f0


	//   ....[1]....
        /*0094*/ 	.word	0x00003b30


	//   ....[2]....
        /*0098*/ 	.word	0x00003d90


	//----- nvinfo : EIATTR_MAX_THREADS
	.align		4
.L_895:
        /*009c*/ 	.byte	0x04, 0x05
        /*009e*/ 	.short	(.L_897 - .L_896)
.L_896:
        /*00a0*/ 	.word	0x00000180
        /*00a4*/ 	.word	0x00000001
        /*00a8*/ 	.word	0x00000001


	//----- nvinfo : EIATTR_CRS_STACK_SIZE
	.align		4
.L_897:
        /*00ac*/ 	.byte	0x04, 0x1e
        /*00ae*/ 	.short	(.L_899 - .L_898)
.L_898:
        /*00b0*/ 	.word	0x00000000


	//----- nvinfo : EIATTR_CBANK_PARAM_SIZE
	.align		4
.L_899:
        /*00b4*/ 	.byte	0x03, 0x19
        /*00b6*/ 	.short	0x00b8


	//----- nvinfo : EIATTR_PARAM_CBANK
	.align		4
        /*00b8*/ 	.byte	0x04, 0x0a
        /*00ba*/ 	.short	(.L_901 - .L_900)
	.align		4
.L_900:
        /*00bc*/ 	.word	index@(.nv.constant0._Z35group_norm_nhwc_bwd_one_pass_kernelI11Fp16IOFp16WLi64ELi24ELi384EEv26Group_norm_nhwc_bwd_params)
        /*00c0*/ 	.short	0x0210
        /*00c2*/ 	.short	0x00b8


	//----- nvinfo : EIATTR_SW_WAR
	.align		4
.L_901:
        /*00c4*/ 	.byte	0x04, 0x36
        /*00c6*/ 	.short	(.L_903 - .L_902)
.L_902:
        /*00c8*/ 	.word	0x00000008
.L_903:


//--------------------- .nv.info._Z35group_norm_nhwc_bwd_one_pass_kernelI11Fp16IOFp16WLi128ELi24ELi384EEv26Group_norm_nhwc_bwd_params --------------------------
	.section	.nv.info._Z35group_norm_nhwc_bwd_one_pass_kernelI11Fp16IOFp16WLi128ELi24ELi384EEv26Group_norm_nhwc_bwd_params,"",@"SHT_CUDA_INFO"
	.sectionflags	@""
	.align	4


	//----- nvinfo : EIATTR_CUDA_API_VERSION
	.align		4
        /*0000*/ 	.byte	0x04, 0x37
        /*0002*/ 	.short	(.L_905 - .L_904)
.L_904:
        /*0004*/ 	.word	0x00000082


	//----- nvinfo : EIATTR_KPARAM_INFO
	.align		4
.L_905:
        /*0008*/ 	.byte	0x04, 0x17
        /*000a*/ 	.short	(.L_907 - .L_906)
.L_906:
        /*000c*/ 	.word	0x00000000
        /*0010*/ 	.short	0x0000
        /*0012*/ 	.short	0x0000
        /*0014*/ 	.byte	0x00, 0xf0, 0xe1, 0x02


	//----- nvinfo : EIATTR_SPARSE_MMA_MASK
	.align		4
.L_907:
        /*0018*/ 	.byte	0x03, 0x50
        /*001a*/ 	.short	0x0000


	//----- nvinfo : EIATTR_MAXREG_COUNT
	.align		4
        /*001c*/ 	.byte	0x03, 0x1b
        /*001e*/ 	.short	0x00a8


	//----- nvinfo : EIATTR_NUM_BARRIERS
	.align		4
        /*0020*/ 	.byte	0x02, 0x4c
        /*0022*/ 	.byte	0x01
	.zero		1


	//----- nvinfo : EIATTR_MERCURY_ISA_VERSION
	.align		4
        /*0024*/ 	.byte	0x03, 0x5f
        /*0026*/ 	.short	0x0101


	//----- nvinfo : EIATTR_INT_WARP_WIDE_INSTR_OFFSETS
	.align		4
        /*0028*/ 	.byte	0x04, 0x31
        /*002a*/ 	.short	(.L_909 - .L_908)


	//   ....[0]....
.L_908:
        /*002c*/ 	.word	0x000027b0


	//   ....[1]....
        /*0030*/ 	.word	0x000047e0


	//----- nvinfo : EIATTR_COOP_GROUP_MASK_REGIDS
	.align		4
.L_909:
        /*0034*/ 	.byte	0x04, 0x29
        /*0036*/ 	.short	(.L_911 - .L_910)


	//   ....[0]....
.L_910:
        /*0038*/ 	.word	0xffffffff


	//   ....[1]....
        /*003c*/ 	.word	0xffffffff


	//   ....[2]....
        /*0040*/ 	.word	0xffffffff


	//   ....[3]....
        /*0044*/ 	.word	0xffffffff


	//   ....[4]....
        /*0048*/ 	.word	0xffffffff


	//   ....[5]....
        /*004c*/ 	.word	0xffffffff


	//   ....[6]....
        /*0050*/ 	.word	0xffffffff


	//   ....[7]....
        /*0054*/ 	.word	0xffffffff


	//   ....[8]....
        /*0058*/ 	.word	0xffffffff


	//   ....[9]....
        /*005c*/ 	.word	0xffffffff


	//----- nvinfo : EIATTR_COOP_GROUP_INSTR_OFFSETS
	.align		4
.L_911:
        /*0060*/ 	.byte	0x04, 0x28
        /*0062*/ 	.short	(.L_913 - .L_912)


	//   ....[0]....
.L_912:
        /*0064*/ 	.word	0x00001690


	//   ....[1]....
        /*0068*/ 	.word	0x000016d0


	//   ....[2]....
        /*006c*/ 	.word	0x000017d0


	//   ....[3]....
        /*0070*/ 	.word	0x000017f0


	//   ....[4]....
        /*0074*/ 	.word	0x00001820


	//   ....[5]....
        /*0078*/ 	.word	0x00001840


	//   ....[6]....
        /*007c*/ 	.word	0x00001870


	//   ....[7]....
        /*0080*/ 	.word	0x00001890


	//   ....[8]....
        /*0084*/ 	.word	0x000018c0


	//   ....[9]....
        /*0088*/ 	.word	0x000018e0


	//----- nvinfo : EIATTR_EXIT_INSTR_OFFSETS
	.align		4
.L_913:
        /*008c*/ 	.byte	0x04, 0x1c
        /*008e*/ 	.short	(.L_915 - .L_914)


	//   ....[0]....
.L_914:
        /*0090*/ 	.word	0x000048d0


	//   ....[1]....
        /*0094*/ 	.word	0x00004a10


	//   ....[2]....
        /*0098*/ 	.word	0x00004c70


	//----- nvinfo : EIATTR_MAX_THREADS
	.align		4
.L_915:
        /*009c*/ 	.byte	0x04, 0x05
        /*009e*/ 	.short	(.L_917 - .L_916)
.L_916:
        /*00a0*/ 	.word	0x00000180
        /*00a4*/ 	.word	0x00000001
        /*00a8*/ 	.word	0x00000001


	//----- nvinfo : EIATTR_CRS_STACK_SIZE
	.align		4
.L_917:
        /*00ac*/ 	.byte	0x04, 0x1e
        /*00ae*/ 	.short	(.L_919 - .L_918)
.L_918:
        /*00b0*/ 	.word	0x00000000


	//----- nvinfo : EIATTR_CBANK_PARAM_SIZE
	.align		4
.L_919:
        /*00b4*/ 	.byte	0x03, 0x19
        /*00b6*/ 	.short	0x00b8


	//----- nvinfo : EIATTR_PARAM_CBANK
	.align		4
        /*00b8*/ 	.byte	0x04, 0x0a
        /*00ba*/ 	.short	(.L_921 - .L_920)
	.align		4
.L_920:
        /*00bc*/ 	.word	index@(.nv.constant0._Z35group_norm_nhwc_bwd_one_pass_kernelI11Fp16IOFp16WLi128ELi24ELi384EEv26Group_norm_nhwc_bwd_params)
        /*00c0*/ 	.short	0x0210
        /*00c2*/ 	.short	0x00b8


	//----- nvinfo : EIATTR_SW_WAR
	.align		4
.L_921:
        /*00c4*/ 	.byte	0x04, 0x36
        /*00c6*/ 	.short	(.L_923 - .L_922)
.L_922:
        /*00c8*/ 	.word	0x00000008
.L_923:


//--------------------- .nv.info._Z35group_norm_nhwc_bwd_one_pass_kernelI11Fp16IOFp16WLi256ELi24ELi384EEv26Group_norm_nhwc_bwd_params --------------------------
	.section	.nv.info._Z35group_norm_nhwc_bwd_one_pass_kernelI11Fp16IOFp16WLi256ELi24ELi384EEv26Group_norm_nhwc_bwd_params,"",@"SHT_CUDA_INFO"
	.sectionflags	@""
	.align	4


	//----- nvinfo : EIATTR_CUDA_API_VERSION
	.align		4
        /*0000*/ 	.byte	0x04, 0x37
        /*0002*/ 	.short	(.L_925 - .L_924)
.L_924:
        /*0004*/ 	.word	0x00000082


	//----- nvinfo : EIATTR_KPARAM_INFO
	.align		4
.L_925:
        /*0008*/ 	.byte	0x04, 0x17
        /*000a*/ 	.short	(.L_927 - .L_926)
.L_926:
        /*000c*/ 	.word	0x00000000
        /*0010*/ 	.short	0x0000
        /*0012*/ 	.short	0x0000
        /*0014*/ 	.byte	0x00, 0xf0, 0xe1, 0x02


	//----- nvinfo : EIATTR_SPARSE_MMA_MASK
	.align		4
.L_927:
        /*0018*/ 	.byte	0x03, 0x50
        /*001a*/ 	.short	0x0000


	//----- nvinfo : EIATTR_MAXREG_COUNT
	.align		4
        /*001c*/ 	.byte	0x03, 0x1b
        /*001e*/ 	.short	0x00a8


	//----- nvinfo : EIATTR_NUM_BARRIERS
	.align		4
        /*0020*/ 	.byte	0x02, 0x4c
        /*0022*/ 	.byte	0x01
	.zero		1


	//----- nvinfo : EIATTR_MERCURY_ISA_VERSION
	.align		4
        /*0024*/ 	.byte	0x03, 0x5f
        /*0026*/ 	.short	0x0101


	//----- nvinfo : EIATTR_INT_WARP_WIDE_INSTR_OFFSETS
	.align		4
        /*0028*/ 	.byte	0x04, 0x31
        /*002a*/ 	.short	(.L_929 - .L_928)


	//   ....[0]....
.L_928:
        /*002c*/ 	.word	0x00003640


	//   ....[1]....
        /*0030*/ 	.word	0x00006300


	//----- nvinfo : EIATTR_COOP_GROUP_MASK_REGIDS
	.align		4
.L_929:
        /*0034*/ 	.byte	0x04, 0x29
        /*0036*/ 	.short	(.L_931 - .L_930)


	//   ....[0]....
.L_930:
        /*0038*/ 	.word	0xffffffff


	//   ....[1]....
        /*003c*/ 	.word	0xffffffff


	//   ....[2]....
        /*0040*/ 	.word	0xffffffff


	//   ....[3]....
        /*0044*/ 	.word	0xffffffff


	//   ....[4]....
        /*0048*/ 	.word	0xffffffff


	//   ....[5]....
        /*004c*/ 	.word	0xffffffff


	//   ....[6]....
        /*0050*/ 	.word	0xffffffff


	//   ....[7]....
        /*0054*/ 	.word	0xffffffff


	//   ....[8]....
        /*0058*/ 	.word	0xffffffff


	//   ....[9]....
        /*005c*/ 	.word	0xffffffff


	//----- nvinfo : EIATTR_COOP_GROUP_INSTR_OFFSETS
	.align		4
.L_931:
        /*0060*/ 	.byte	0x04, 0x28
        /*0062*/ 	.short	(.L_933 - .L_932)


	//   ....[0]....
.L_932:
        /*0064*/ 	.word	0x000025d0


	//   ....[1]....
        /*0068*/ 	.word	0x00002610


	//   ....[2]....
        /*006c*/ 	.word	0x000026b0


	//   ....[3]....
        /*0070*/ 	.word	0x000026d0


	//   ....[4]....
        /*0074*/ 	.word	0x00002700


	//   ....[5]....
        /*0078*/ 	.word	0x00002720


	//   ....[6]....
        /*007c*/ 	.word	0x00002750


	//   ....[7]....
        /*0080*/ 	.word	0x00002770


	//   ....[8]....
        /*0084*/ 	.word	0x000027a0


	//   ....[9]....
        /*0088*/ 	.word	0x000027c0


	//----- nvinfo : EIATTR_EXIT_INSTR_OFFSETS
	.align		4
.L_933:
        /*008c*/ 	.byte	0x04, 0x1c
        /*008e*/ 	.short	(.L_935 - .L_934)


	//   ....[0]....
.L_934:
        /*0090*/ 	.word	0x00006390


	//   ....[1]....
        /*0094*/ 	.word	0x000064d0


	//   ....[2]....
        /*0098*/ 	.word	0x00006740


	//----- nvinfo : EIATTR_MAX_THREADS
	.align		4
.L_935:
        /*009c*/ 	.byte	0x04, 0x05
        /*009e*/ 	.short	(.L_937 - .L_936)
.L_936:
        /*00a0*/ 	.word	0x00000180
        /*00a4*/ 	.word	0x00000001
        /*00a8*/ 	.word	0x00000001


	//----- nvinfo : EIATTR_CRS_STACK_SIZE
	.align		4
.L_937:
        /*00ac*/ 	.byte	0x04, 0x1e
        /*00ae*/ 	.short	(.L_939 - .L_938)
.L_938:
        /*00b0*/ 	.word	0x00000000


	//----- nvinfo : EIATTR_CBANK_PARAM_SIZE
	.align		4
.L_939:
        /*00b4*/ 	.byte	0x03, 0x19
        /*00b6*/ 	.short	0x00b8


	//----- nvinfo : EIATTR_PARAM_CBANK
	.align		4
        /*00b8*/ 	.byte	0x04, 0x0a
        /*00ba*/ 	.short	(.L_941 - .L_940)
	.align		4
.L_940:
        /*00bc*/ 	.word	index@(.nv.constant0._Z35group_norm_nhwc_bwd_one_pass_kernelI11Fp16IOFp16WLi256ELi24ELi384EEv26Group_norm_nhwc_bwd_params)
        /*00c0*/ 	.short	0x0210
        /*00c2*/ 	.short	0x00b8


	//----- nvinfo : EIATTR_SW_WAR
	.align		4
.L_941:
        /*00c4*/ 	.byte	0x04, 0x36
        /*00c6*/ 	.short	(.L_943 - .L_942)
.L_942:
        /*00c8*/ 	.word	0x00000008
.L_943:


//--------------------- .nv.info._Z35group_norm_nhwc_bwd_one_pass_kernelI11Fp16IOFp16WLi512ELi24ELi384EEv26Group_norm_nhwc_bwd_params --------------------------
	.section	.nv.info._Z35group_norm_nhwc_bwd_one_pass_kernelI11Fp16IOFp16WLi512ELi24ELi384EEv26Group_norm_nhwc_bwd_params,"",@"SHT_CUDA_INFO"
	.sectionflags	@""
	.align	4


	//----- nvinfo : EIATTR_CUDA_API_VERSION
	.align		4
        /*0000*/ 	.byte	0x04, 0x37
        /*0002*/ 	.short	(.L_945 - .L_944)
.L_944:
        /*0004*/ 	.word	0x00000082


	//----- nvinfo : EIATTR_KPARAM_INFO
	.align		4
.L_945:
        /*0008*/ 	.byte	0x04, 0x17
        /*000a*/ 	.short	(.L_947 - .L_946)
.L_946:
        /*000c*/ 	.word	0x00000000
        /*0010*/ 	.short	0x0000
        /*0012*/ 	.short	0x0000
        /*0014*/ 	.byte	0x00, 0xf0, 0xe1, 0x02


	//----- nvinfo : EIATTR_SPARSE_MMA_MASK
	.align		4
.L_947:
        /*0018*/ 	.byte	0x03, 0x50
        /*001a*/ 	.short	0x0000


	//----- nvinfo : EIATTR_MAXREG_COUNT
	.align		4
        /*001c*/ 	.byte	0x03, 0x1b
        /*001e*/ 	.short	0x00a8


	//----- nvinfo : EIATTR_NUM_BARRIERS
	.align		4
        /*0020*/ 	.byte	0x02, 0x4c
        /*0022*/ 	.byte	0x01
	.zero		1


	//----- nvinfo : EIATTR_MERCURY_ISA_VERSION
	.align		4
        /*0024*/ 	.byte	0x03, 0x5f
        /*0026*/ 	.short	0x0101


	//----- nvinfo : EIATTR_INT_WARP_WIDE_INSTR_OFFSETS
	.align		4
        /*0028*/ 	.byte	0x04, 0x31
        /*002a*/ 	.short	(.L_949 - .L_948)


	//   ....[0]....
.L_948:
        /*002c*/ 	.word	0x00005700


	//   ....[1]....
        /*0030*/ 	.word	0x00009d00


	//----- nvinfo : EIATTR_COOP_GROUP_MASK_REGIDS
	.align		4
.L_949:
        /*0034*/ 	.byte	0x04, 0x29
        /*0036*/ 	.short	(.L_951 - .L_950)


	//   ....[0]....
.L_950:
        /*0038*/ 	.word	0xffffffff


	//   ....[1]....
        /*003c*/ 	.word	0xffffffff


	//   ....[2]....
        /*0040*/ 	.word	0xffffffff


	//   ....[3]....
        /*0044*/ 	.word	0xffffffff


	//   ....[4]....
        /*0048*/ 	.word	0xffffffff


	//   ....[5]....
        /*004c*/ 	.word	0xffffffff


	//   ....[6]....
        /*0050*/ 	.word	0xffffffff


	//   ....[7]....
        /*0054*/ 	.word	0xffffffff


	//   ....[8]....
        /*0058*/ 	.word	0xffffffff


	//   ....[9]....
        /*005c*/ 	.word	0xffffffff


	//----- nvinfo : EIATTR_COOP_GROUP_INSTR_OFFSETS
	.align		4
.L_951:
        /*0060*/ 	.byte	0x04, 0x28
        /*0062*/ 	.short	(.L_953 - .L_952)


	//   ....[0]....
.L_952:
        /*0064*/ 	.word	0x000045a0


	//   ....[1]....
        /*0068*/ 	.word	0x000045e0


	//   ....[2]....
        /*006c*/ 	.word	0x00004710


	//   ....[3]....
        /*0070*/ 	.word	0x00004730


	//   ....[4]....
        /*0074*/ 	.word	0x00004760


	//   ....[5]....
        /*0078*/ 	.word	0x00004780


	//   ....[6]....
        /*007c*/ 	.word	0x000047b0


	//   ....[7]....
        /*0080*/ 	.word	0x000047d0


	//   ....[8]....
        /*0084*/ 	.word	0x00004800


	//   ....[9]....
        /*0088*/ 	.word	0x00004820


	//----- nvinfo : EIATTR_EXIT_INSTR_OFFSETS
	.align		4
.L_953:
        /*008c*/ 	.byte	0x04, 0x1c
        /*008e*/ 	.short	(.L_955 - .L_954)


	//   ....[0]....
.L_954:
        /*0090*/ 	.word	0x00009d90


	//   ....[1]....
        /*0094*/ 	.word	0x00009ed0


	//   ....[2]....
        /*0098*/ 	.word	0x0000a130


	//----- nvinfo : EIATTR_MAX_THREADS
	.align		4
.L_955:
        /*009c*/ 	.byte	0x04, 0x05
        /*009e*/ 	.short	(.L_957 - .L_956)
.L_956:
        /*00a0*/ 	.word	0x00000180
        /*00a4*/ 	.word	0x00000001
        /*00a8*/ 	.word	0x00000001


	//----- nvinfo : EIATTR_CRS_STACK_SIZE
	.align		4
.L_957:
        /*00ac*/ 	.byte	0x04, 0x1e
        /*00ae*/ 	.short	(.L_959 - .L_958)
.L_958:
        /*00b0*/ 	.word	0x00000000


	//----- nvinfo : EIATTR_CBANK_PARAM_SIZE
	.align		4
.L_959:
        /*00b4*/ 	.byte	0x03, 0x19
        /*00b6*/ 	.short	0x00b8


	//----- nvinfo : EIATTR_PARAM_CBANK
	.align		4
        /*00b8*/ 	.byte	0x04, 0x0a
        /*00ba*/ 	.short	(.L_961 - .L_960)
	.align		4
.L_960:
        /*00bc*/ 	.word	index@(.nv.constant0._Z35group_norm_nhwc_bwd_one_pass_kernelI11Fp16IOFp16WLi512ELi24ELi384EEv26Group_norm_nhwc_bwd_params)
        /*00c0*/ 	.short	0x0210
        /*00c2*/ 	.short	0x00b8


	//----- nvinfo : EIATTR_SW_WAR
	.align		4
.L_961:
        /*00c4*/ 	.byte	0x04, 0x36
        /*00c6*/ 	.short	(.L_963 - .L_962)
.L_962:
        /*00c8*/ 	.word	0x00000008
.L_963:


//--------------------- .nv.info._Z35group_norm_nhwc_bwd_one_pass_kernelI11Fp32IOFp32WLi64ELi24ELi384EEv26Group_norm_nhwc_bwd_params --------------------------
	.section	.nv.info._Z35group_norm_nhwc_bwd_one_pass_kernelI11Fp32IOFp32WLi64ELi24ELi384EEv26Group_norm_nhwc_bwd_params,"",@"SHT_CUDA_INFO"
	.sectionflags	@""
	.align	4


	//----- nvinfo : EIATTR_CUDA_API_VERSION
	.align		4
        /*0000*/ 	.byte	0x04, 0x37
        /*0002*/ 	.short	(.L_965 - .L_964)
.L_964:
        /*0004*/ 	.word	0x00000082


	//----- nvinfo : EIATTR_KPARAM_INFO
	.align		4
.L_965:
        /*0008*/ 	.byte	0x04, 0x17
        /*000a*/ 	.short	(.L_967 - .L_966)
.L_966:
        /*000c*/ 	.word	0x00000000
        /*0010*/ 	.short	0x0000
        /*0012*/ 	.short	0x0000
        /*0014*/ 	.byte	0x00, 0xf0, 0xe1, 0x02


	//----- nvinfo : EIATTR_SPARSE_MMA_MASK
	.align		4
.L_967:
        /*0018*/ 	.byte	0x03, 0x50
        /*001a*/ 	.short	0x0000


	//----- nvinfo : EIATTR_MAXREG_COUNT
	.align		4
        /*001c*/ 	.byte	0x03, 0x1b
        /*001e*/ 	.short	0x00a8


	//----- nvinfo : EIATTR_NUM_BARRIERS
	.align		4
        /*0020*/ 	.byte	0x02, 0x4c
        /*0022*/ 	.byte	0x01
	.zero		1


	//----- nvinfo : EIATTR_MERCURY_ISA_VERSION
	.align		4
        /*0024*/ 	.byte	0x03, 0x5f
        /*0026*/ 	.short	0x0101


	//----- nvinfo : EIATTR_INT_WARP_WIDE_INSTR_OFFSETS
	.align		4
        /*0028*/ 	.byte	0x04, 0x31
        /*002a*/ 	.short	(.L_969 - .L_968)


	//   ....[0]....
.L_968:
        /*002c*/ 	.word	0x00001ef0


	//   ....[1]....
        /*0030*/ 	.word	0x00003710


	//----- nvinfo : EIATTR_COOP_GROUP_MASK_REGIDS
	.align		4
.L_969:
        /*0034*/ 	.byte	0x04, 0x29
        /*0036*/ 	.short	(.L_971 - .L_970)


	//   ....[0]....
.L_970:
        /*0038*/ 	.word	0xffffffff


	//   ....[1]....
        /*003c*/ 	.word	0xffffffff


	//   ....[2]....
        /*0040*/ 	.word	0xffffffff


	//   ....[3]....
        /*0044*/ 	.word	0xffffffff


	//   ....[4]....
        /*0048*/ 	.word	0xffffffff


	//   ....[5]....
        /*004c*/ 	.word	0xffffffff


	//   ....[6]....
        /*0050*/ 	.word	0xffffffff


	//   ....[7]....
        /*0054*/ 	.word	0xffffffff


	//   ....[8]....
        /*0058*/ 	.word	0xffffffff


	//   ....[9]....
        /*005c*/ 	.word	0xffffffff


	//----- nvinfo : EIATTR_COOP_GROUP_INSTR_OFFSETS
	.align		4
.L_971:
        /*0060*/ 	.byte	0x04, 0x28
        /*0062*/ 	.short	(.L_973 - .L_972)


	//   ....[0]....
.L_972:
        /*0064*/ 	.word	0x00000e70


	//   ....[1]....
        /*0068*/ 	.word	0x00000eb0


	//   ....[2]....
        /*006c*/ 	.word	0x00000f00


	//   ....[3]....
        /*0070*/ 	.word	0x00000f20


	//   ....[4]....
        /*0074*/ 	.word	0x00000f50


	//   ....[5]....
        /*0078*/ 	.word	0x00000f70


	//   ....[6]....
        /*007c*/ 	.word	0x00000fa0


	//   ....[7]....
        /*0080*/ 	.word	0x00000fc0


	//   ....[8]....
        /*0084*/ 	.word	0x00000ff0


	//   ....[9]....
        /*0088*/ 	.word	0x00001010


	//----- nvinfo : EIATTR_EXIT_INSTR_OFFSETS
	.align		4
.L_973:
        /*008c*/ 	.byte	0x04, 0x1c
        /*008e*/ 	.short	(.L_975 - .L_974)


	//   ....[0]....
.L_974:
        /*0090*/ 	.word	0x00003800


	//   ....[1]....
        /*0094*/ 	.word	0x00003940


	//   ....[2]....
        /*0098*/ 	.word	0x00003b80


	//----- nvinfo : EIATTR_MAX_THREADS
	.align		4
.L_975:
        /*009c*/ 	.byte	0x04, 0x05
        /*009e*/ 	.short	(.L_977 - .L_976)
.L_976:
        /*00a0*/ 	.word	0x00000180
        /*00a4*/ 	.word	0x00000001
        /*00a8*/ 	.word	0x00000001


	//----- nvinfo : EIATTR_CRS_STACK_SIZE
	.align		4
.L_977:
        /*00ac*/ 	.byte	0x04, 0x1e
        /*00ae*/ 	.short	(.L_979 - .L_978)
.L_978:
        /*00b0*/ 	.word	0x00000000


	//----- nvinfo : EIATTR_CBANK_PARAM_SIZE
	.align		4
.L_979:
        /*00b4*/ 	.byte	0x03, 0x19
        /*00b6*/ 	.short	0x00b8


	//----- nvinfo : EIATTR_PARAM_CBANK
	.align		4
        /*00b8*/ 	.byte	0x04, 0x0a
        /*00ba*/ 	.short	(.L_981 - .L_980)
	.align		4
.L_980:
        /*00bc*/ 	.word	index@(.nv.constant0._Z35group_norm_nhwc_bwd_one_pass_kernelI11Fp32IOFp32WLi64ELi24ELi384EEv26Group_norm_nhwc_bwd_params)
        /*00c0*/ 	.short	0x0210
        /*00c2*/ 	.short	0x00b8


	//----- nvinfo : EIATTR_SW_WAR
	.align		4
.L_981:
        /*00c4*/ 	.byte	0x04, 0x36
        /*00c6*/ 	.short	(.L_983 - .L_982)
.L_982:
        /*00c8*/ 	.word	0x00000008
.L_983:


//--------------------- .nv.info._Z35group_norm_nhwc_bwd_one_pass_kernelI11Fp32IOFp32WLi128ELi24ELi384EEv26Group_norm_nhwc_bwd_params --------------------------
	.section	.nv.info._Z35group_norm_nhwc_bwd_one_pass_kernelI11Fp32IOFp32WLi128ELi24ELi384EEv26Group_norm_nhwc_bwd_params,"",@"SHT_CUDA_INFO"
	.sectionflags	@""
	.align	4


	//----- nvinfo : EIATTR_CUDA_API_VERSION
	.align		4
        /*0000*/ 	.byte	0x04, 0x37
        /*0002*/ 	.short	(.L_985 - .L_984)
.L_984:
        /*0004*/ 	.word	0x00000082


	//----- nvinfo : EIATTR_KPARAM_INFO
	.align		4
.L_985:
        /*0008*/ 	.byte	0x04, 0x17
        /*000a*/ 	.short	(.L_987 - .L_986)
.L_986:
        /*000c*/ 	.word	0x00000000
        /*0010*/ 	.short	0x0000
        /*0012*/ 	.short	0x0000
        /*0014*/ 	.byte	0x00, 0xf0, 0xe1, 0x02


	//----- nvinfo : EIATTR_SPARSE_MMA_MASK
	.align		4
.L_987:
        /*0018*/ 	.byte	0x03, 0x50
        /*001a*/ 	.short	0x0000


	//----- nvinfo : EIATTR_MAXREG_COUNT
	.align		4
        /*001c*/ 	.byte	0x03, 0x1b
        /*001e*/ 	.short	0x00a8


	//----- nvinfo : EIATTR_NUM_BARRIERS
	.align		4
        /*0020*/ 	.byte	0x02, 0x4c
        /*0022*/ 	.byte	0x01
	.zero		1


	//----- nvinfo : EIATTR_MERCURY_ISA_VERSION
	.align		4
        /*0024*/ 	.byte	0x03, 0x5f
        /*0026*/ 	.short	0x0101


	//----- nvinfo : EIATTR_INT_WARP_WIDE_INSTR_OFFSETS
	.align		4
        /*0028*/ 	.byte	0x04, 0x31
        /*002a*/ 	.short	(.L_989 - .L_988)


	//   ....[0]....
.L_988:
        /*002c*/ 	.word	0x00002670


	//   ....[1]....
        /*0030*/ 	.word	0x00004440


	//----- nvinfo : EIATTR_COOP_GROUP_MASK_REGIDS
	.align		4
.L_989:
        /*0034*/ 	.byte	0x04, 0x29
        /*0036*/ 	.short	(.L_991 - .L_990)


	//   ....[0]....
.L_990:
        /*0038*/ 	.word	0xffffffff


	//   ....[1]....
        /*003c*/ 	.word	0xffffffff


	//   ....[2]....
        /*0040*/ 	.word	0xffffffff


	//   ....[3]....
        /*0044*/ 	.word	0xffffffff


	//   ....[4]....
        /*0048*/ 	.word	0xffffffff


	//   ....[5]....
        /*004c*/ 	.word	0xffffffff


	//   ....[6]....
        /*0050*/ 	.word	0xffffffff


	//   ....[7]....
        /*0054*/ 	.word	0xffffffff


	//   ....[8]....
        /*0058*/ 	.word	0xffffffff


	//   ....[9]....
        /*005c*/ 	.word	0xffffffff


	//----- nvinfo : EIATTR_COOP_GROUP_INSTR_OFFSETS
	.align		4
.L_991:
        /*0060*/ 	.byte	0x04, 0x28
        /*0062*/ 	.short	(.L_993 - .L_992)


	//   ....[0]....
.L_992:
        /*0064*/ 	.word	0x00001570


	//   ....[1]....
        /*0068*/ 	.word	0x000015b0


	//   ....[2]....
        /*006c*/ 	.word	0x000016c0


	//   ....[3]....
        /*0070*/ 	.word	0x000016e0


	//   ....[4]....
        /*0074*/ 	.word	0x00001710


	//   ....[5]....
        /*0078*/ 	.word	0x00001730


	//   ....[6]....
        /*007c*/ 	.word	0x00001760


	//   ....[7]....
        /*0080*/ 	.word	0x00001780


	//   ....[8]....
        /*0084*/ 	.word	0x000017b0


	//   ....[9]....
        /*0088*/ 	.word	0x000017d0


	//----- nvinfo : EIATTR_EXIT_INSTR_OFFSETS
	.align		4
.L_993:
        /*008c*/ 	.byte	0x04, 0x1c
        /*008e*/ 	.short	(.L_995 - .L_994)


	//   ....[0]....
.L_994:
        /*0090*/ 	.word	0x00004530


	//   ....[1]....
        /*0094*/ 	.word	0x00004670


	//   ....[2]....
        /*0098*/ 	.word	0x000048b0


	//----- nvinfo : EIATTR_MAX_THREADS
	.align		4
.L_995:
        /*009c*/ 	.byte	0x04, 0x05
        /*009e*/ 	.short	(.L_997 - .L_996)
.L_996:
        /*00a0*/ 	.word	0x00000180
        /*00a4*/ 	.word	0x00000001
        /*00a8*/ 	.word	0x00000001


	//----- nvinfo : EIATTR_CRS_STACK_SIZE
	.align		4
.L_997:
        /*00ac*/ 	.byte	0x04, 0x1e
        /*00ae*/ 	.short	(.L_999 - .L_998)
.L_998:
        /*00b0*/ 	.word	0x00000000


	//----- nvinfo : EIATTR_CBANK_PARAM_SIZE
	.align		4
.L_999:
        /*00b4*/ 	.byte	0x03, 0x19
        /*00b6*/ 	.short	0x00b8


	//----- nvinfo : EIATTR_PARAM_CBANK
	.align		4
        /*00b8*/ 	.byte	0x04, 0x0a
        /*00ba*/ 	.short	(.L_1001 - .L_1000)
	.align		4
.L_1000:
        /*00bc*/ 	.word	index@(.nv.constant0._Z35group_norm_nhwc_bwd_one_pass_kernelI11Fp32IOFp32WLi128ELi24ELi384EEv26Group_norm_nhwc_bwd_params)
        /*00c0*/ 	.short	0x0210
        /*00c2*/ 	.short	0x00b8


	//----- nvinfo : EIATTR_SW_WAR
	.align		4
.L_1001:
        /*00c4*/ 	.byte	0x04, 0x36
        /*00c6*/ 	.short	(.L_1003 - .L_1002)
.L_1002:
        /*00c8*/ 	.word	0x00000008
.L_1003:


//--------------------- .nv.info._Z35group_norm_nhwc_bwd_one_pass_kernelI11Fp32IOFp32WLi256ELi24ELi384EEv26Group_norm_nhwc_bwd_params --------------------------
	.section	.nv.info._Z35group_norm_nhwc_bwd_one_pass_kernelI11Fp32IOFp32WLi256ELi24ELi384EEv26Group_norm_nhwc_bwd_params,"",@"SHT_CUDA_INFO"
	.sectionflags	@""
	.align	4


	//----- nvinfo : EIATTR_CUDA_API_VERSION
	.align		4
        /*0000*/ 	.byte	0x04, 0x37
        /*0002*/ 	.short	(.L_1005 - .L_1004)
.L_1004:
        /*0004*/ 	.word	0x00000082


	//----- nvinfo : EIATTR_KPARAM_INFO
	.align		4
.L_1005:
        /*0008*/ 	.byte	0x04, 0x17
        /*000a*/ 	.short	(.L_1007 - .L_1006)
.L_1006:
        /*000c*/ 	.word	0x00000000
        /*0010*/ 	.short	0x0000
        /*0012*/ 	.short	0x0000
        /*0014*/ 	.byte	0x00, 0xf0, 0xe1, 0x02


	//----- nvinfo : EIATTR_SPARSE_MMA_MASK
	.align		4
.L_1007:
        /*0018*/ 	.byte	0x03, 0x50
        /*001a*/ 	.short	0x0000


	//----- nvinfo : EIATTR_MAXREG_COUNT
	.align		4
        /*001c*/ 	.byte	0x03, 0x1b
        /*001e*/ 	.short	0x00a8


	//----- nvinfo : EIATTR_NUM_BARRIERS
	.align		4
        /*0020*/ 	.byte	0x02, 0x4c
        /*0022*/ 	.byte	0x01
	.zero		1


	//----- nvinfo : EIATTR_MERCURY_ISA_VERSION
	.align		4
        /*0024*/ 	.byte	0x03, 0x5f
        /*0026*/ 	.short	0x0101


	//----- nvinfo : EIATTR_INT_WARP_WIDE_INSTR_OFFSETS
	.align		4
        /*0028*/ 	.byte	0x04, 0x31
        /*002a*/ 	.short	(.L_1009 - .L_1008)


	//   ....[0]....
.L_1008:
        /*002c*/ 	.word	0x00003690


	//   ....[1]....
        /*0030*/ 	.word	0x00005f50


	//----- nvinfo : EIATTR_COOP_GROUP_MASK_REGIDS
	.align		4
.L_1009:
        /*0034*/ 	.byte	0x04, 0x29
        /*0036*/ 	.short	(.L_1011 - .L_1010)


	//   ....[0]....
.L_1010:
        /*0038*/ 	.word	0xffffffff


	//   ....[1]....
        /*003c*/ 	.word	0xffffffff


	//   ....[2]....
        /*0040*/ 	.word	0xffffffff


	//   ....[3]....
        /*0044*/ 	.word	0xffffffff


	//   ....[4]....
        /*0048*/ 	.word	0xffffffff


	//   ....[5]....
        /*004c*/ 	.word	0xffffffff


	//   ....[6]....
        /*0050*/ 	.word	0xffffffff


	//   ....[7]....
        /*0054*/ 	.word	0xffffffff


	//   ....[8]....
        /*0058*/ 	.word	0xffffffff


	//   ....[9]....
        /*005c*/ 	.word	0xffffffff


	//----- nvinfo : EIATTR_COOP_GROUP_INSTR_OFFSETS
	.align		4
.L_1011:
        /*0060*/ 	.byte	0x04, 0x28
        /*0062*/ 	.short	(.L_1013 - .L_1012)


	//   ....[0]....
.L_1012:
        /*0064*/ 	.word	0x000024f0


	//   ....[1]....
        /*0068*/ 	.word	0x00002530


	//   ....[2]....
        /*006c*/ 	.word	0x00002680


	//   ....[3]....
        /*0070*/ 	.word	0x000026a0


	//   ....[4]....
        /*0074*/ 	.word	0x000026d0


	//   ....[5]....
        /*0078*/ 	.word	0x000026f0


	//   ....[6]....
        /*007c*/ 	.word	0x00002720


	//   ....[7]....
        /*0080*/ 	.word	0x00002740


	//   ....[8]....
        /*0084*/ 	.word	0x00002770


	//   ....[9]....
        /*0088*/ 	.word	0x00002790


	//----- nvinfo : EIATTR_EXIT_INSTR_OFFSETS
	.align		4
.L_1013:
        /*008c*/ 	.byte	0x04, 0x1c
        /*008e*/ 	.short	(.L_1015 - .L_1014)


	//   ....[0]....
.L_1014:
        /*0090*/ 	.word	0x00005fe0


	//   ....[1]....
        /*0094*/ 	.word	0x00006120


	//   ....[2]....
        /*0098*/ 	.word	0x00006360


	//----- nvinfo : EIATTR_MAX_THREADS
	.align		4
.L_1015:
        /*009c*/ 	.byte	0x04, 0x05
        /*009e*/ 	.short	(.L_1017 - .L_1016)
.L_1016:
        /*00a0*/ 	.word	0x00000180
        /*00a4*/ 	.word	0x00000001
        /*00a8*/ 	.word	0x00000001


	//----- nvinfo : EIATTR_CRS_STACK_SIZE
	.align		4
.L_1017:
        /*00ac*/ 	.byte	0x04, 0x1e
        /*00ae*/ 	.short	(.L_1019 - .L_1018)
.L_1018:
        /*00b0*/ 	.word	0x00000000


	//----- nvinfo : EIATTR_CBANK_PARAM_SIZE
	.align		4
.L_1019:
        /*00b4*/ 	.byte	0x03, 0x19
        /*00b6*/ 	.short	0x00b8


	//----- nvinfo : EIATTR_PARAM_CBANK
	.align		4
        /*00b8*/ 	.byte	0x04, 0x0a
        /*00ba*/ 	.short	(.L_1021 - .L_1020)
	.align		4
.L_1020:
        /*00bc*/ 	.word	index@(.nv.constant0._Z35group_norm_nhwc_bwd_one_pass_kernelI11Fp32IOFp32WLi256ELi24ELi384EEv26Group_norm_nhwc_bwd_params)
        /*00c0*/ 	.short	0x0210
        /*00c2*/ 	.short	0x00b8


	//----- nvinfo : EIATTR_SW_WAR
	.align		4
.L_1021:
        /*00c4*/ 	.byte	0x04, 0x36
        /*00c6*/ 	.short	(.L_1023 - .L_1022)
.L_1022:
        /*00c8*/ 	.word	0x00000008
.L_1023:


//--------------------- .nv.info._Z35group_norm_nhwc_bwd_one_pass_kernelI11Fp32IOFp32WLi512ELi24ELi384EEv26Group_norm_nhwc_bwd_params --------------------------
	.section	.nv.info._Z35group_norm_nhwc_bwd_one_pass_kernelI11Fp32IOFp32WLi512ELi24ELi384EEv26Group_norm_nhwc_bwd_params,"",@"SHT_CUDA_INFO"
	.sectionflags	@""
	.align	4


	//----- nvinfo : EIATTR_CUDA_API_VERSION
	.align		4
        /*0000*/ 	.byte	0x04, 0x37
        /*0002*/ 	.short	(.L_1025 - .L_1024)
.L_1024:
        /*0004*/ 	.word	0x00000082


	//----- nvinfo : EIATTR_KPARAM_INFO
	.align		4
.L_1025:
        /*0008*/ 	.byte	0x04, 0x17
        /*000a*/ 	.short	(.L_1027 - .L_1026)
.L_1026:
        /*000c*/ 	.word	0x00000000
        /*0010*/ 	.short	0x0000
        /*0012*/ 	.short	0x0000
        /*0014*/ 	.byte	0x00, 0xf0, 0xe1, 0x02


	//----- nvinfo : EIATTR_SPARSE_MMA_MASK
	.align		4
.L_1027:
        /*0018*/ 	.byte	0x03, 0x50
        /*001a*/ 	.short	0x0000


	//----- nvinfo : EIATTR_MAXREG_COUNT
	.align		4
        /*001c*/ 	.byte	0x03, 0x1b
        /*001e*/ 	.short	0x00a8


	//----- nvinfo : EIATTR_NUM_BARRIERS
	.align		4
        /*0020*/ 	.byte	0x02, 0x4c
        /*0022*/ 	.byte	0x01
	.zero		1


	//----- nvinfo : EIATTR_MERCURY_ISA_VERSION
	.align		4
        /*0024*/ 	.byte	0x03, 0x5f
        /*0026*/ 	.short	0x0101


	//----- nvinfo : EIATTR_INT_WARP_WIDE_INSTR_OFFSETS
	.align		4
        /*0028*/ 	.byte	0x04, 0x31
        /*002a*/ 	.short	(.L_1029 - .L_1028)


	//   ....[0]....
.L_1028:
        /*002c*/ 	.word	0x00005520


	//   ....[1]....
        /*0030*/ 	.word	0x00009220


	//----- nvinfo : EIATTR_COOP_GROUP_MASK_REGIDS
	.align		4
.L_1029:
        /*0034*/ 	.byte	0x04, 0x29
        /*0036*/ 	.short	(.L_1031 - .L_1030)


	//   ....[0]....
.L_1030:
        /*0038*/ 	.word	0xffffffff


	//   ....[1]....
        /*003c*/ 	.word	0xffffffff


	//   ....[2]....
        /*0040*/ 	.word	0xffffffff


	//   ....[3]....
        /*0044*/ 	.word	0xffffffff


	//   ....[4]....
        /*0048*/ 	.word	0xffffffff


	//   ....[5]....
        /*004c*/ 	.word	0xffffffff


	//   ....[6]....
        /*0050*/ 	.word	0xffffffff


	//   ....[7]....
        /*0054*/ 	.word	0xffffffff


	//   ....[8]....
        /*0058*/ 	.word	0xffffffff


	//   ....[9]....
        /*005c*/ 	.word	0xffffffff


	//----- nvinfo : EIATTR_COOP_GROUP_INSTR_OFFSETS
	.align		4
.L_1031:
        /*0060*/ 	.byte	0x04, 0x28
        /*0062*/ 	.short	(.L_1033 - .L_1032)


	//   ....[0]....
.L_1032:
        /*0064*/ 	.word	0x00004130


	//   ....[1]....
        /*0068*/ 	.word	0x00004140


	//   ....[2]....
        /*006c*/ 	.word	0x00004190


	//   ....[3]....
        /*0070*/ 	.word	0x000041b0


	//   ....[4]....
        /*0074*/ 	.word	0x000041e0


	//   ....[5]....
        /*0078*/ 	.word	0x00004200


	//   ....[6]....
        /*007c*/ 	.word	0x00004230


	//   ....[7]....
        /*0080*/ 	.word	0x00004250


	//   ....[8]....
        /*0084*/ 	.word	0x00004280


	//   ....[9]....
        /*0088*/ 	.word	0x000042a0


	//----- nvinfo : EIATTR_EXIT_INSTR_OFFSETS
	.align		4
.L_1033:
        /*008c*/ 	.byte	0x04, 0x1c
        /*008e*/ 	.short	(.L_1035 - .L_1034)


	//   ....[0]....
.L_1034:
        /*0090*/ 	.word	0x000092b0


	//   ....[1]....
        /*0094*/ 	.word	0x000093f0


	//   ....[2]....
        /*0098*/ 	.word	0x00009630


	//----- nvinfo : EIATTR_MAX_THREADS
	.align		4
.L_1035:
        /*009c*/ 	.byte	0x04, 0x05
        /*009e*/ 	.short	(.L_1037 - .L_1036)
.L_1036:
        /*00a0*/ 	.word	0x00000180
        /*00a4*/ 	.word	0x00000001
        /*00a8*/ 	.word	0x00000001


	//----- nvinfo : EIATTR_CRS_STACK_SIZE
	.align		4
.L_1037:
        /*00ac*/ 	.byte	0x04, 0x1e
        /*00ae*/ 	.short	(.L_1039 - .L_1038)
.L_1038:
        /*00b0*/ 	.word	0x00000000


	//----- nvinfo : EIATTR_CBANK_PARAM_SIZE
	.align		4
.L_1039:
        /*00b4*/ 	.byte	0x03, 0x19
        /*00b6*/ 	.short	0x00b8


	//----- nvinfo : EIATTR_PARAM_CBANK
	.align		4
        /*00b8*/ 	.byte	0x04, 0x0a
        /*00ba*/ 	.short	(.L_1041 - .L_1040)
	.align		4
.L_1040:
        /*00bc*/ 	.word	index@(.nv.constant0._Z35group_norm_nhwc_bwd_one_pass_kernelI11Fp32IOFp32WLi512ELi24ELi384EEv26Group_norm_nhwc_bwd_params)
        /*00c0*/ 	.short	0x0210
        /*00c2*/ 	.short	0x00b8


	//----- nvinfo : EIATTR_SW_WAR
	.align		4
.L_1041:
        /*00c4*/ 	.byte	0x04, 0x36
        /*00c6*/ 	.short	(.L_1043 - .L_1042)
.L_1042:
        /*00c8*/ 	.word	0x00000008
.L_1043:


//--------------------- .nv.info._Z35group_norm_nhwc_bwd_one_pass_kernelI11Fp32IOBf16WLi64ELi24ELi384EEv26Group_norm_nhwc_bwd_params --------------------------
	.section	.nv.info._Z35group_norm_nhwc_bwd_one_pass_kernelI11Fp32IOBf16WLi64ELi24ELi384EEv26Group_norm_nhwc_bwd_params,"",@"SHT_CUDA_INFO"
	.sectionflags	@""
	.align	4


	//----- nvinfo : EIATTR_CUDA_API_VERSION
	.align		4
        /*0000*/ 	.byte	0x04, 0x37
        /*0002*/ 	.short	(.L_1045 - .L_1044)
.L_1044:
        /*0004*/ 	.word	0x00000082


	//----- nvinfo : EIATTR_KPARAM_INFO
	.align		4
.L_1045:
        /*0008*/ 	.byte	0x04, 0x17
        /*000a*/ 	.short	(.L_1047 - .L_1046)
.L_1046:
        /*000c*/ 	.word	0x00000000
        /*0010*/ 	.short	0x0000
        /*0012*/ 	.short	0x0000
        /*0014*/ 	.byte	0x00, 0xf0, 0xe1, 0x02


	//----- nvinfo : EIATTR_SPARSE_MMA_MASK
	.align		4
.L_1047:
        /*0018*/ 	.byte	0x03, 0x50
        /*001a*/ 	.short	0x0000


	//----- nvinfo : EIATTR_MAXREG_COUNT
	.align		4
        /*001c*/ 	.byte	0x03, 0x1b
        /*001e*/ 	.short	0x00a8


	//----- nvinfo : EIATTR_NUM_BARRIERS
	.align		4
        /*0020*/ 	.byte	0x02, 0x4c
        /*0022*/ 	.byte	0x01
	.zero		1


	//----- nvinfo : EIATTR_MERCURY_ISA_VERSION
	.align		4
        /*0024*/ 	.byte	0x03, 0x5f
        /*0026*/ 	.short	0x0101


	//----- nvinfo : EIATTR_INT_WARP_WIDE_INSTR_OFFSETS
	.align		4
        /*0028*/ 	.byte	0x04, 0x31
        /*002a*/ 	.short	(.L_1049 - .L_1048)


	//   ....[0]....
.L_1048:
        /*002c*/ 	.word	0x00001f80


	//   ....[1]....
        /*0030*/ 	.word	0x000037a0


	//----- nvinfo : EIATTR_COOP_GROUP_MASK_REGIDS
	.align		4
.L_1049:
        /*0034*/ 	.byte	0x04, 0x29
        /*0036*/ 	.short	(.L_1051 - .L_1050)


	//   ....[0]....
.L_1050:
        /*0038*/ 	.word	0xffffffff


	//   ....[1]....
        /*003c*/ 	.word	0xffffffff


	//   ....[2]....
        /*0040*/ 	.word	0xffffffff


	//   ....[3]....
        /*0044*/ 	.word	0xffffffff


	//   ....[4]....
        /*0048*/ 	.word	0xffffffff


	//   ....[5]....
        /*004c*/ 	.word	0xffffffff


	//   ....[6]....
        /*0050*/ 	.word	0xffffffff


	//   ....[7]....
        /*0054*/ 	.word	0xffffffff


	//   ....[8]....
        /*0058*/ 	.word	0xffffffff


	//   ....[9]....
        /*005c*/ 	.word	0xffffffff


	//----- nvinfo : EIATTR_COOP_GROUP_INSTR_OFFSETS
	.align		4
.L_1051:
        /*0060*/ 	.byte	0x04, 0x28
        /*0062*/ 	.short	(.L_1053 - .L_1052)


	//   ....[0]....
.L_1052:
        /*0064*/ 	.word	0x00000ee0


	//   ....[1]....
        /*0068*/ 	.word	0x00000f10


	//   ....[2]....
        /*006c*/ 	.word	0x00000f60


	//   ....[3]....
        /*0070*/ 	.word	0x00000f80


	//   ....[4]....
        /*0074*/ 	.word	0x00000fb0


	//   ....[5]....
        /*0078*/ 	.word	0x00000fd0


	//   ....[6]....
        /*007c*/ 	.word	0x00001000


	//   ....[7]....
        /*0080*/ 	.word	0x00001020


	//   ....[8]....
        /*0084*/ 	.word	0x00001050


	//   ....[9]....
        /*0088*/ 	.word	0x00001070


	//----- nvinfo : EIATTR_EXIT_INSTR_OFFSETS
	.align		4
.L_1053:
        /*008c*/ 	.byte	0x04, 0x1c
        /*008e*/ 	.short	(.L_1055 - .L_1054)


	//   ....[0]....
.L_1054:
        /*0090*/ 	.word	0x00003890


	//   ....[1]....
        /*0094*/ 	.word	0x000039d0


	//   ....[2]....
        /*0098*/ 	.word	0x00003c30


	//----- nvinfo : EIATTR_MAX_THREADS
	.align		4
.L_1055:
        /*009c*/ 	.byte	0x04, 0x05
        /*009e*/ 	.short	(.L_1057 - .L_1056)
.L_1056:
        /*00a0*/ 	.word	0x00000180
        /*00a4*/ 	.word	0x00000001
        /*00a8*/ 	.word	0x00000001


	//----- nvinfo : EIATTR_CRS_STACK_SIZE
	.align		4
.L_1057:
        /*00ac*/ 	.byte	0x04, 0x1e
        /*00ae*/ 	.short	(.L_1059 - .L_1058)
.L_1058:
        /*00b0*/ 	.word	0x00000000


	//----- nvinfo : EIATTR_CBANK_PARAM_SIZE
	.align		4
.L_1059:
        /*00b4*/ 	.byte	0x03, 0x19
        /*00b6*/ 	.short	0x00b8


	//----- nvinfo : EIATTR_PARAM_CBANK
	.align		4
        /*00b8*/ 	.byte	0x04, 0x0a
        /*00ba*/ 	.short	(.L_1061 - .L_1060)
	.align		4
.L_1060:
        /*00bc*/ 	.word	index@(.nv.constant0._Z35group_norm_nhwc_bwd_one_pass_kernelI11Fp32IOBf16WLi64ELi24ELi384EEv26Group_norm_nhwc_bwd_params)
        /*00c0*/ 	.short	0x0210
        /*00c2*/ 	.short	0x00b8


	//----- nvinfo : EIATTR_SW_WAR
	.align		4
.L_1061:
        /*00c4*/ 	.byte	0x04, 0x36
        /*00c6*/ 	.short	(.L_1063 - .L_1062)
.L_1062:
        /*00c8*/ 	.word	0x00000008
.L_1063:


//--------------------- .nv.info._Z35group_norm_nhwc_bwd_one_pass_kernelI11Fp32IOBf16WLi128ELi24ELi384EEv26Group_norm_nhwc_bwd_params --------------------------
	.section	.nv.info._Z35group_norm_nhwc_bwd_one_pass_kernelI11Fp32IOBf16WLi128ELi24ELi384EEv26Group_norm_nhwc_bwd_params,"",@"SHT_CUDA_INFO"
	.sectionflags	@""
	.align	4


	//----- nvinfo : EIATTR_CUDA_API_VERSION
	.align		4
        /*0000*/ 	.byte	0x04, 0x37
        /*0002*/ 	.short	(.L_1065 - .L_1064)
.L_1064:
        /*0004*/ 	.word	0x00000082


	//----- nvinfo : EIATTR_KPARAM_INFO
	.align		4
.L_1065:
        /*0008*/ 	.byte	0x04, 0x17
        /*000a*/ 	.short	(.L_1067 - .L_1066)
.L_1066:
        /*000c*/ 	.word	0x00000000
        /*0010*/ 	.short	0x0000
        /*0012*/ 	.short	0x0000
        /*0014*/ 	.byte	0x00, 0xf0, 0xe1, 0x02


	//----- nvinfo : EIATTR_SPARSE_MMA_MASK
	.align		4
.L_1067:
        /*0018*/ 	.byte	0x03, 0x50
        /*001a*/ 	.short	0x0000


	//----- nvinfo : EIATTR_MAXREG_COUNT
	.align		4
        /*001c*/ 	.byte	0x03, 0x1b
        /*001e*/ 	.short	0x00a8


	//----- nvinfo : EIATTR_NUM_BARRIERS
	.align		4
        /*0020*/ 	.byte	0x02, 0x4c
        /*0022*/ 	.byte	0x01
	.zero		1


	//----- nvinfo : EIATTR_MERCURY_ISA_VERSION
	.align		4
        /*0024*/ 	.byte	0x03, 0x5f
        /*0026*/ 	.short	0x0101


	//----- nvinfo : EIATTR_INT_WARP_WIDE_INSTR_OFFSETS
	.align		4
        /*0028*/ 	.byte	0x04, 0x31
        /*002a*/ 	.short	(.L_1069 - .L_1068)


	//   ....[0]....
.L_1068:
        /*002c*/ 	.word	0x000026c0


	//   ....[1]....
        /*0030*/ 	.word	0x00004490


	//----- nvinfo : EIATTR_COOP_GROUP_MASK_REGIDS
	.align		4
.L_1069:
        /*0034*/ 	.byte	0x04, 0x29
        /*0036*/ 	.short	(.L_1071 - .L_1070)


	//   ....[0]....
.L_1070:
        /*0038*/ 	.word	0xffffffff


	//   ....[1]....
        /*003c*/ 	.word	0xffffffff


	//   ....[2]....
        /*0040*/ 	.word	0xffffffff


	//   ....[3]....
        /*0044*/ 	.word	0xffffffff


	//   ....[4]....
        /*0048*/ 	.word	0xffffffff


	//   ....[5]....
        /*004c*/ 	.word	0xffffffff


	//   ....[6]....
        /*0050*/ 	.word	0xffffffff


	//   ....[7]....
        /*0054*/ 	.word	0xffffffff


	//   ....[8]....
        /*0058*/ 	.word	0xffffffff


	//   ....[9]....
        /*005c*/ 	.word	0xffffffff


	//----- nvinfo : EIATTR_COOP_GROUP_INSTR_OFFSETS
	.align		4
.L_1071:
        /*0060*/ 	.byte	0x04, 0x28
        /*0062*/ 	.short	(.L_1073 - .L_1072)


	//   ....[0]....
.L_1072:
        /*0064*/ 	.word	0x000015c0


	//   ....[1]....
        /*0068*/ 	.word	0x00001600


	//   ....[2]....
        /*006c*/ 	.word	0x00001720


	//   ....[3]....
        /*0070*/ 	.word	0x00001740


	//   ....[4]....
        /*0074*/ 	.word	0x00001770


	//   ....[5]....
        /*0078*/ 	.word	0x00001790


	//   ....[6]....
        /*007c*/ 	.word	0x000017c0


	//   ....[7]....
        /*0080*/ 	.word	0x000017e0


	//   ....[8]....
        /*0084*/ 	.word	0x00001810


	//   ....[9]....
        /*0088*/ 	.word	0x00001830


	//----- nvinfo : EIATTR_EXIT_INSTR_OFFSETS
	.align		4
.L_1073:
        /*008c*/ 	.byte	0x04, 0x1c
        /*008e*/ 	.short	(.L_1075 - .L_1074)


	//   ....[0]....
.L_1074:
        /*0090*/ 	.word	0x00004580


	//   ....[1]....
        /*0094*/ 	.word	0x000046c0


	//   ....[2]....
        /*0098*/ 	.word	0x00004920


	//----- nvinfo : EIATTR_MAX_THREADS
	.align		4
.L_1075:
        /*009c*/ 	.byte	0x04, 0x05
        /*009e*/ 	.short	(.L_1077 - .L_1076)
.L_1076:
        /*00a0*/ 	.word	0x00000180
        /*00a4*/ 	.word	0x00000001
        /*00a8*/ 	.word	0x00000001


	//----- nvinfo : EIATTR_CRS_STACK_SIZE
	.align		4
.L_1077:
        /*00ac*/ 	.byte	0x04, 0x1e
        /*00ae*/ 	.short	(.L_1079 - .L_1078)
.L_1078:
        /*00b0*/ 	.word	0x00000000


	//----- nvinfo : EIATTR_CBANK_PARAM_SIZE
	.align		4
.L_1079:
        /*00b4*/ 	.byte	0x03, 0x19
        /*00b6*/ 	.short	0x00b8


	//----- nvinfo : EIATTR_PARAM_CBANK
	.align		4
        /*00b8*/ 	.byte	0x04, 0x0a
        /*00ba*/ 	.short	(.L_1081 - .L_1080)
	.align		4
.L_1080:
        /*00bc*/ 	.word	index@(.nv.constant0._Z35group_norm_nhwc_bwd_one_pass_kernelI11Fp32IOBf16WLi128ELi24ELi384EEv26Group_norm_nhwc_bwd_params)
        /*00c0*/ 	.short	0x0210
        /*00c2*/ 	.short	0x00b8


	//----- nvinfo : EIATTR_SW_WAR
	.align		4
.L_1081:
        /*00c4*/ 	.byte	0x04, 0x36
        /*00c6*/ 	.short	(.L_1083 - .L_1082)
.L_1082:
        /*00c8*/ 	.word	0x00000008
.L_1083:


//--------------------- .nv.info._Z35group_norm_nhwc_bwd_one_pass_kernelI11Fp32IOBf16WLi256ELi24ELi384EEv26Group_norm_nhwc_bwd_params --------------------------
	.section	.nv.info._Z35group_norm_nhwc_bwd_one_pass_kernelI11Fp32IOBf16WLi256ELi24ELi384EEv26Group_norm_nhwc_bwd_params,"",@"SHT_CUDA_INFO"
	.sectionflags	@""
	.align	4


	//----- nvinfo : EIATTR_CUDA_API_VERSION
	.align		4
        /*0000*/ 	.byte	0x04, 0x37
        /*0002*/ 	.short	(.L_1085 - .L_1084)
.L_1084:
        /*0004*/ 	.word	0x00000082


	//----- nvinfo : EIATTR_KPARAM_INFO
	.align		4
.L_1085:
        /*0008*/ 	.byte	0x04, 0x17
        /*000a*/ 	.short	(.L_1087 - .L_1086)
.L_1086:
        /*000c*/ 	.word	0x00000000
        /*0010*/ 	.short	0x0000
        /*0012*/ 	.short	0x0000
        /*0014*/ 	.byte	0x00, 0xf0, 0xe1, 0x02


	//----- nvinfo : EIATTR_SPARSE_MMA_MASK
	.align		4
.L_1087:
        /*0018*/ 	.byte	0x03, 0x50
        /*001a*/ 	.short	0x0000


	//----- nvinfo : EIATTR_MAXREG_COUNT
	.align		4
        /*001c*/ 	.byte	0x03, 0x1b
        /*001e*/ 	.short	0x00a8


	//----- nvinfo : EIATTR_NUM_BARRIERS
	.align		4
        /*0020*/ 	.byte	0x02, 0x4c
        /*0022*/ 	.byte	0x01
	.zero		1


	//----- nvinfo : EIATTR_MERCURY_ISA_VERSION
	.align		4
        /*0024*/ 	.byte	0x03, 0x5f
        /*0026*/ 	.short	0x0101


	//----- nvinfo : EIATTR_INT_WARP_WIDE_INSTR_OFFSETS
	.align		4
        /*0028*/ 	.byte	0x04, 0x31
        /*002a*/ 	.short	(.L_1089 - .L_1088)


	//   ....[0]....
.L_1088:
        /*002c*/ 	.word	0x000036f0


	//   ....[1]....
        /*0030*/ 	.word	0x00005fb0


	//----- nvinfo : EIATTR_COOP_GROUP_MASK_REGIDS
	.align		4
.L_1089:
        /*0034*/ 	.byte	0x04, 0x29
        /*0036*/ 	.short	(.L_1091 - .L_1090)


	//   ....[0]....
.L_1090:
        /*0038*/ 	.word	0xffffffff


	//   ....[1]....
        /*003c*/ 	.word	0xffffffff


	//   ....[2]....
        /*0040*/ 	.word	0xffffffff


	//   ....[3]....
        /*0044*/ 	.word	0xffffffff


	//   ....[4]....
        /*0048*/ 	.word	0xffffffff


	//   ....[5]....
        /*004c*/ 	.word	0xffffffff


	//   ....[6]....
        /*0050*/ 	.word	0xffffffff


	//   ....[7]....
        /*0054*/ 	.word	0xffffffff


	//   ....[8]....
        /*0058*/ 	.word	0xffffffff


	//   ....[9]....
        /*005c*/ 	.word	0xffffffff


	//----- nvinfo : EIATTR_COOP_GROUP_INSTR_OFFSETS
	.align		4
.L_1091:
        /*0060*/ 	.byte	0x04, 0x28
        /*0062*/ 	.short	(.L_1093 - .L_1092)


	//   ....[0]....
.L_1092:
        /*0064*/ 	.word	0x00002570


	//   ....[1]....
        /*0068*/ 	.word	0x000025b0


	//   ....[2]....
        /*006c*/ 	.word	0x000026f0


	//   ....[3]....
        /*0070*/ 	.word	0x00002710


	//   ....[4]....
        /*0074*/ 	.word	0x00002740


	//   ....[5]....
        /*0078*/ 	.word	0x00002760


	//   ....[6]....
        /*007c*/ 	.word	0x00002790


	//   ....[7]....
        /*0080*/ 	.word	0x000027b0


	//   ....[8]....
        /*0084*/ 	.word	0x000027e0


	//   ....[9]....
        /*0088*/ 	.word	0x00002800


	//----- nvinfo : EIATTR_EXIT_INSTR_OFFSETS
	.align		4
.L_1093:
        /*008c*/ 	.byte	0x04, 0x1c
        /*008e*/ 	.short	(.L_1095 - .L_1094)


	//   ....[0]....
.L_1094:
        /*0090*/ 	.word	0x00006040


	//   ....[1]....
        /*0094*/ 	.word	0x00006180


	//   ....[2]....
        /*0098*/ 	.word	0x000063e0


	//----- nvinfo : EIATTR_MAX_THREADS
	.align		4
.L_1095:
        /*009c*/ 	.byte	0x04, 0x05
        /*009e*/ 	.short	(.L_1097 - .L_1096)
.L_1096:
        /*00a0*/ 	.word	0x00000180
        /*00a4*/ 	.word	0x00000001
        /*00a8*/ 	.word	0x00000001


	//----- nvinfo : EIATTR_CRS_STACK_SIZE
	.align		4
.L_1097:
        /*00ac*/ 	.byte	0x04, 0x1e
        /*00ae*/ 	.short	(.L_1099 - .L_1098)
.L_1098:
        /*00b0*/ 	.word	0x00000000


	//----- nvinfo : EIATTR_CBANK_PARAM_SIZE
	.align		4
.L_1099:
        /*00b4*/ 	.byte	0x03, 0x19
        /*00b6*/ 	.short	0x00b8


	//----- nvinfo : EIATTR_PARAM_CBANK
	.align		4
        /*00b8*/ 	.byte	0x04, 0x0a
        /*00ba*/ 	.short	(.L_1101 - .L_1100)
	.align		4
.L_1100:
        /*00bc*/ 	.word	index@(.nv.constant0._Z35group_norm_nhwc_bwd_one_pass_kernelI11Fp32IOBf16WLi256ELi24ELi384EEv26Group_norm_nhwc_bwd_params)
        /*00c0*/ 	.short	0x0210
        /*00c2*/ 	.short	0x00b8


	//----- nvinfo : EIATTR_SW_WAR
	.align		4
.L_1101:
        /*00c4*/ 	.byte	0x04, 0x36
        /*00c6*/ 	.short	(.L_1103 - .L_1102)
.L_1102:
        /*00c8*/ 	.word	0x00000008
.L_1103:


//--------------------- .nv.info._Z35group_norm_nhwc_bwd_one_pass_kernelI11Fp32IOBf16WLi512ELi24ELi384EEv26Group_norm_nhwc_bwd_params --------------------------
	.section	.nv.info._Z35group_norm_nhwc_bwd_one_pass_kernelI11Fp32IOBf16WLi512ELi24ELi384EEv26Group_norm_nhwc_bwd_params,"",@"SHT_CUDA_INFO"
	.sectionflags	@""
	.align	4


	//----- nvinfo : EIATTR_CUDA_API_VERSION
	.align		4
        /*0000*/ 	.byte	0x04, 0x37
        /*0002*/ 	.short	(.L_1105 - .L_1104)
.L_1104:
        /*0004*/ 	.word	0x00000082


	//----- nvinfo : EIATTR_KPARAM_INFO
	.align		4
.L_1105:
        /*0008*/ 	.byte	0x04, 0x17
        /*000a*/ 	.short	(.L_1107 - .L_1106)
.L_1106:
        /*000c*/ 	.word	0x00000000
        /*0010*/ 	.short	0x0000
        /*0012*/ 	.short	0x0000
        /*0014*/ 	.byte	0x00, 0xf0, 0xe1, 0x02


	//----- nvinfo : EIATTR_SPARSE_MMA_MASK
	.align		4
.L_1107:
        /*0018*/ 	.byte	0x03, 0x50
        /*001a*/ 	.short	0x0000


	//----- nvinfo : EIATTR_MAXREG_COUNT
	.align		4
        /*001c*/ 	.byte	0x03, 0x1b
        /*001e*/ 	.short	0x00a8


	//----- nvinfo : EIATTR_NUM_BARRIERS
	.align		4
        /*0020*/ 	.byte	0x02, 0x4c
        /*0022*/ 	.byte	0x01
	.zero		1


	//----- nvinfo : EIATTR_MERCURY_ISA_VERSION
	.align		4
        /*0024*/ 	.byte	0x03, 0x5f
        /*0026*/ 	.short	0x0101


	//----- nvinfo : EIATTR_INT_WARP_WIDE_INSTR_OFFSETS
	.align		4
        /*0028*/ 	.byte	0x04, 0x31
        /*002a*/ 	.short	(.L_1109 - .L_1108)


	//   ....[0]....
.L_1108:
        /*002c*/ 	.word	0x000055a0


	//   ....[1]....
        /*0030*/ 	.word	0x000092a0


	//----- nvinfo : EIATTR_COOP_GROUP_MASK_REGIDS
	.align		4
.L_1109:
        /*0034*/ 	.byte	0x04, 0x29
        /*0036*/ 	.short	(.L_1111 - .L_1110)


	//   ....[0]....
.L_1110:
        /*0038*/ 	.word	0xffffffff


	//   ....[1]....
        /*003c*/ 	.word	0xffffffff


	//   ....[2]....
        /*0040*/ 	.word	0xffffffff


	//   ....[3]....
        /*0044*/ 	.word	0xffffffff


	//   ....[4]....
        /*0048*/ 	.word	0xffffffff


	//   ....[5]....
        /*004c*/ 	.word	0xffffffff


	//   ....[6]....
        /*0050*/ 	.word	0xffffffff


	//   ....[7]....
        /*0054*/ 	.word	0xffffffff


	//   ....[8]....
        /*0058*/ 	.word	0xffffffff


	//   ....[9]....
        /*005c*/ 	.word	0xffffffff


	//----- nvinfo : EIATTR_COOP_GROUP_INSTR_OFFSETS
	.align		4
.L_1111:
        /*0060*/ 	.byte	0x04, 0x28
        /*0062*/ 	.short	(.L_1113 - .L_1112)


	//   ....[0]....
.L_1112:
        /*0064*/ 	.word	0x000041a0


	//   ....[1]....
        /*0068*/ 	.word	0x000041b0


	//   ....[2]....
        /*006c*/ 	.word	0x00004200


	//   ....[3]....
        /*0070*/ 	.word	0x00004220


	//   ....[4]....
        /*0074*/ 	.word	0x00004250


	//   ....[5]....
        /*0078*/ 	.word	0x00004270


	//   ....[6]....
        /*007c*/ 	.word	0x000042a0


	//   ....[7]....
        /*0080*/ 	.word	0x000042c0


	//   ....[8]....
        /*0084*/ 	.word	0x000042f0


	//   ....[9]....
        /*0088*/ 	.word	0x00004310


	//----- nvinfo : EIATTR_EXIT_INSTR_OFFSETS
	.align		4
.L_1113:
        /*008c*/ 	.byte	0x04, 0x1c
        /*008e*/ 	.short	(.L_1115 - .L_1114)


	//   ....[0]....
.L_1114:
        /*0090*/ 	.word	0x00009330


	//   ....[1]....
        /*0094*/ 	.word	0x00009470


	//   ....[2]....
        /*0098*/ 	.word	0x000096d0


	//----- nvinfo : EIATTR_MAX_THREADS
	.align		4
.L_1115:
        /*009c*/ 	.byte	0x04, 0x05
        /*009e*/ 	.short	(.L_1117 - .L_1116)
.L_1116:
        /*00a0*/ 	.word	0x00000180
        /*00a4*/ 	.word	0x00000001
        /*00a8*/ 	.word	0x00000001


	//----- nvinfo : EIATTR_CRS_STACK_SIZE
	.align		4
.L_1117:
        /*00ac*/ 	.byte	0x04, 0x1e
        /*00ae*/ 	.short	(.L_1119 - .L_1118)
.L_1118:
        /*00b0*/ 	.word	0x00000000


	//----- nvinfo : EIATTR_CBANK_PARAM_SIZE
	.align		4
.L_1119:
        /*00b4*/ 	.byte	0x03, 0x19
        /*00b6*/ 	.short	0x00b8


	//----- nvinfo : EIATTR_PARAM_CBANK
	.align		4
        /*00b8*/ 	.byte	0x04, 0x0a
        /*00ba*/ 	.short	(.L_1121 - .L_1120)
	.align		4
.L_1120:
        /*00bc*/ 	.word	index@(.nv.constant0._Z35group_norm_nhwc_bwd_one_pass_kernelI11Fp32IOBf16WLi512ELi24ELi384EEv26Group_norm_nhwc_bwd_params)
        /*00c0*/ 	.short	0x0210
        /*00c2*/ 	.short	0x00b8


	//----- nvinfo : EIATTR_SW_WAR
	.align		4
.L_1121:
        /*00c4*/ 	.byte	0x04, 0x36
        /*00c6*/ 	.short	(.L_1123 - .L_1122)
.L_1122:
        /*00c8*/ 	.word	0x00000008
.L_1123:


//--------------------- .nv.info._Z35group_norm_nhwc_bwd_one_pass_kernelI11Fp32IOFp16WLi64ELi24ELi384EEv26Group_norm_nhwc_bwd_params --------------------------
	.section	.nv.info._Z35group_norm_nhwc_bwd_one_pass_kernelI11Fp32IOFp16WLi64ELi24ELi384EEv26Group_norm_nhwc_bwd_params,"",@"SHT_CUDA_INFO"
	.sectionflags	@""
	.align	4


	//----- nvinfo : EIATTR_CUDA_API_VERSION
	.align		4
        /*0000*/ 	.byte	0x04, 0x37
        /*0002*/ 	.short	(.L_1125 - .L_1124)
.L_1124:
        /*0004*/ 	.word	0x00000082


	//----- nvinfo : EIATTR_KPARAM_INFO
	.align		4
.L_1125:
        /*0008*/ 	.byte	0x04, 0x17
        /*000a*/ 	.short	(.L_1127 - .L_1126)
.L_1126:
        /*000c*/ 	.word	0x00000000
        /*0010*/ 	.short	0x0000
        /*0012*/ 	.short	0x0000
        /*0014*/ 	.byte	0x00, 0xf0, 0xe1, 0x02


	//----- nvinfo : EIATTR_SPARSE_MMA_MASK
	.align		4
.L_1127:
        /*0018*/ 	.byte	0x03, 0x50
        /*001a*/ 	.short	0x0000


	//----- nvinfo : EIATTR_MAXREG_COUNT
	.align		4
        /*001c*/ 	.byte	0x03, 0x1b
        /*001e*/ 	.short	0x00a8


	//----- nvinfo : EIATTR_NUM_BARRIERS
	.align		4
        /*0020*/ 	.byte	0x02, 0x4c
        /*0022*/ 	.byte	0x01
	.zero		1


	//----- nvinfo : EIATTR_MERCURY_ISA_VERSION
	.align		4
        /*0024*/ 	.byte	0x03, 0x5f
        /*0026*/ 	.short	0x0101


	//----- nvinfo : EIATTR_INT_WARP_WIDE_INSTR_OFFSETS
	.align		4
        /*0028*/ 	.byte	0x04, 0x31
        /*002a*/ 	.short	(.L_1129 - .L_1128)


	//   ....[0]....
.L_1128:
        /*002c*/ 	.word	0x00001f80


	//   ....[1]....
        /*0030*/ 	.word	0x000037a0


	//----- nvinfo : EIATTR_COOP_GROUP_MASK_REGIDS
	.align		4
.L_1129:
        /*0034*/ 	.byte	0x04, 0x29
        /*0036*/ 	.short	(.L_1131 - .L_1130)


	//   ....[0]....
.L_1130:
        /*0038*/ 	.word	0xffffffff


	//   ....[1]....
        /*003c*/ 	.word	0xffffffff


	//   ....[2]....
        /*0040*/ 	.word	0xffffffff


	//   ....[3]....
        /*0044*/ 	.word	0xffffffff


	//   ....[4]....
        /*0048*/ 	.word	0xffffffff


	//   ....[5]....
        /*004c*/ 	.word	0xffffffff


	//   ....[6]....
        /*0050*/ 	.word	0xffffffff


	//   ....[7]....
        /*0054*/ 	.word	0xffffffff


	//   ....[8]....
        /*0058*/ 	.word	0xffffffff


	//   ....[9]....
        /*005c*/ 	.word	0xffffffff


	//----- nvinfo : EIATTR_COOP_GROUP_INSTR_OFFSETS
	.align		4
.L_1131:
        /*0060*/ 	.byte	0x04, 0x28
        /*0062*/ 	.short	(.L_1133 - .L_1132)


	//   ....[0]....
.L_1132:
        /*0064*/ 	.word	0x00000ee0


	//   ....[1]....
        /*0068*/ 	.word	0x00000f10


	//   ....[2]....
        /*006c*/ 	.word	0x00000f60


	//   ....[3]....
        /*0070*/ 	.word	0x00000f80


	//   ....[4]....
        /*0074*/ 	.word	0x00000fb0


	//   ....[5]....
        /*0078*/ 	.word	0x00000fd0


	//   ....[6]....
        /*007c*/ 	.word	0x00001000


	//   ....[7]....
        /*0080*/ 	.word	0x00001020


	//   ....[8]....
        /*0084*/ 	.word	0x00001050


	//   ....[9]....
        /*0088*/ 	.word	0x00001070


	//----- nvinfo : EIATTR_EXIT_INSTR_OFFSETS
	.align		4
.L_1133:
        /*008c*/ 	.byte	0x04, 0x1c
        /*008e*/ 	.short	(.L_1135 - .L_1134)


	//   ....[0]....
.L_1134:
        /*0090*/ 	.word	0x00003890


	//   ....[1]....
        /*0094*/ 	.word	0x000039d0


	//   ....[2]....
        /*0098*/ 	.word	0x00003c30


	//----- nvinfo : EIATTR_MAX_THREADS
	.align		4
.L_1135:
        /*009c*/ 	.byte	0x04, 0x05
        /*009e*/ 	.short	(.L_1137 - .L_1136)
.L_1136:
        /*00a0*/ 	.word	0x00000180
        /*00a4*/ 	.word	0x00000001
        /*00a8*/ 	.word	0x00000001


	//----- nvinfo : EIATTR_CRS_STACK_SIZE
	.align		4
.L_1137:
        /*00ac*/ 	.byte	0x04, 0x1e
        /*00ae*/ 	.short	(.L_1139 - .L_1138)
.L_1138:
        /*00b0*/ 	.word	0x00000000


	//----- nvinfo : EIATTR_CBANK_PARAM_SIZE
	.align		4
.L_1139:
        /*00b4*/ 	.byte	0x03, 0x19
        /*00b6*/ 	.short	0x00b8


	//----- nvinfo : EIATTR_PARAM_CBANK
	.align		4
        /*00b8*/ 	.byte	0x04, 0x0a
        /*00ba*/ 	.short	(.L_1141 - .L_1140)
	.align		4
.L_1140:
        /*00bc*/ 	.word	index@(.nv.constant0._Z35group_norm_nhwc_bwd_one_pass_kernelI11Fp32IOFp16WLi64ELi24ELi384EEv26Group_norm_nhwc_bwd_params)
        /*00c0*/ 	.short	0x0210
        /*00c2*/ 	.short	0x00b8


	//----- nvinfo : EIATTR_SW_WAR
	.align		4
.L_1141:
        /*00c4*/ 	.byte	0x04, 0x36
        /*00c6*/ 	.short	(.L_1143 - .L_1142)
.L_1142:
        /*00c8*/ 	.word	0x00000008
.L_1143:


//--------------------- .nv.info._Z35group_norm_nhwc_bwd_one_pass_kernelI11Fp32IOFp16WLi128ELi24ELi384EEv26Group_norm_nhwc_bwd_params --------------------------
	.section	.nv.info._Z35group_norm_nhwc_bwd_one_pass_kernelI11Fp32IOFp16WLi128ELi24ELi384EEv26Group_norm_nhwc_bwd_params,"",@"SHT_CUDA_INFO"
	.sectionflags	@""
	.align	4


	//----- nvinfo : EIATTR_CUDA_API_VERSION
	.align		4
        /*0000*/ 	.byte	0x04, 0x37
        /*0002*/ 	.short	(.L_1145 - .L_1144)
.L_1144:
        /*0004*/ 	.word	0x00000082


	//----- nvinfo : EIATTR_KPARAM_INFO
	.align		4
.L_1145:
        /*0008*/ 	.byte	0x04, 0x17
        /*000a*/ 	.short	(.L_1147 - .L_1146)
.L_1146:
        /*000c*/ 	.word	0x00000000
        /*0010*/ 	.short	0x0000
        /*0012*/ 	.short	0x0000
        /*0014*/ 	.byte	0x00, 0xf0, 0xe1, 0x02


	//----- nvinfo : EIATTR_SPARSE_MMA_MASK
	.align		4
.L_1147:
        /*0018*/ 	.byte	0x03, 0x50
        /*001a*/ 	.short	0x0000


	//----- nvinfo : EIATTR_MAXREG_COUNT
	.align		4
        /*001c*/ 	.byte	0x03, 0x1b
        /*001e*/ 	.short	0x00a8


	//----- nvinfo : EIATTR_NUM_BARRIERS
	.align		4
        /*0020*/ 	.byte	0x02, 0x4c
        /*0022*/ 	.byte	0x01
	.zero		1


	//----- nvinfo : EIATTR_MERCURY_ISA_VERSION
	.align		4
        /*0024*/ 	.byte	0x03, 0x5f
        /*0026*/ 	.short	0x0101


	//----- nvinfo : EIATTR_INT_WARP_WIDE_INSTR_OFFSETS
	.align		4
        /*0028*/ 	.byte	0x04, 0x31
        /*002a*/ 	.short	(.L_1149 - .L_1148)


	//   ....[0]....
.L_1148:
        /*002c*/ 	.word	0x000026c0


	//   ....[1]....
        /*0030*/ 	.word	0x00004490


	//----- nvinfo : EIATTR_COOP_GROUP_MASK_REGIDS
	.align		4
.L_1149:
        /*0034*/ 	.byte	0x04, 0x29
        /*0036*/ 	.short	(.L_1151 - .L_1150)


	//   ....[0]....
.L_1150:
        /*0038*/ 	.word	0xffffffff


	//   ....[1]....
        /*003c*/ 	.word	0xffffffff


	//   ....[2]....
        /*0040*/ 	.word	0xffffffff


	//   ....[3]....
        /*0044*/ 	.word	0xffffffff


	//   ....[4]....
        /*0048*/ 	.word	0xffffffff


	//   ....[5]....
        /*004c*/ 	.word	0xffffffff


	//   ....[6]....
        /*0050*/ 	.word	0xffffffff


	//   ....[7]....
        /*0054*/ 	.word	0xffffffff


	//   ....[8]....
        /*0058*/ 	.word	0xffffffff


	//   ....[9]....
        /*005c*/ 	.word	0xffffffff


	//----- nvinfo : EIATTR_COOP_GROUP_INSTR_OFFSETS
	.align		4
.L_1151:
        /*0060*/ 	.byte	0x04, 0x28
        /*0062*/ 	.short	(.L_1153 - .L_1152)


	//   ....[0]....
.L_1152:
        /*0064*/ 	.word	0x000015c0


	//   ....[1]....
        /*0068*/ 	.word	0x00001600


	//   ....[2]....
        /*006c*/ 	.word	0x00001720


	//   ....[3]....
        /*0070*/ 	.word	0x00001740


	//   ....[4]....
        /*0074*/ 	.word	0x00001770


	//   ....[5]....
        /*0078*/ 	.word	0x00001790


	//   ....[6]....
        /*007c*/ 	.word	0x000017c0


	//   ....[7]....
        /*0080*/ 	.word	0x000017e0


	//   ....[8]....
        /*0084*/ 	.word	0x00001810


	//   ....[9]....
        /*0088*/ 	.word	0x00001830


	//----- nvinfo : EIATTR_EXIT_INSTR_OFFSETS
	.align		4
.L_1153:
        /*008c*/ 	.byte	0x04, 0x1c
        /*008e*/ 	.short	(.L_1155 - .L_1154)


	//   ....[0]....
.L_1154:
        /*0090*/ 	.word	0x00004580


	//   ....[1]....
        /*0094*/ 	.word	0x000046c0


	//   ....[2]....
        /*0098*/ 	.word	0x00004920


	//----- nvinfo : EIATTR_MAX_THREADS
	.align		4
.L_1155:
        /*009c*/ 	.byte	0x04, 0x05
        /*009e*/ 	.short	(.L_1157 - .L_1156)
.L_1156:
        /*00a0*/ 	.word	0x00000180
        /*00a4*/ 	.word	0x00000001
        /*00a8*/ 	.word	0x00000001


	//----- nvinfo : EIATTR_CRS_STACK_SIZE
	.align		4
.L_1157:
        /*00ac*/ 	.byte	0x04, 0x1e
        /*00ae*/ 	.short	(.L_1159 - .L_1158)
.L_1158:
        /*00b0*/ 	.word	0x00000000


	//----- nvinfo : EIATTR_CBANK_PARAM_SIZE
	.align		4
.L_1159:
        /*00b4*/ 	.byte	0x03, 0x19
        /*00b6*/ 	.short	0x00b8


	//----- nvinfo : EIATTR_PARAM_CBANK
	.align		4
        /*00b8*/ 	.byte	0x04, 0x0a
        /*00ba*/ 	.short	(.L_1161 - .L_1160)
	.align		4
.L_1160:
        /*00bc*/ 	.word	index@(.nv.constant0._Z35group_norm_nhwc_bwd_one_pass_kernelI11Fp32IOFp16WLi128ELi24ELi384EEv26Group_norm_nhwc_bwd_params)
        /*00c0*/ 	.short	0x0210
        /*00c2*/ 	.short	0x00b8


	//----- nvinfo : EIATTR_SW_WAR
	.align		4
.L_1161:
        /*00c4*/ 	.byte	0x04, 0x36
        /*00c6*/ 	.short	(.L_1163 - .L_1162)
.L_1162:
        /*00c8*/ 	.word	0x00000008
.L_1163:


//--------------------- .nv.info._Z35group_norm_nhwc_bwd_one_pass_kernelI11Fp32IOFp16WLi256ELi24ELi384EEv26Group_norm_nhwc_bwd_params --------------------------
	.section	.nv.info._Z35group_norm_nhwc_bwd_one_pass_kernelI11Fp32IOFp16WLi256ELi24ELi384EEv26Group_norm_nhwc_bwd_params,"",@"SHT_CUDA_INFO"
	.sectionflags	@""
	.align	4


	//----- nvinfo : EIATTR_CUDA_API_VERSION
	.align		4
        /*0000*/ 	.byte	0x04, 0x37
        /*0002*/ 	.short	(.L_1165 - .L_1164)
.L_1164:
        /*0004*/ 	.word	0x00000082


	//----- nvinfo : EIATTR_KPARAM_INFO
	.align		4
.L_1165:
        /*0008*/ 	.byte	0x04, 0x17
        /*000a*/ 	.short	(.L_1167 - .L_1166)
.L_1166:
        /*000c*/ 	.word	0x00000000
        /*0010*/ 	.short	0x0000
        /*0012*/ 	.short	0x0000
        /*0014*/ 	.byte	0x00, 0xf0, 0xe1, 0x02


	//----- nvinfo : EIATTR_SPARSE_MMA_MASK
	.align		4
.L_1167:
        /*0018*/ 	.byte	0x03, 0x50
        /*001a*/ 	.short	0x0000


	//----- nvinfo : EIATTR_MAXREG_COUNT
	.align		4
        /*001c*/ 	.byte	0x03, 0x1b
        /*001e*/ 	.short	0x00a8


	//----- nvinfo : EIATTR_NUM_BARRIERS
	.align		4
        /*0020*/ 	.byte	0x02, 0x4c
        /*0022*/ 	.byte	0x01
	.zero		1


	//----- nvinfo : EIATTR_MERCURY_ISA_VERSION
	.align		4
        /*0024*/ 	.byte	0x03, 0x5f
        /*0026*/ 	.short	0x0101


	//----- nvinfo : EIATTR_INT_WARP_WIDE_INSTR_OFFSETS
	.align		4
        /*0028*/ 	.byte	0x04, 0x31
        /*002a*/ 	.short	(.L_1169 - .L_1168)


	//   ....[0]....
.L_1168:
        /*002c*/ 	.word	0x000036f0


	//   ....[1]....
        /*0030*/ 	.word	0x00005fb0


	//----- nvinfo : EIATTR_COOP_GROUP_MASK_REGIDS
	.align		4
.L_1169:
        /*0034*/ 	.byte	0x04, 0x29
        /*0036*/ 	.short	(.L_1171 - .L_1170)


	//   ....[0]....
.L_1170:
        /*0038*/ 	.word	0xffffffff


	//   ....[1]....
        /*003c*/ 	.word	0xffffffff


	//   ....[2]....
        /*0040*/ 	.word	0xffffffff


	//   ....[3]....
        /*0044*/ 	.word	0xffffffff


	//   ....[4]....
        /*0048*/ 	.word	0xffffffff


	//   ....[5]....
        /*004c*/ 	.word	0xffffffff


	//   ....[6]....
        /*0050*/ 	.word	0xffffffff


	//   ....[7]....
        /*0054*/ 	.word	0xffffffff


	//   ....[8]....
        /*0058*/ 	.word	0xffffffff


	//   ....[9]....
        /*005c*/ 	.word	0xffffffff


	//----- nvinfo : EIATTR_COOP_GROUP_INSTR_OFFSETS
	.align		4
.L_1171:
        /*0060*/ 	.byte	0x04, 0x28
        /*0062*/ 	.short	(.L_1173 - .L_1172)


	//   ....[0]....
.L_1172:
        /*0064*/ 	.word	0x00002570


	//   ....[1]....
        /*0068*/ 	.word	0x000025b0


	//   ....[2]....
        /*006c*/ 	.word	0x000026f0


	//   ....[3]....
        /*0070*/ 	.word	0x00002710


	//   ....[4]....
        /*0074*/ 	.word	0x00002740


	//   ....[5]....
        /*0078*/ 	.word	0x00002760


	//   ....[6]....
        /*007c*/ 	.word	0x00002790


	//   ....[7]....
        /*0080*/ 	.word	0x000027b0


	//   ....[8]....
        /*0084*/ 	.word	0x000027e0


	//   ....[9]....
        /*0088*/ 	.word	0x00002800


	//----- nvinfo : EIATTR_EXIT_INSTR_OFFSETS
	.align		4
.L_1173:
        /*008c*/ 	.byte	0x04, 0x1c
        /*008e*/ 	.short	(.L_1175 - .L_1174)


	//   ....[0]....
.L_1174:
        /*0090*/ 	.word	0x00006040


	//   ....[1]....
        /*0094*/ 	.word	0x00006180


	//   ....[2]....
        /*0098*/ 	.word	0x000063e0


	//----- nvinfo : EIATTR_MAX_THREADS
	.align		4
.L_1175:
        /*009c*/ 	.byte	0x04, 0x05
        /*009e*/ 	.short	(.L_1177 - .L_1176)
.L_1176:
        /*00a0*/ 	.word	0x00000180
        /*00a4*/ 	.word	0x00000001
        /*00a8*/ 	.word	0x00000001


	//----- nvinfo : EIATTR_CRS_STACK_SIZE
	.align		4
.L_1177:
        /*00ac*/ 	.byte	0x04, 0x1e
        /*00ae*/ 	.short	(.L_1179 - .L_1178)
.L_1178:
        /*00b0*/ 	.word	0x00000000


	//----- nvinfo : EIATTR_CBANK_PARAM_SIZE
	.align		4
.L_1179:
        /*00b4*/ 	.byte	0x03, 0x19
        /*00b6*/ 	.short	0x00b8


	//----- nvinfo : EIATTR_PARAM_CBANK
	.align		4
        /*00b8*/ 	.byte	0x04, 0x0a
        /*00ba*/ 	.short	(.L_1181 - .L_1180)
	.align		4
.L_1180:
        /*00bc*/ 	.word	index@(.nv.constant0._Z35group_norm_nhwc_bwd_one_pass_kernelI11Fp32IOFp16WLi256ELi24ELi384EEv26Group_norm_nhwc_bwd_params)
        /*00c0*/ 	.short	0x0210
        /*00c2*/ 	.short	0x00b8


	//----- nvinfo : EIATTR_SW_WAR
	.align		4
.L_1181:
        /*00c4*/ 	.byte	0x04, 0x36
        /*00c6*/ 	.short	(.L_1183 - .L_1182)
.L_1182:
        /*00c8*/ 	.word	0x00000008
.L_1183:


//--------------------- .nv.info._Z35group_norm_nhwc_bwd_one_pass_kernelI11Fp32IOFp16WLi512ELi24ELi384EEv26Group_norm_nhwc_bwd_params --------------------------
	.section	.nv.info._Z35group_norm_nhwc_bwd_one_pass_kernelI11Fp32IOFp16WLi512ELi24ELi384EEv26Group_norm_nhwc_bwd_params,"",@"SHT_CUDA_INFO"
	.sectionflags	@""
	.align	4


	//----- nvinfo : EIATTR_CUDA_API_VERSION
	.align		4
        /*0000*/ 	.byte	0x04, 0x37
        /*0002*/ 	.short	(.L_1185 - .L_1184)
.L_1184:
        /*0004*/ 	.word	0x00000082


	//----- nvinfo : EIATTR_KPARAM_INFO
	.align		4
.L_1185:
        /*0008*/ 	.byte	0x04, 0x17
        /*000a*/ 	.short	(.L_1187 - .L_1186)
.L_1186:
        /*000c*/ 	.word	0x00000000
        /*0010*/ 	.short	0x0000
        /*0012*/ 	.short	0x0000
        /*0014*/ 	.byte	0x00, 0xf0, 0xe1, 0x02


	//----- nvinfo : EIATTR_SPARSE_MMA_MASK
	.align		4
.L_1187:
        /*0018*/ 	.byte	0x03, 0x50
        /*001a*/ 	.short	0x0000


	//----- nvinfo : EIATTR_MAXREG_COUNT
	.align		4
        /*001c*/ 	.byte	0x03, 0x1b
        /*001e*/ 	.short	0x00a8


	//----- nvinfo : EIATTR_NUM_BARRIERS
	.align		4
        /*0020*/ 	.byte	0x02, 0x4c
        /*0022*/ 	.byte	0x01
	.zero		1


	//----- nvinfo : EIATTR_MERCURY_ISA_VERSION
	.align		4
        /*0024*/ 	.byte	0x03, 0x5f
        /*0026*/ 	.short	0x0101


	//----- nvinfo : EIATTR_INT_WARP_WIDE_INSTR_OFFSETS
	.align		4
        /*0028*/ 	.byte	0x04, 0x31
        /*002a*/ 	.short	(.L_1189 - .L_1188)


	//   ....[0]....
.L_1188:
        /*002c*/ 	.word	0x000055a0


	//   ....[1]....
        /*0030*/ 	.word	0x000092a0


	//----- nvinfo : EIATTR_COOP_GROUP_MASK_REGIDS
	.align		4
.L_1189:
        /*0034*/ 	.byte	0x04, 0x29
        /*0036*/ 	.short	(.L_1191 - .L_1190)


	//   ....[0]....
.L_1190:
        /*0038*/ 	.word	0xffffffff


	//   ....[1]....
        /*003c*/ 	.word	0xffffffff


	//   ....[2]....
        /*0040*/ 	.word	0xffffffff


	//   ....[3]....
        /*0044*/ 	.word	0xffffffff


	//   ....[4]....
        /*0048*/ 	.word	0xffffffff


	//   ....[5]....
        /*004c*/ 	.word	0xffffffff


	//   ....[6]....
        /*0050*/ 	.word	0xffffffff


	//   ....[7]....
        /*0054*/ 	.word	0xffffffff


	//   ....[8]....
        /*0058*/ 	.word	0xffffffff


	//   ....[9]....
        /*005c*/ 	.word	0xffffffff


	//----- nvinfo : EIATTR_COOP_GROUP_INSTR_OFFSETS
	.align		4
.L_1191:
        /*0060*/ 	.byte	0x04, 0x28
        /*0062*/ 	.short	(.L_1193 - .L_1192)


	//   ....[0]....
.L_1192:
        /*0064*/ 	.word	0x000041a0


	//   ....[1]....
        /*0068*/ 	.word	0x000041b0


	//   ....[2]....
        /*006c*/ 	.word	0x00004200


	//   ....[3]....
        /*0070*/ 	.word	0x00004220


	//   ....[4]....
        /*0074*/ 	.word	0x00004250


	//   ....[5]....
        /*0078*/ 	.word	0x00004270


	//   ....[6]....
        /*007c*/ 	.word	0x000042a0


	//   ....[7]....
        /*0080*/ 	.word	0x000042c0


	//   ....[8]....
        /*0084*/ 	.word	0x000042f0


	//   ....[9]....
        /*0088*/ 	.word	0x00004310


	//----- nvinfo : EIATTR_EXIT_INSTR_OFFSETS
	.align		4
.L_1193:
        /*008c*/ 	.byte	0x04, 0x1c
        /*008e*/ 	.short	(.L_1195 - .L_1194)


	//   ....[0]....
.L_1194:
        /*0090*/ 	.word	0x00009330


	//   ....[1]....
        /*0094*/ 	.word	0x00009470


	//   ....[2]....
        /*0098*/ 	.word	0x000096d0


	//----- nvinfo : EIATTR_MAX_THREADS
	.align		4
.L_1195:
        /*009c*/ 	.byte	0x04, 0x05
        /*009e*/ 	.short	(.L_1197 - .L_1196)
.L_1196:
        /*00a0*/ 	.word	0x00000180
        /*00a4*/ 	.word	0x00000001
        /*00a8*/ 	.word	0x00000001


	//----- nvinfo : EIATTR_CRS_STACK_SIZE
	.align		4
.L_1197:
        /*00ac*/ 	.byte	0x04, 0x1e
        /*00ae*/ 	.short	(.L_1199 - .L_1198)
.L_1198:
        /*00b0*/ 	.word	0x00000000


	//----- nvinfo : EIATTR_CBANK_PARAM_SIZE
	.align		4
.L_1199:
        /*00b4*/ 	.byte	0x03, 0x19
        /*00b6*/ 	.short	0x00b8


	//----- nvinfo : EIATTR_PARAM_CBANK
	.align		4
        /*00b8*/ 	.byte	0x04, 0x0a
        /*00ba*/ 	.short	(.L_1201 - .L_1200)
	.align		4
.L_1200:
        /*00bc*/ 	.word	index@(.nv.constant0._Z35group_norm_nhwc_bwd_one_pass_kernelI11Fp32IOFp16WLi512ELi24ELi384EEv26Group_norm_nhwc_bwd_params)
        /*00c0*/ 	.short	0x0210
        /*00c2*/ 	.short	0x00b8


	//----- nvinfo : EIATTR_SW_WAR
	.align		4
.L_1201:
        /*00c4*/ 	.byte	0x04, 0x36
        /*00c6*/ 	.short	(.L_1203 - .L_1202)
.L_1202:
        /*00c8*/ 	.word	0x00000008
.L_1203:


//--------------------- .nv.info._Z35group_norm_nhwc_fwd_one_pass_kernelI11Bf16IOFp32WLi64ELi24ELi384EEv26Group_norm_nhwc_fwd_params --------------------------
	.section	.nv.info._Z35group_norm_nhwc_fwd_one_pass_kernelI11Bf16IOFp32WLi64ELi24ELi384EEv26Group_norm_nhwc_fwd_params,"",@"SHT_CUDA_INFO"
	.sectionflags	@""
	.align	4


	//----- nvinfo : EIATTR_CUDA_API_VERSION
	.align		4
        /*0000*/ 	.byte	0x04, 0x37
        /*0002*/ 	.short	(.L_1205 - .L_1204)
.L_1204:
        /*0004*/ 	.word	0x00000082


	//----- nvinfo : EIATTR_KPARAM_INFO
	.align		4
.L_1205:
        /*0008*/ 	.byte	0x04, 0x17
        /*000a*/ 	.short	(.L_1207 - .L_1206)
.L_1206:
        /*000c*/ 	.word	0x00000000
        /*0010*/ 	.short	0x0000
        /*0012*/ 	.short	0x0000
        /*0014*/ 	.byte	0x00, 0xf0, 0x81, 0x02


	//----- nvinfo : EIATTR_SPARSE_MMA_MASK
	.align		4
.L_1207:
        /*0018*/ 	.byte	0x03, 0x50
        /*001a*/ 	.short	0x0000


	//----- nvinfo : EIATTR_MAXREG_COUNT
	.align		4
        /*001c*/ 	.byte	0x03, 0x1b
        /*001e*/ 	.short	0x00a8


	//----- nvinfo : EIATTR_NUM_BARRIERS
	.align		4
        /*0020*/ 	.byte	0x02, 0x4c
        /*0022*/ 	.byte	0x01
	.zero		1


	//----- nvinfo : EIATTR_MERCURY_ISA_VERSION
	.align		4
        /*0024*/ 	.byte	0x03, 0x5f
        /*0026*/ 	.short	0x0101


	//----- nvinfo : EIATTR_COOP_GROUP_MASK_REGIDS
	.align		4
        /*0028*/ 	.byte	0x04, 0x29
        /*002a*/ 	.short	(.L_1209 - .L_1208)


	//   ....[0]....
.L_1208:
        /*002c*/ 	.word	0xffffffff


	//   ....[1]....
        /*0030*/ 	.word	0xffffffff


	//   ....[2]....
        /*0034*/ 	.word	0xffffffff


	//   ....[3]....
        /*0038*/ 	.word	0xffffffff


	//   ....[4]....
        /*003c*/ 	.word	0xffffffff


	//   ....[5]....
        /*0040*/ 	.word	0xffffffff


	//   ....[6]....
        /*0044*/ 	.word	0xffffffff


	//   ....[7]....
        /*0048*/ 	.word	0xffffffff


	//   ....[8]....
        /*004c*/ 	.word	0xffffffff


	//   ....[9]....
        /*0050*/ 	.word	0xffffffff


	//----- nvinfo : EIATTR_COOP_GROUP_INSTR_OFFSETS
	.align		4
.L_1209:
        /*0054*/ 	.byte	0x04, 0x28
        /*0056*/ 	.short	(.L_1211 - .L_1210)


	//   ....[0]....
.L_1210:
        /*0058*/ 	.word	0x00000760


	//   ....[1]....
        /*005c*/ 	.word	0x00000770


	//   ....[2]....
        /*0060*/ 	.word	0x000007a0


	//   ....[3]....
        /*0064*/ 	.word	0x000007c0


	//   ....[4]....
        /*0068*/ 	.word	0x000007f0


	//   ....[5]....
        /*006c*/ 	.word	0x00000810


	//   ....[6]....
        /*0070*/ 	.word	0x00000840


	//   ....[7]....
        /*0074*/ 	.word	0x00000860


	//   ....[8]....
        /*0078*/ 	.word	0x00000890


	//   ....[9]....
        /*007c*/ 	.word	0x000008b0


	//----- nvinfo : EIATTR_EXIT_INSTR_OFFSETS
	.align		4
.L_1211:
        /*0080*/ 	.byte	0x04, 0x1c
        /*0082*/ 	.short	(.L_1213 - .L_1212)


	//   ....[0]....
.L_1212:
        /*0084*/ 	.word	0x00000060


	//   ....[1]....
        /*0088*/ 	.word	0x00001c40


	//----- nvinfo : EIATTR_MAX_THREADS
	.align		4
.L_1213:
        /*008c*/ 	.byte	0x04, 0x05
        /*008e*/ 	.short	(.L_1215 - .L_1214)
.L_1214:
        /*0090*/ 	.word	0x00000180
        /*0094*/ 	.word	0x00000001
        /*0098*/ 	.word	0x00000001


	//----- nvinfo : EIATTR_CRS_STACK_SIZE
	.align		4
.L_1215:
        /*009c*/ 	.byte	0x04, 0x1e
        /*009e*/ 	.short	(.L_1217 - .L_1216)
.L_1216:
        /*00a0*/ 	.word	0x00000000


	//----- nvinfo : EIATTR_CBANK_PARAM_SIZE
	.align		4
.L_1217:
        /*00a4*/ 	.byte	0x03, 0x19
        /*00a6*/ 	.short	0x00a0


	//----- nvinfo : EIATTR_PARAM_CBANK
	.align		4
        /*00a8*/ 	.byte	0x04, 0x0a
        /*00aa*/ 	.short	(.L_1219 - .L_1218)
	.align		4
.L_1218:
        /*00ac*/ 	.word	index@(.nv.constant0._Z35group_norm_nhwc_fwd_one_pass_kernelI11Bf16IOFp32WLi64ELi24ELi384EEv26Group_norm_nhwc_fwd_params)
        /*00b0*/ 	.short	0x0210
        /*00b2*/ 	.short	0x00a0


	//----- nvinfo : EIATTR_SW_WAR
	.align		4
.L_1219:
        /*00b4*/ 	.byte	0x04, 0x36
        /*00b6*/ 	.short	(.L_1221 - .L_1220)
.L_1220:
        /*00b8*/ 	.word	0x00000008
.L_1221:


//--------------------- .nv.info._Z35group_norm_nhwc_fwd_one_pass_kernelI11Bf16IOFp32WLi128ELi24ELi384EEv26Group_norm_nhwc_fwd_params --------------------------
	.section	.nv.info._Z35group_norm_nhwc_fwd_one_pass_kernelI11Bf16IOFp32WLi128ELi24ELi384EEv26Group_norm_nhwc_fwd_params,"",@"SHT_CUDA_INFO"
	.sectionflags	@""
	.align	4


	//----- nvinfo : EIATTR_CUDA_API_VERSION
	.align		4
        /*0000*/ 	.byte	0x04, 0x37
        /*0002*/ 	.short	(.L_1223 - .L_1222)
.L_1222:
        /*0004*/ 	.word	0x00000082


	//----- nvinfo : EIATTR_KPARAM_INFO
	.align		4
.L_1223:
        /*0008*/ 	.byte	0x04, 0x17
        /*000a*/ 	.short	(.L_1225 - .L_1224)
.L_1224:
        /*000c*/ 	.word	0x00000000
        /*0010*/ 	.short	0x0000
        /*0012*/ 	.short	0x0000
        /*0014*/ 	.byte	0x00, 0xf0, 0x81, 0x02


	//----- nvinfo : EIATTR_SPARSE_MMA_MASK
	.align		4
.L_1225:
        /*0018*/ 	.byte	0x03, 0x50
        /*001a*/ 	.short	0x0000


	//----- nvinfo : EIATTR_MAXREG_COUNT
	.align		4
        /*001c*/ 	.byte	0x03, 0x1b
        /*001e*/ 	.short	0x00a8


	//----- nvinfo : EIATTR_NUM_BARRIERS
	.align		4
        /*0020*/ 	.byte	0x02, 0x4c
        /*0022*/ 	.byte	0x01
	.zero		1


	//----- nvinfo : EIATTR_MERCURY_ISA_VERSION
	.align		4
        /*0024*/ 	.byte	0x03, 0x5f
        /*0026*/ 	.short	0x0101


	//----- nvinfo : EIATTR_COOP_GROUP_MASK_REGIDS
	.align		4
        /*0028*/ 	.byte	0x04, 0x29
        /*002a*/ 	.short	(.L_1227 - .L_1226)


	//   ....[0]....
.L_1226:
        /*002c*/ 	.word	0xffffffff


	//   ....[1]....
        /*0030*/ 	.word	0xffffffff


	//   ....[2]....
        /*0034*/ 	.word	0xffffffff


	//   ....[3]....
        /*0038*/ 	.word	0xffffffff


	//   ....[4]....
        /*003c*/ 	.word	0xffffffff


	//   ....[5]....
        /*0040*/ 	.word	0xffffffff


	//   ....[6]....
        /*0044*/ 	.word	0xffffffff


	//   ....[7]....
        /*0048*/ 	.word	0xffffffff


	//   ....[8]....
        /*004c*/ 	.word	0xffffffff


	//   ....[9]....
        /*0050*/ 	.word	0xffffffff


	//----- nvinfo : EIATTR_COOP_GROUP_INSTR_OFFSETS
	.align		4
.L_1227:
        /*0054*/ 	.byte	0x04, 0x28
        /*0056*/ 	.short	(.L_1229 - .L_1228)


	//   ....[0]....
.L_1228:
        /*0058*/ 	.word	0x00000a70


	//   ....[1]....
        /*005c*/ 	.word	0x00000a80


	//   ....[2]....
        /*0060*/ 	.word	0x00000ab0


	//   ....[3]....
        /*0064*/ 	.word	0x00000ad0


	//   ....[4]....
        /*0068*/ 	.word	0x00000b00


	//   ....[5]....
        /*006c*/ 	.word	0x00000b20


	//   ....[6]....
        /*0070*/ 	.word	0x00000b50


	//   ....[7]....
        /*0074*/ 	.word	0x00000b70


	//   ....[8]....
        /*0078*/ 	.word	0x00000ba0


	//   ....[9]....
        /*007c*/ 	.word	0x00000bc0


	//----- nvinfo : EIATTR_EXIT_INSTR_OFFSETS
	.align		4
.L_1229:
        /*0080*/ 	.byte	0x04, 0x1c
        /*0082*/ 	.short	(.L_1231 - .L_1230)


	//   ....[0]....
.L_1230:
        /*0084*/ 	.word	0x00000060


	//   ....[1]....
        /*0088*/ 	.word	0x00002440


	//----- nvinfo : EIATTR_MAX_THREADS
	.align		4
.L_1231:
        /*008c*/ 	.byte	0x04, 0x05
        /*008e*/ 	.short	(.L_1233 - .L_1232)
.L_1232:
        /*0090*/ 	.word	0x00000180
        /*0094*/ 	.word	0x00000001
        /*0098*/ 	.word	0x00000001


	//----- nvinfo : EIATTR_CRS_STACK_SIZE
	.align		4
.L_1233:
        /*009c*/ 	.byte	0x04, 0x1e
        /*009e*/ 	.short	(.L_1235 - .L_1234)
.L_1234:
        /*00a0*/ 	.word	0x00000000


	//----- nvinfo : EIATTR_CBANK_PARAM_SIZE
	.align		4
.L_1235:
        /*00a4*/ 	.byte	0x03, 0x19
        /*00a6*/ 	.short	0x00a0


	//----- nvinfo : EIATTR_PARAM_CBANK
	.align		4
        /*00a8*/ 	.byte	0x04, 0x0a
        /*00aa*/ 	.short	(.L_1237 - .L_1236)
	.align		4
.L_1236:
        /*00ac*/ 	.word	index@(.nv.constant0._Z35group_norm_nhwc_fwd_one_pass_kernelI11Bf16IOFp32WLi128ELi24ELi384EEv26Group_norm_nhwc_fwd_params)
        /*00b0*/ 	.short	0x0210
        /*00b2*/ 	.short	0x00a0


	//----- nvinfo : EIATTR_SW_WAR
	.align		4
.L_1237:
        /*00b4*/ 	.byte	0x04, 0x36
        /*00b6*/ 	.short	(.L_1239 - .L_1238)
.L_1238:
        /*00b8*/ 	.word	0x00000008
.L_1239:


//--------------------- .nv.info._Z35group_norm_nhwc_fwd_one_pass_kernelI11Bf16IOFp32WLi256ELi24ELi384EEv26Group_norm_nhwc_fwd_params --------------------------
	.section	.nv.info._Z35group_norm_nhwc_fwd_one_pass_kernelI11Bf16IOFp32WLi256ELi24ELi384EEv26Group_norm_nhwc_fwd_params,"",@"SHT_CUDA_INFO"
	.sectionflags	@""
	.align	4


	//----- nvinfo : EIATTR_CUDA_API_VERSION
	.align		4
        /*0000*/ 	.byte	0x04, 0x37
        /*0002*/ 	.short	(.L_1241 - .L_1240)
.L_1240:
        /*0004*/ 	.word	0x00000082


	//----- nvinfo : EIATTR_KPARAM_INFO
	.align		4
.L_1241:
        /*0008*/ 	.byte	0x04, 0x17
        /*000a*/ 	.short	(.L_1243 - .L_1242)
.L_1242:
        /*000c*/ 	.word	0x00000000
        /*0010*/ 	.short	0x0000
        /*0012*/ 	.short	0x0000
        /*0014*/ 	.byte	0x00, 0xf0, 0x81, 0x02


	//----- nvinfo : EIATTR_SPARSE_MMA_MASK
	.align		4
.L_1243:
        /*0018*/ 	.byte	0x03, 0x50
        /*001a*/ 	.short	0x0000


	//----- nvinfo : EIATTR_MAXREG_COUNT
	.align		4
        /*001c*/ 	.byte	0x03, 0x1b
        /*001e*/ 	.short	0x00a8


	//----- nvinfo : EIATTR_NUM_BARRIERS
	.align		4
        /*0020*/ 	.byte	0x02, 0x4c
        /*0022*/ 	.byte	0x01
	.zero		1


	//----- nvinfo : EIATTR_MERCURY_ISA_VERSION
	.align		4
        /*0024*/ 	.byte	0x03, 0x5f
        /*0026*/ 	.short	0x0101


	//----- nvinfo : EIATTR_COOP_GROUP_MASK_REGIDS
	.align		4
        /*0028*/ 	.byte	0x04, 0x29
        /*002a*/ 	.short	(.L_1245 - .L_1244)


	//   ....[0]....
.L_1244:
        /*002c*/ 	.word	0xffffffff


	//   ....[1]....
        /*0030*/ 	.word	0xffffffff


	//   ....[2]....
        /*0034*/ 	.word	0xffffffff


	//   ....[3]....
        /*0038*/ 	.word	0xffffffff


	//   ....[4]....
        /*003c*/ 	.word	0xffffffff


	//   ....[5]....
        /*0040*/ 	.word	0xffffffff


	//   ....[6]....
        /*0044*/ 	.word	0xffffffff


	//   ....[7]....
        /*0048*/ 	.word	0xffffffff


	//   ....[8]....
        /*004c*/ 	.word	0xffffffff


	//   ....[9]....
        /*0050*/ 	.word	0xffffffff


	//----- nvinfo : EIATTR_COOP_GROUP_INSTR_OFFSETS
	.align		4
.L_1245:
        /*0054*/ 	.byte	0x04, 0x28
        /*0056*/ 	.short	(.L_1247 - .L_1246)


	//   ....[0]....
.L_1246:
        /*0058*/ 	.word	0x00001070


	//   ....[1]....
        /*005c*/ 	.word	0x00001080


	//   ....[2]....
        /*0060*/ 	.word	0x000010b0


	//   ....[3]....
        /*0064*/ 	.word	0x000010c0


	//   ....[4]....
        /*0068*/ 	.word	0x00001100


	//   ....[5]....
        /*006c*/ 	.word	0x00001110


	//   ....[6]....
        /*0070*/ 	.word	0x00001150


	//   ....[7]....
        /*0074*/ 	.word	0x00001160


	//   ....[8]....
        /*0078*/ 	.word	0x000011a0


	//   ....[9]....
        /*007c*/ 	.word	0x000011b0


	//----- nvinfo : EIATTR_EXIT_INSTR_OFFSETS
	.align		4
.L_1247:
        /*0080*/ 	.byte	0x04, 0x1c
        /*0082*/ 	.short	(.L_1249 - .L_1248)


	//   ....[0]....
.L_1248:
        /*0084*/ 	.word	0x00000060


	//   ....[1]....
        /*0088*/ 	.word	0x000033f0


	//----- nvinfo : EIATTR_MAX_THREADS
	.align		4
.L_1249:
        /*008c*/ 	.byte	0x04, 0x05
        /*008e*/ 	.short	(.L_1251 - .L_1250)
.L_1250:
        /*0090*/ 	.word	0x00000180
        /*0094*/ 	.word	0x00000001
        /*0098*/ 	.word	0x00000001


	//----- nvinfo : EIATTR_CRS_STACK_SIZE
	.align		4
.L_1251:
        /*009c*/ 	.byte	0x04, 0x1e
        /*009e*/ 	.short	(.L_1253 - .L_1252)
.L_1252:
        /*00a0*/ 	.word	0x00000000


	//----- nvinfo : EIATTR_CBANK_PARAM_SIZE
	.align		4
.L_1253:
        /*00a4*/ 	.byte	0x03, 0x19
        /*00a6*/ 	.short	0x00a0


	//----- nvinfo : EIATTR_PARAM_CBANK
	.align		4
        /*00a8*/ 	.byte	0x04, 0x0a
        /*00aa*/ 	.short	(.L_1255 - .L_1254)
	.align		4
.L_1254:
        /*00ac*/ 	.word	index@(.nv.constant0._Z35group_norm_nhwc_fwd_one_pass_kernelI11Bf16IOFp32WLi256ELi24ELi384EEv26Group_norm_nhwc_fwd_params)
        /*00b0*/ 	.short	0x0210
        /*00b2*/ 	.short	0x00a0


	//----- nvinfo : EIATTR_SW_WAR
	.align		4
.L_1255:
        /*00b4*/ 	.byte	0x04, 0x36
        /*00b6*/ 	.short	(.L_1257 - .L_1256)
.L_1256:
        /*00b8*/ 	.word	0x00000008
.L_1257:


//--------------------- .nv.info._Z35group_norm_nhwc_fwd_one_pass_kernelI11Bf16IOFp32WLi512ELi24ELi384EEv26Group_norm_nhwc_fwd_params --------------------------
	.section	.nv.info._Z35group_norm_nhwc_fwd_one_pass_kernelI11Bf16IOFp32WLi512ELi24ELi384EEv26Group_norm_nhwc_fwd_params,"",@"SHT_CUDA_INFO"
	.sectionflags	@""
	.align	4


	//----- nvinfo : EIATTR_CUDA_API_VERSION
	.align		4
        /*0000*/ 	.byte	0x04, 0x37
        /*0002*/ 	.short	(.L_1259 - .L_1258)
.L_1258:
        /*0004*/ 	.word	0x00000082


	//----- nvinfo : EIATTR_KPARAM_INFO
	.align		4
.L_1259:
        /*0008*/ 	.byte	0x04, 0x17
        /*000a*/ 	.short	(.L_1261 - .L_1260)
.L_1260:
        /*000c*/ 	.word	0x00000000
        /*0010*/ 	.short	0x0000
        /*0012*/ 	.short	0x0000
        /*0014*/ 	.byte	0x00, 0xf0, 0x81, 0x02


	//----- nvinfo : EIATTR_SPARSE_MMA_MASK
	.align		4
.L_1261:
        /*0018*/ 	.byte	0x03, 0x50
        /*001a*/ 	.short	0x0000


	//----- nvinfo : EIATTR_MAXREG_COUNT
	.align		4
        /*001c*/ 	.byte	0x03, 0x1b
        /*001e*/ 	.short	0x00a8


	//----- nvinfo : EIATTR_NUM_BARRIERS
	.align		4
        /*0020*/ 	.byte	0x02, 0x4c
        /*0022*/ 	.byte	0x01
	.zero		1


	//----- nvinfo : EIATTR_MERCURY_ISA_VERSION
	.align		4
        /*0024*/ 	.byte	0x03, 0x5f
        /*0026*/ 	.short	0x0101


	//----- nvinfo : EIATTR_COOP_GROUP_MASK_REGIDS
	.align		4
        /*0028*/ 	.byte	0x04, 0x29
        /*002a*/ 	.short	(.L_1263 - .L_1262)


	//   ....[0]....
.L_1262:
        /*002c*/ 	.word	0xffffffff


	//   ....[1]....
        /*0030*/ 	.word	0xffffffff


	//   ....[2]....
        /*0034*/ 	.word	0xffffffff


	//   ....[3]....
        /*0038*/ 	.word	0xffffffff


	//   ....[4]....
        /*003c*/ 	.word	0xffffffff


	//   ....[5]....
        /*0040*/ 	.word	0xffffffff


	//   ....[6]....
        /*0044*/ 	.word	0xffffffff


	//   ....[7]....
        /*0048*/ 	.word	0xffffffff


	//   ....[8]....
        /*004c*/ 	.word	0xffffffff


	//   ....[9]....
        /*0050*/ 	.word	0xffffffff


	//----- nvinfo : EIATTR_COOP_GROUP_INSTR_OFFSETS
	.align		4
.L_1263:
        /*0054*/ 	.byte	0x04, 0x28
        /*0056*/ 	.short	(.L_1265 - .L_1264)


	//   ....[0]....
.L_1264:
        /*0058*/ 	.word	0x00001fc0


	//   ....[1]....
        /*005c*/ 	.word	0x00001fd0


	//   ....[2]....
        /*0060*/ 	.word	0x00002000


	//   ....[3]....
        /*0064*/ 	.word	0x00002010


	//   ....[4]....
        /*0068*/ 	.word	0x00002050


	//   ....[5]....
        /*006c*/ 	.word	0x00002060


	//   ....[6]....
        /*0070*/ 	.word	0x000020a0


	//   ....[7]....
        /*0074*/ 	.word	0x000020b0


	//   ....[8]....
        /*0078*/ 	.word	0x000020f0


	//   ....[9]....
        /*007c*/ 	.word	0x00002100


	//----- nvinfo : EIATTR_EXIT_INSTR_OFFSETS
	.align		4
.L_1265:
        /*0080*/ 	.byte	0x04, 0x1c
        /*0082*/ 	.short	(.L_1267 - .L_1266)


	//   ....[0]....
.L_1266:
        /*0084*/ 	.word	0x00000070


	//   ....[1]....
        /*0088*/ 	.word	0x00005df0


	//----- nvinfo : EIATTR_MAX_THREADS
	.align		4
.L_1267:
        /*008c*/ 	.byte	0x04, 0x05
        /*008e*/ 	.short	(.L_1269 - .L_1268)
.L_1268:
        /*0090*/ 	.word	0x00000180
        /*0094*/ 	.word	0x00000001
        /*0098*/ 	.word	0x00000001


	//----- nvinfo : EIATTR_CRS_STACK_SIZE
	.align		4
.L_1269:
        /*009c*/ 	.byte	0x04, 0x1e
        /*009e*/ 	.short	(.L_1271 - .L_1270)
.L_1270:
        /*00a0*/ 	.word	0x00000000


	//----- nvinfo : EIATTR_CBANK_PARAM_SIZE
	.align		4
.L_1271:
        /*00a4*/ 	.byte	0x03, 0x19
        /*00a6*/ 	.short	0x00a0


	//----- nvinfo : EIATTR_PARAM_CBANK
	.align		4
        /*00a8*/ 	.byte	0x04, 0x0a
        /*00aa*/ 	.short	(.L_1273 - .L_1272)
	.align		4
.L_1272:
        /*00ac*/ 	.word	index@(.nv.constant0._Z35group_norm_nhwc_fwd_one_pass_kernelI11Bf16IOFp32WLi512ELi24ELi384EEv26Group_norm_nhwc_fwd_params)
        /*00b0*/ 	.short	0x0210
        /*00b2*/ 	.short	0x00a0


	//----- nvinfo : EIATTR_SW_WAR
	.align		4
.L_1273:
        /*00b4*/ 	.byte	0x04, 0x36
        /*00b6*/ 	.short	(.L_1275 - .L_1274)
.L_1274:
        /*00b8*/ 	.word	0x00000008
.L_1275:


//--------------------- .nv.info._Z35group_norm_nhwc_fwd_one_pass_kernelI11Bf16IOBf16WLi64ELi24ELi384EEv26Group_norm_nhwc_fwd_params --------------------------
	.section	.nv.info._Z35group_norm_nhwc_fwd_one_pass_kernelI11Bf16IOBf16WLi64ELi24ELi384EEv26Group_norm_nhwc_fwd_params,"",@"SHT_CUDA_INFO"
	.sectionflags	@""
	.align	4


	//----- nvinfo : EIATTR_CUDA_API_VERSION
	.align		4
        /*0000*/ 	.byte	0x04, 0x37
        /*0002*/ 	.short	(.L_1277 - .L_1276)
.L_1276:
        /*0004*/ 	.word	0x00000082


	//----- nvinfo : EIATTR_KPARAM_INFO
	.align		4
.L_1277:
        /*0008*/ 	.byte	0x04, 0x17
        /*000a*/ 	.short	(.L_1279 - .L_1278)
.L_1278:
        /*000c*/ 	.word	0x00000000
        /*0010*/ 	.short	0x0000
        /*0012*/ 	.short	0x0000
        /*0014*/ 	.byte	0x00, 0xf0, 0x81, 0x02


	//----- nvinfo : EIATTR_SPARSE_MMA_MASK
	.align		4
.L_1279:
        /*0018*/ 	.byte	0x03, 0x50
        /*001a*/ 	.short	0x0000


	//----- nvinfo : EIATTR_MAXREG_COUNT
	.align		4
        /*001c*/ 	.byte	0x03, 0x1b
        /*001e*/ 	.short	0x00a8


	//----- nvinfo : EIATTR_NUM_BARRIERS
	.align		4
        /*0020*/ 	.byte	0x02, 0x4c
        /*0022*/ 	.byte	0x01
	.zero		1


	//----- nvinfo : EIATTR_MERCURY_ISA_VERSION
	.align		4
        /*0024*/ 	.byte	0x03, 0x5f
        /*0026*/ 	.short	0x0101


	//----- nvinfo : EIATTR_COOP_GROUP_MASK_REGIDS
	.align		4
        /*0028*/ 	.byte	0x04, 0x29
        /*002a*/ 	.short	(.L_1281 - .L_1280)


	//   ....[0]....
.L_1280:
        /*002c*/ 	.word	0xffffffff


	//   ....[1]....
        /*0030*/ 	.word	0xffffffff


	//   ....[2]....
        /*0034*/ 	.word	0xffffffff


	//   ....[3]....
        /*0038*/ 	.word	0xffffffff


	//   ....[4]....
        /*003c*/ 	.word	0xffffffff


	//   ....[5]....
        /*0040*/ 	.word	0xffffffff


	//   ....[6]....
        /*0044*/ 	.word	0xffffffff


	//   ....[7]....
        /*0048*/ 	.word	0xffffffff


	//   ....[8]....
        /*004c*/ 	.word	0xffffffff


	//   ....[9]....
        /*0050*/ 	.word	0xffffffff


	//----- nvinfo : EIATTR_COOP_GROUP_INSTR_OFFSETS
	.align		4
.L_1281:
        /*0054*/ 	.byte	0x04, 0x28
        /*0056*/ 	.short	(.L_1283 - .L_1282)


	//   ....[0]....
.L_1282:
        /*0058*/ 	.word	0x00000760


	//   ....[1]....
        /*005c*/ 	.word	0x00000770


	//   ....[2]....
        /*0060*/ 	.word	0x000007a0


	//   ....[3]....
        /*0064*/ 	.word	0x000007c0


	//   ....[4]....
        /*0068*/ 	.word	0x000007f0


	//   ....[5]....
        /*006c*/ 	.word	0x00000810


	//   ....[6]....
        /*0070*/ 	.word	0x00000840


	//   ....[7]....
        /*0074*/ 	.word	0x00000860


	//   ....[8]....
        /*0078*/ 	.word	0x00000890


	//   ....[9]....
        /*007c*/ 	.word	0x000008b0


	//----- nvinfo : EIATTR_EXIT_INSTR_OFFSETS
	.align		4
.L_1283:
        /*0080*/ 	.byte	0x04, 0x1c
        /*0082*/ 	.short	(.L_1285 - .L_1284)


	//   ....[0]....
.L_1284:
        /*0084*/ 	.word	0x00000060


	//   ....[1]....
        /*0088*/ 	.word	0x00001c80


	//----- nvinfo : EIATTR_MAX_THREADS
	.align		4
.L_1285:
        /*008c*/ 	.byte	0x04, 0x05
        /*008e*/ 	.short	(.L_1287 - .L_1286)
.L_1286:
        /*0090*/ 	.word	0x00000180
        /*0094*/ 	.word	0x00000001
        /*0098*/ 	.word	0x00000001


	//----- nvinfo : EIATTR_CRS_STACK_SIZE
	.align		4
.L_1287:
        /*009c*/ 	.byte	0x04, 0x1e
        /*009e*/ 	.short	(.L_1289 - .L_1288)
.L_1288:
        /*00a0*/ 	.word	0x00000000


	//----- nvinfo : EIATTR_CBANK_PARAM_SIZE
	.align		4
.L_1289:
        /*00a4*/ 	.byte	0x03, 0x19
        /*00a6*/ 	.short	0x00a0


	//----- nvinfo : EIATTR_PARAM_CBANK
	.align		4
        /*00a8*/ 	.byte	0x04, 0x0a
        /*00aa*/ 	.short	(.L_1291 - .L_1290)
	.align		4
.L_1290:
        /*00ac*/ 	.word	index@(.nv.constant0._Z35group_norm_nhwc_fwd_one_pass_kernelI11Bf16IOBf16WLi64ELi24ELi384EEv26Group_norm_nhwc_fwd_params)
        /*00b0*/ 	.short	0x0210
        /*00b2*/ 	.short	0x00a0


	//----- nvinfo : EIATTR_SW_WAR
	.align		4
.L_1291:
        /*00b4*/ 	.byte	0x04, 0x36
        /*00b6*/ 	.short	(.L_1293 - .L_1292)
.L_1292:
        /*00b8*/ 	.word	0x00000008
.L_1293:


//--------------------- .nv.info._Z35group_norm_nhwc_fwd_one_pass_kernelI11Bf16IOBf16WLi128ELi24ELi384EEv26Group_norm_nhwc_fwd_params --------------------------
	.section	.nv.info._Z35group_norm_nhwc_fwd_one_pass_kernelI11Bf16IOBf16WLi128ELi24ELi384EEv26Group_norm_nhwc_fwd_params,"",@"SHT_CUDA_INFO"
	.sectionflags	@""
	.align	4


	//----- nvinfo : EIATTR_CUDA_API_VERSION
	.align		4
        /*0000*/ 	.byte	0x04, 0x37
        /*0002*/ 	.short	(.L_1295 - .L_1294)
.L_1294:
        /*0004*/ 	.word	0x00000082


	//----- nvinfo : EIATTR_KPARAM_INFO
	.align		4
.L_1295:
        /*0008*/ 	.byte	0x04, 0x17
        /*000a*/ 	.short	(.L_1297 - .L_1296)
.L_1296:
        /*000c*/ 	.word	0x00000000
        /*0010*/ 	.short	0x0000
        /*0012*/ 	.short	0x0000
        /*0014*/ 	.byte	0x00, 0xf0, 0x81, 0x02


	//----- nvinfo : EIATTR_SPARSE_MMA_MASK
	.align		4
.L_1297:
        /*0018*/ 	.byte	0x03, 0x50
        /*001a*/ 	.short	0x0000


	//----- nvinfo : EIATTR_MAXREG_COUNT
	.align		4
        /*001c*/ 	.byte	0x03, 0x1b
        /*001e*/ 	.short	0x00a8


	//----- nvinfo : EIATTR_NUM_BARRIERS
	.align		4
        /*0020*/ 	.byte	0x02, 0x4c
        /*0022*/ 	.byte	0x01
	.zero		1


	//----- nvinfo : EIATTR_MERCURY_ISA_VERSION
	.align		4
        /*0024*/ 	.byte	0x03, 0x5f
        /*0026*/ 	.short	0x0101


	//----- nvinfo : EIATTR_COOP_GROUP_MASK_REGIDS
	.align		4
        /*0028*/ 	.byte	0x04, 0x29
        /*002a*/ 	.short	(.L_1299 - .L_1298)


	//   ....[0]....
.L_1298:
        /*002c*/ 	.word	0xffffffff


	//   ....[1]....
        /*0030*/ 	.word	0xffffffff


	//   ....[2]....
        /*0034*/ 	.word	0xffffffff


	//   ....[3]....
        /*0038*/ 	.word	0xffffffff


	//   ....[4]....
        /*003c*/ 	.word	0xffffffff


	//   ....[5]....
        /*0040*/ 	.word	0xffffffff


	//   ....[6]....
        /*0044*/ 	.word	0xffffffff


	//   ....[7]....
        /*0048*/ 	.word	0xffffffff


	//   ....[8]....
        /*004c*/ 	.word	0xffffffff


	//   ....[9]....
        /*0050*/ 	.word	0xffffffff


	//----- nvinfo : EIATTR_COOP_GROUP_INSTR_OFFSETS
	.align		4
.L_1299:
        /*0054*/ 	.byte	0x04, 0x28
        /*0056*/ 	.short	(.L_1301 - .L_1300)


	//   ....[0]....
.L_1300:
        /*0058*/ 	.word	0x00000a80


	//   ....[1]....
        /*005c*/ 	.word	0x00000a90


	//   ....[2]....
        /*0060*/ 	.word	0x00000ac0


	//   ....[3]....
        /*0064*/ 	.word	0x00000ae0


	//   ....[4]....
        /*0068*/ 	.word	0x00000b10


	//   ....[5]....
        /*006c*/ 	.word	0x00000b30


	//   ....[6]....
        /*0070*/ 	.word	0x00000b60


	//   ....[7]....
        /*0074*/ 	.word	0x00000b80


	//   ....[8]....
        /*0078*/ 	.word	0x00000bb0


	//   ....[9]....
        /*007c*/ 	.word	0x00000bd0


	//----- nvinfo : EIATTR_EXIT_INSTR_OFFSETS
	.align		4
.L_1301:
        /*0080*/ 	.byte	0x04, 0x1c
        /*0082*/ 	.short	(.L_1303 - .L_1302)


	//   ....[0]....
.L_1302:
        /*0084*/ 	.word	0x00000060


	//   ....[1]....
        /*0088*/ 	.word	0x000024b0


	//----- nvinfo : EIATTR_MAX_THREADS
	.align		4
.L_1303:
        /*008c*/ 	.byte	0x04, 0x05
        /*008e*/ 	.short	(.L_1305 - .L_1304)
.L_1304:
        /*0090*/ 	.word	0x00000180
        /*0094*/ 	.word	0x00000001
        /*0098*/ 	.word	0x00000001


	//----- nvinfo : EIATTR_CRS_STACK_SIZE
	.align		4
.L_1305:
        /*009c*/ 	.byte	0x04, 0x1e
        /*009e*/ 	.short	(.L_1307 - .L_1306)
.L_1306:
        /*00a0*/ 	.word	0x00000000


	//----- nvinfo : EIATTR_CBANK_PARAM_SIZE
	.align		4
.L_1307:
        /*00a4*/ 	.byte	0x03, 0x19
        /*00a6*/ 	.short	0x00a0


	//----- nvinfo : EIATTR_PARAM_CBANK
	.align		4
        /*00a8*/ 	.byte	0x04, 0x0a
        /*00aa*/ 	.short	(.L_1309 - .L_1308)
	.align		4
.L_1308:
        /*00ac*/ 	.word	index@(.nv.constant0._Z35group_norm_nhwc_fwd_one_pass_kernelI11Bf16IOBf16WLi128ELi24ELi384EEv26Group_norm_nhwc_fwd_params)
        /*00b0*/ 	.short	0x0210
        /*00b2*/ 	.short	0x00a0


	//----- nvinfo : EIATTR_SW_WAR
	.align		4
.L_1309:
        /*00b4*/ 	.byte	0x04, 0x36
        /*00b6*/ 	.short	(.L_1311 - .L_1310)
.L_1310:
        /*00b8*/ 	.word	0x00000008
.L_1311:


//--------------------- .nv.info._Z35group_norm_nhwc_fwd_one_pass_kernelI11Bf16IOBf16WLi256ELi24ELi384EEv26Group_norm_nhwc_fwd_params --------------------------
	.section	.nv.info._Z35group_norm_nhwc_fwd_one_pass_kernelI11Bf16IOBf16WLi256ELi24ELi384EEv26Group_norm_nhwc_fwd_params,"",@"SHT_CUDA_INFO"
	.sectionflags	@""
	.align	4


	//----- nvinfo : EIATTR_CUDA_API_VERSION
	.align		4
        /*0000*/ 	.byte	0x04, 0x37
        /*0002*/ 	.short	(.L_1313 - .L_1312)
.L_1312:
        /*0004*/ 	.word	0x00000082


	//----- nvinfo : EIATTR_KPARAM_INFO
	.align		4
.L_1313:
        /*0008*/ 	.byte	0x04, 0x17
        /*000a*/ 	.short	(.L_1315 - .L_1314)
.L_1314:
        /*000c*/ 	.word	0x00000000
        /*0010*/ 	.short	0x0000
        /*0012*/ 	.short	0x0000
        /*0014*/ 	.byte	0x00, 0xf0, 0x81, 0x02


	//----- nvinfo : EIATTR_SPARSE_MMA_MASK
	.align		4
.L_1315:
        /*0018*/ 	.byte	0x03, 0x50
        /*001a*/ 	.short	0x0000


	//----- nvinfo : EIATTR_MAXREG_COUNT
	.align		4
        /*001c*/ 	.byte	0x03, 0x1b
        /*001e*/ 	.short	0x00a8


	//----- nvinfo : EIATTR_NUM_BARRIERS
	.align		4
        /*0020*/ 	.byte	0x02, 0x4c
        /*0022*/ 	.byte	0x01
	.zero		1


	//----- nvinfo : EIATTR_MERCURY_ISA_VERSION
	.align		4
        /*0024*/ 	.byte	0x03, 0x5f
        /*0026*/ 	.short	0x0101


	//----- nvinfo : EIATTR_COOP_GROUP_MASK_REGIDS
	.align		4
        /*0028*/ 	.byte	0x04, 0x29
        /*002a*/ 	.short	(.L_1317 - .L_1316)


	//   ....[0]....
.L_1316:
        /*002c*/ 	.word	0xffffffff


	//   ....[1]....
        /*0030*/ 	.word	0xffffffff


	//   ....[2]....
        /*0034*/ 	.word	0xffffffff


	//   ....[3]....
        /*0038*/ 	.word	0xffffffff


	//   ....[4]....
        /*003c*/ 	.word	0xffffffff


	//   ....[5]....
        /*0040*/ 	.word	0xffffffff


	//   ....[6]....
        /*0044*/ 	.word	0xffffffff


	//   ....[7]....
        /*0048*/ 	.word	0xffffffff


	//   ....[8]....
        /*004c*/ 	.word	0xffffffff


	//   ....[9]....
        /*0050*/ 	.word	0xffffffff


	//----- nvinfo : EIATTR_COOP_GROUP_INSTR_OFFSETS
	.align		4
.L_1317:
        /*0054*/ 	.byte	0x04, 0x28
        /*0056*/ 	.short	(.L_1319 - .L_1318)


	//   ....[0]....
.L_1318:
        /*0058*/ 	.word	0x00001070


	//   ....[1]....
        /*005c*/ 	.word	0x00001080


	//   ....[2]....
        /*0060*/ 	.word	0x000010b0


	//   ....[3]....
        /*0064*/ 	.word	0x000010c0


	//   ....[4]....
        /*0068*/ 	.word	0x00001100


	//   ....[5]....
        /*006c*/ 	.word	0x00001110


	//   ....[6]....
        /*0070*/ 	.word	0x00001150


	//   ....[7]....
        /*0074*/ 	.word	0x00001160


	//   ....[8]....
        /*0078*/ 	.word	0x000011a0


	//   ....[9]....
        /*007c*/ 	.word	0x000011b0


	//----- nvinfo : EIATTR_EXIT_INSTR_OFFSETS
	.align		4
.L_1319:
        /*0080*/ 	.byte	0x04, 0x1c
        /*0082*/ 	.short	(.L_1321 - .L_1320)


	//   ....[0]....
.L_1320:
        /*0084*/ 	.word	0x00000060


	//   ....[1]....
        /*0088*/ 	.word	0x00003430


	//----- nvinfo : EIATTR_MAX_THREADS
	.align		4
.L_1321:
        /*008c*/ 	.byte	0x04, 0x05
        /*008e*/ 	.short	(.L_1323 - .L_1322)
.L_1322:
        /*0090*/ 	.word	0x00000180
        /*0094*/ 	.word	0x00000001
        /*0098*/ 	.word	0x00000001


	//----- nvinfo : EIATTR_CRS_STACK_SIZE
	.align		4
.L_1323:
        /*009c*/ 	.byte	0x04, 0x1e
        /*009e*/ 	.short	(.L_1325 - .L_1324)
.L_1324:
        /*00a0*/ 	.word	0x00000000


	//----- nvinfo : EIATTR_CBANK_PARAM_SIZE
	.align		4
.L_1325:
        /*00a4*/ 	.byte	0x03, 0x19
        /*00a6*/ 	.short	0x00a0


	//----- nvinfo : EIATTR_PARAM_CBANK
	.align		4
        /*00a8*/ 	.byte	0x04, 0x0a
        /*00aa*/ 	.short	(.L_1327 - .L_1326)
	.align		4
.L_1326:
        /*00ac*/ 	.word	index@(.nv.constant0._Z35group_norm_nhwc_fwd_one_pass_kernelI11Bf16IOBf16WLi256ELi24ELi384EEv26Group_norm_nhwc_fwd_params)
        /*00b0*/ 	.short	0x0210
        /*00b2*/ 	.short	0x00a0


	//----- nvinfo : EIATTR_SW_WAR
	.align		4
.L_1327:
        /*00b4*/ 	.byte	0x04, 0x36
        /*00b6*/ 	.short	(.L_1329 - .L_1328)
.L_1328:
        /*00b8*/ 	.word	0x00000008
.L_1329:


//--------------------- .nv.info._Z35group_norm_nhwc_fwd_one_pass_kernelI11Bf16IOBf16WLi512ELi24ELi384EEv26Group_norm_nhwc_fwd_params --------------------------
	.section	.nv.info._Z35group_norm_nhwc_fwd_one_pass_kernelI11Bf16IOBf16WLi512ELi24ELi384EEv26Group_norm_nhwc_fwd_params,"",@"SHT_CUDA_INFO"
	.sectionflags	@""
	.align	4


	//----- nvinfo : EIATTR_CUDA_API_VERSION
	.align		4
        /*0000*/ 	.byte	0x04, 0x37
        /*0002*/ 	.short	(.L_1331 - .L_1330)
.L_1330:
        /*0004*/ 	.word	0x00000082


	//----- nvinfo : EIATTR_KPARAM_INFO
	.align		4
.L_1331:
        /*0008*/ 	.byte	0x04, 0x17
        /*000a*/ 	.short	(.L_1333 - .L_1332)
.L_1332:
        /*000c*/ 	.word	0x00000000
        /*0010*/ 	.short	0x0000
        /*0012*/ 	.short	0x0000
        /*0014*/ 	.byte	0x00, 0xf0, 0x81, 0x02


	//----- nvinfo : EIATTR_SPARSE_MMA_MASK
	.align		4
.L_1333:
        /*0018*/ 	.byte	0x03, 0x50
        /*001a*/ 	.short	0x0000


	//----- nvinfo : EIATTR_MAXREG_COUNT
	.align		4
        /*001c*/ 	.byte	0x03, 0x1b
        /*001e*/ 	.short	0x00a8


	//----- nvinfo : EIATTR_NUM_BARRIERS
	.align		4
        /*0020*/ 	.byte	0x02, 0x4c
        /*0022*/ 	.byte	0x01
	.zero		1


	//----- nvinfo : EIATTR_MERCURY_ISA_VERSION
	.align		4
        /*0024*/ 	.byte	0x03, 0x5f
        /*0026*/ 	.short	0x0101


	//----- nvinfo : EIATTR_COOP_GROUP_MASK_REGIDS
	.align		4
        /*0028*/ 	.byte	0x04, 0x29
        /*002a*/ 	.short	(.L_1335 - .L_1334)


	//   ....[0]....
.L_1334:
        /*002c*/ 	.word	0xffffffff


	//   ....[1]....
        /*0030*/ 	.word	0xffffffff


	//   ....[2]....
        /*0034*/ 	.word	0xffffffff


	//   ....[3]....
        /*0038*/ 	.word	0xffffffff


	//   ....[4]....
        /*003c*/ 	.word	0xffffffff


	//   ....[5]....
        /*0040*/ 	.word	0xffffffff


	//   ....[6]....
        /*0044*/ 	.word	0xffffffff


	//   ....[7]....
        /*0048*/ 	.word	0xffffffff


	//   ....[8]....
        /*004c*/ 	.word	0xffffffff


	//   ....[9]....
        /*0050*/ 	.word	0xffffffff


	//----- nvinfo : EIATTR_COOP_GROUP_INSTR_OFFSETS
	.align		4
.L_1335:
        /*0054*/ 	.byte	0x04, 0x28
        /*0056*/ 	.short	(.L_1337 - .L_1336)


	//   ....[0]....
.L_1336:
        /*0058*/ 	.word	0x00001fc0


	//   ....[1]....
        /*005c*/ 	.word	0x00001fd0


	//   ....[2]....
        /*0060*/ 	.word	0x00002000


	//   ....[3]....
        /*0064*/ 	.word	0x00002010


	//   ....[4]....
        /*0068*/ 	.word	0x00002050


	//   ....[5]....
        /*006c*/ 	.word	0x00002060


	//   ....[6]....
        /*0070*/ 	.word	0x000020a0


	//   ....[7]....
        /*0074*/ 	.word	0x000020b0


	//   ....[8]....
        /*0078*/ 	.word	0x000020f0


	//   ....[9]....
        /*007c*/ 	.word	0x00002100


	//----- nvinfo : EIATTR_EXIT_INSTR_OFFSETS
	.align		4
.L_1337:
        /*0080*/ 	.byte	0x04, 0x1c
        /*0082*/ 	.short	(.L_1339 - .L_1338)


	//   ....[0]....
.L_1338:
        /*0084*/ 	.word	0x00000070


	//   ....[1]....
        /*0088*/ 	.word	0x00005e50


	//----- nvinfo : EIATTR_MAX_THREADS
	.align		4
.L_1339:
        /*008c*/ 	.byte	0x04, 0x05
        /*008e*/ 	.short	(.L_1341 - .L_1340)
.L_1340:
        /*0090*/ 	.word	0x00000180
        /*0094*/ 	.word	0x00000001
        /*0098*/ 	.word	0x00000001


	//----- nvinfo : EIATTR_CRS_STACK_SIZE
	.align		4
.L_1341:
        /*009c*/ 	.byte	0x04, 0x1e
        /*009e*/ 	.short	(.L_1343 - .L_1342)
.L_1342:
        /*00a0*/ 	.word	0x00000000


	//----- nvinfo : EIATTR_CBANK_PARAM_SIZE
	.align		4
.L_1343:
        /*00a4*/ 	.byte	0x03, 0x19
        /*00a6*/ 	.short	0x00a0


	//----- nvinfo : EIATTR_PARAM_CBANK
	.align		4
        /*00a8*/ 	.byte	0x04, 0x0a
        /*00aa*/ 	.short	(.L_1345 - .L_1344)
	.align		4
.L_1344:
        /*00ac*/ 	.word	index@(.nv.constant0._Z35group_norm_nhwc_fwd_one_pass_kernelI11Bf16IOBf16WLi512ELi24ELi384EEv26Group_norm_nhwc_fwd_params)
        /*00b0*/ 	.short	0x0210
        /*00b2*/ 	.short	0x00a0


	//----- nvinfo : EIATTR_SW_WAR
	.align		4
.L_1345:
        /*00b4*/ 	.byte	0x04, 0x36
        /*00b6*/ 	.short	(.L_1347 - .L_1346)
.L_1346:
        /*00b8*/ 	.word	0x00000008
.L_1347:


//--------------------- .nv.info._Z35group_norm_nhwc_fwd_one_pass_kernelI11Bf16IOFp16WLi64ELi24ELi384EEv26Group_norm_nhwc_fwd_params --------------------------
	.section	.nv.info._Z35group_norm_nhwc_fwd_one_pass_kernelI11Bf16IOFp16WLi64ELi24ELi384EEv26Group_norm_nhwc_fwd_params,"",@"SHT_CUDA_INFO"
	.sectionflags	@""
	.align	4


	//----- nvinfo : EIATTR_CUDA_API_VERSION
	.align		4
        /*0000*/ 	.byte	0x04, 0x37
        /*0002*/ 	.short	(.L_1349 - .L_1348)
.L_1348:
        /*0004*/ 	.word	0x00000082


	//----- nvinfo : EIATTR_KPARAM_INFO
	.align		4
.L_1349:
        /*0008*/ 	.byte	0x04, 0x17
        /*000a*/ 	.short	(.L_1351 - .L_1350)
.L_1350:
        /*000c*/ 	.word	0x00000000
        /*0010*/ 	.short	0x0000
        /*0012*/ 	.short	0x0000
        /*0014*/ 	.byte	0x00, 0xf0, 0x81, 0x02


	//----- nvinfo : EIATTR_SPARSE_MMA_MASK
	.align		4
.L_1351:
        /*0018*/ 	.byte	0x03, 0x50
        /*001a*/ 	.short	0x0000


	//----- nvinfo : EIATTR_MAXREG_COUNT
	.align		4
        /*001c*/ 	.byte	0x03, 0x1b
        /*001e*/ 	.short	0x00a8


	//----- nvinfo : EIATTR_NUM_BARRIERS
	.align		4
        /*0020*/ 	.byte	0x02, 0x4c
        /*0022*/ 	.byte	0x01
	.zero		1


	//----- nvinfo : EIATTR_MERCURY_ISA_VERSION
	.align		4
        /*0024*/ 	.byte	0x03, 0x5f
        /*0026*/ 	.short	0x0101


	//----- nvinfo : EIATTR_COOP_GROUP_MASK_REGIDS
	.align		4
        /*0028*/ 	.byte	0x04, 0x29
        /*002a*/ 	.short	(.L_1353 - .L_1352)


	//   ....[0]....
.L_1352:
        /*002c*/ 	.word	0xffffffff


	//   ....[1]....
        /*0030*/ 	.word	0xffffffff


	//   ....[2]....
        /*0034*/ 	.word	0xffffffff


	//   ....[3]....
        /*0038*/ 	.word	0xffffffff


	//   ....[4]....
        /*003c*/ 	.word	0xffffffff


	//   ....[5]....
        /*0040*/ 	.word	0xffffffff


	//   ....[6]....
        /*0044*/ 	.word	0xffffffff


	//   ....[7]....
        /*0048*/ 	.word	0xffffffff


	//   ....[8]....
        /*004c*/ 	.word	0xffffffff


	//   ....[9]....
        /*0050*/ 	.word	0xffffffff


	//----- nvinfo : EIATTR_COOP_GROUP_INSTR_OFFSETS
	.align		4
.L_1353:
        /*0054*/ 	.byte	0x04, 0x28
        /*0056*/ 	.short	(.L_1355 - .L_1354)


	//   ....[0]....
.L_1354:
        /*0058*/ 	.word	0x00000760


	//   ....[1]....
        /*005c*/ 	.word	0x00000770


	//   ....[2]....
        /*0060*/ 	.word	0x000007a0


	//   ....[3]....
        /*0064*/ 	.word	0x000007c0


	//   ....[4]....
        /*0068*/ 	.word	0x000007f0


	//   ....[5]....
        /*006c*/ 	.word	0x00000810


	//   ....[6]....
        /*0070*/ 	.word	0x00000840


	//   ....[7]....
        /*0074*/ 	.word	0x00000860


	//   ....[8]....
        /*0078*/ 	.word	0x00000890


	//   ....[9]....
        /*007c*/ 	.word	0x000008b0


	//----- nvinfo : EIATTR_EXIT_INSTR_OFFSETS
	.align		4
.L_1355:
        /*0080*/ 	.byte	0x04, 0x1c
        /*0082*/ 	.short	(.L_1357 - .L_1356)


	//   ....[0]....
.L_1356:
        /*0084*/ 	.word	0x00000060


	//   ....[1]....
        /*0088*/ 	.word	0x00001c80


	//----- nvinfo : EIATTR_MAX_THREADS
	.align		4
.L_1357:
        /*008c*/ 	.byte	0x04, 0x05
        /*008e*/ 	.short	(.L_1359 - .L_1358)
.L_1358:
        /*0090*/ 	.word	0x00000180
        /*0094*/ 	.word	0x00000001
        /*0098*/ 	.word	0x00000001


	//----- nvinfo : EIATTR_CRS_STACK_SIZE
	.align		4
.L_1359:
        /*009c*/ 	.byte	0x04, 0x1e
        /*009e*/ 	.short	(.L_1361 - .L_1360)
.L_1360:
        /*00a0*/ 	.word	0x00000000


	//----- nvinfo : EIATTR_CBANK_PARAM_SIZE
	.align		4
.L_1361:
        /*00a4*/ 	.byte	0x03, 0x19
        /*00a6*/ 	.short	0x00a0


	//----- nvinfo : EIATTR_PARAM_CBANK
	.align		4
        /*00a8*/ 	.byte	0x04, 0x0a
        /*00aa*/ 	.short	(.L_1363 - .L_1362)
	.align		4
.L_1362:
        /*00ac*/ 	.word	index@(.nv.constant0._Z35group_norm_nhwc_fwd_one_pass_kernelI11Bf16IOFp16WLi64ELi24ELi384EEv26Group_norm_nhwc_fwd_params)
        /*00b0*/ 	.short	0x0210
        /*00b2*/ 	.short	0x00a0


	//----- nvinfo : EIATTR_SW_WAR
	.align		4
.L_1363:
        /*00b4*/ 	.byte	0x04, 0x36
        /*00b6*/ 	.short	(.L_1365 - .L_1364)
.L_1364:
        /*00b8*/ 	.word	0x00000008
.L_1365:


//--------------------- .nv.info._Z35group_norm_nhwc_fwd_one_pass_kernelI11Bf16IOFp16WLi128ELi24ELi384EEv26Group_norm_nhwc_fwd_params --------------------------
	.section	.nv.info._Z35group_norm_nhwc_fwd_one_pass_kernelI11Bf16IOFp16WLi128ELi24ELi384EEv26Group_norm_nhwc_fwd_params,"",@"SHT_CUDA_INFO"
	.sectionflags	@""
	.align	4


	//----- nvinfo : EIATTR_CUDA_API_VERSION
	.align		4
        /*0000*/ 	.byte	0x04, 0x37
        /*0002*/ 	.short	(.L_1367 - .L_1366)
.L_1366:
        /*0004*/ 	.word	0x00000082


	//----- nvinfo : EIATTR_KPARAM_INFO
	.align		4
.L_1367:
        /*0008*/ 	.byte	0x04, 0x17
        /*000a*/ 	.short	(.L_1369 - .L_1368)
.L_1368:
        /*000c*/ 	.word	0x00000000
        /*0010*/ 	.short	0x0000
        /*0012*/ 	.short	0x0000
        /*0014*/ 	.byte	0x00, 0xf0, 0x81, 0x02


	//----- nvinfo : EIATTR_SPARSE_MMA_MASK
	.align		4
.L_1369:
        /*0018*/ 	.byte	0x03, 0x50
        /*001a*/ 	.short	0x0000


	//----- nvinfo : EIATTR_MAXREG_COUNT
	.align		4
        /*001c*/ 	.byte	0x03, 0x1b
        /*001e*/ 	.short	0x00a8


	//----- nvinfo : EIATTR_NUM_BARRIERS
	.align		4
        /*0020*/ 	.byte	0x02, 0x4c
        /*0022*/ 	.byte	0x01
	.zero		1


	//----- nvinfo : EIATTR_MERCURY_ISA_VERSION
	.align		4
        /*0024*/ 	.byte	0x03, 0x5f
        /*0026*/ 	.short	0x0101


	//----- nvinfo : EIATTR_COOP_GROUP_MASK_REGIDS
	.align		4
        /*0028*/ 	.byte	0x04, 0x29
        /*002a*/ 	.short	(.L_1371 - .L_1370)


	//   ....[0]....
.L_1370:
        /*002c*/ 	.word	0xffffffff


	//   ....[1]....
        /*0030*/ 	.word	0xffffffff


	//   ....[2]....
        /*0034*/ 	.word	0xffffffff


	//   ....[3]....
        /*0038*/ 	.word	0xffffffff


	//   ....[4]....
        /*003c*/ 	.word	0xffffffff


	//   ....[5]....
        /*0040*/ 	.word	0xffffffff


	//   ....[6]....
        /*0044*/ 	.word	0xffffffff


	//   ....[7]....
        /*0048*/ 	.word	0xffffffff


	//   ....[8]....
        /*004c*/ 	.word	0xffffffff


	//   ....[9]....
        /*0050*/ 	.word	0xffffffff


	//----- nvinfo : EIATTR_COOP_GROUP_INSTR_OFFSETS
	.align		4
.L_1371:
        /*0054*/ 	.byte	0x04, 0x28
        /*0056*/ 	.short	(.L_1373 - .L_1372)


	//   ....[0]....
.L_1372:
        /*0058*/ 	.word	0x00000a80


	//   ....[1]....
        /*005c*/ 	.word	0x00000a90


	//   ....[2]....
        /*0060*/ 	.word	0x00000ac0


	//   ....[3]....
        /*0064*/ 	.word	0x00000ae0


	//   ....[4]....
        /*0068*/ 	.word	0x00000b10


	//   ....[5]....
        /*006c*/ 	.word	0x00000b30


	//   ....[6]....
        /*0070*/ 	.word	0x00000b60


	//   ....[7]....
        /*0074*/ 	.word	0x00000b80


	//   ....[8]....
        /*0078*/ 	.word	0x00000bb0


	//   ....[9]....
        /*007c*/ 	.word	0x00000bd0


	//----- nvinfo : EIATTR_EXIT_INSTR_OFFSETS
	.align		4
.L_1373:
        /*0080*/ 	.byte	0x04, 0x1c
        /*0082*/ 	.short	(.L_1375 - .L_1374)


	//   ....[0]....
.L_1374:
        /*0084*/ 	.word	0x00000060


	//   ....[1]....
        /*0088*/ 	.word	0x000024b0


	//----- nvinfo : EIATTR_MAX_THREADS
	.align		4
.L_1375:
        /*008c*/ 	.byte	0x04, 0x05
        /*008e*/ 	.short	(.L_1377 - .L_1376)
.L_1376:
        /*0090*/ 	.word	0x00000180
        /*0094*/ 	.word	0x00000001
        /*0098*/ 	.word	0x00000001


	//----- nvinfo : EIATTR_CRS_STACK_SIZE
	.align		4
.L_1377:
        /*009c*/ 	.byte	0x04, 0x1e
        /*009e*/ 	.short	(.L_1379 - .L_1378)
.L_1378:
        /*00a0*/ 	.word	0x00000000


	//----- nvinfo : EIATTR_CBANK_PARAM_SIZE
	.align		4
.L_1379:
        /*00a4*/ 	.byte	0x03, 0x19
        /*00a6*/ 	.short	0x00a0


	//----- nvinfo : EIATTR_PARAM_CBANK
	.align		4
        /*00a8*/ 	.byte	0x04, 0x0a
        /*00aa*/ 	.short	(.L_1381 - .L_1380)
	.align		4
.L_1380:
        /*00ac*/ 	.word	index@(.nv.constant0._Z35group_norm_nhwc_fwd_one_pass_kernelI11Bf16IOFp16WLi128ELi24ELi384EEv26Group_norm_nhwc_fwd_params)
        /*00b0*/ 	.short	0x0210
        /*00b2*/ 	.short	0x00a0


	//----- nvinfo : EIATTR_SW_WAR
	.align		4
.L_1381:
        /*00b4*/ 	.byte	0x04, 0x36
        /*00b6*/ 	.short	(.L_1383 - .L_1382)
.L_1382:
        /*00b8*/ 	.word	0x00000008
.L_1383:


//--------------------- .nv.info._Z35group_norm_nhwc_fwd_one_pass_kernelI11Bf16IOFp16WLi256ELi24ELi384EEv26Group_norm_nhwc_fwd_params --------------------------
	.section	.nv.info._Z35group_norm_nhwc_fwd_one_pass_kernelI11Bf16IOFp16WLi256ELi24ELi384EEv26Group_norm_nhwc_fwd_params,"",@"SHT_CUDA_INFO"
	.sectionflags	@""
	.align	4


	//----- nvinfo : EIATTR_CUDA_API_VERSION
	.align		4
        /*0000*/ 	.byte	0x04, 0x37
        /*0002*/ 	.short	(.L_1385 - .L_1384)
.L_1384:
        /*0004*/ 	.word	0x00000082


	//----- nvinfo : EIATTR_KPARAM_INFO
	.align		4
.L_1385:
        /*0008*/ 	.byte	0x04, 0x17
        /*000a*/ 	.short	(.L_1387 - .L_1386)
.L_1386:
        /*000c*/ 	.word	0x00000000
        /*0010*/ 	.short	0x0000
        /*0012*/ 	.short	0x0000
        /*0014*/ 	.byte	0x00, 0xf0, 0x81, 0x02


	//----- nvinfo : EIATTR_SPARSE_MMA_MASK
	.align		4
.L_1387:
        /*0018*/ 	.byte	0x03, 0x50
        /*001a*/ 	.short	0x0000


	//----- nvinfo : EIATTR_MAXREG_COUNT
	.align		4
        /*001c*/ 	.byte	0x03, 0x1b
        /*001e*/ 	.short	0x00a8


	//----- nvinfo : EIATTR_NUM_BARRIERS
	.align		4
        /*0020*/ 	.byte	0x02, 0x4c
        /*0022*/ 	.byte	0x01
	.zero		1


	//----- nvinfo : EIATTR_MERCURY_ISA_VERSION
	.align		4
        /*0024*/ 	.byte	0x03, 0x5f
        /*0026*/ 	.short	0x0101


	//----- nvinfo : EIATTR_COOP_GROUP_MASK_REGIDS
	.align		4
        /*0028*/ 	.byte	0x04, 0x29
        /*002a*/ 	.short	(.L_1389 - .L_1388)


	//   ....[0]....
.L_1388:
        /*002c*/ 	.word	0xffffffff


	//   ....[1]....
        /*0030*/ 	.word	0xffffffff


	//   ....[2]....
        /*0034*/ 	.word	0xffffffff


	//   ....[3]....
        /*0038*/ 	.word	0xffffffff


	//   ....[4]....
        /*003c*/ 	.word	0xffffffff


	//   ....[5]....
        /*0040*/ 	.word	0xffffffff


	//   ....[6]....
        /*0044*/ 	.word	0xffffffff


	//   ....[7]....
        /*0048*/ 	.word	0xffffffff


	//   ....[8]....
        /*004c*/ 	.word	0xffffffff


	//   ....[9]....
        /*0050*/ 	.word	0xffffffff


	//----- nvinfo : EIATTR_COOP_GROUP_INSTR_OFFSETS
	.align		4
.L_1389:
        /*0054*/ 	.byte	0x04, 0x28
        /*0056*/ 	.short	(.L_1391 - .L_1390)


	//   ....[0]....
.L_1390:
        /*0058*/ 	.word	0x00001070


	//   ....[1]....
        /*005c*/ 	.word	0x00001080


	//   ....[2]....
        /*0060*/ 	.word	0x000010b0


	//   ....[3]....
        /*0064*/ 	.word	0x000010c0


	//   ....[4]....
        /*0068*/ 	.word	0x00001100


	//   ....[5]....
        /*006c*/ 	.word	0x00001110


	//   ....[6]....
        /*0070*/ 	.word	0x00001150


	//   ....[7]....
        /*0074*/ 	.word	0x00001160


	//   ....[8]....
        /*0078*/ 	.word	0x000011a0


	//   ....[9]....
        /*007c*/ 	.word	0x000011b0


	//----- nvinfo : EIATTR_EXIT_INSTR_OFFSETS
	.align		4
.L_1391:
        /*0080*/ 	.byte	0x04, 0x1c
        /*0082*/ 	.short	(.L_1393 - .L_1392)


	//   ....[0]....
.L_1392:
        /*0084*/ 	.word	0x00000060


	//   ....[1]....
        /*0088*/ 	.word	0x00003430


	//----- nvinfo : EIATTR_MAX_THREADS
	.align		4
.L_1393:
        /*008c*/ 	.byte	0x04, 0x05
        /*008e*/ 	.short	(.L_1395 - .L_1394)
.L_1394:
        /*0090*/ 	.word	0x00000180
        /*0094*/ 	.word	0x00000001
        /*0098*/ 	.word	0x00000001


	//----- nvinfo : EIATTR_CRS_STACK_SIZE
	.align		4
.L_1395:
        /*009c*/ 	.byte	0x04, 0x1e
        /*009e*/ 	.short	(.L_1397 - .L_1396)
.L_1396:
        /*00a0*/ 	.word	0x00000000


	//----- nvinfo : EIATTR_CBANK_PARAM_SIZE
	.align		4
.L_1397:
        /*00a4*/ 	.byte	0x03, 0x19
        /*00a6*/ 	.short	0x00a0


	//----- nvinfo : EIATTR_PARAM_CBANK
	.align		4
        /*00a8*/ 	.byte	0x04, 0x0a
        /*00aa*/ 	.short	(.L_1399 - .L_1398)
	.align		4
.L_1398:
        /*00ac*/ 	.word	index@(.nv.constant0._Z35group_norm_nhwc_fwd_one_pass_kernelI11Bf16IOFp16WLi256ELi24ELi384EEv26Group_norm_nhwc_fwd_params)
        /*00b0*/ 	.short	0x0210
        /*00b2*/ 	.short	0x00a0


	//----- nvinfo : EIATTR_SW_WAR
	.align		4
.L_1399:
        /*00b4*/ 	.byte	0x04, 0x36
        /*00b6*/ 	.short	(.L_1401 - .L_1400)
.L_1400:
        /*00b8*/ 	.word	0x00000008
.L_1401:


//--------------------- .nv.info._Z35group_norm_nhwc_fwd_one_pass_kernelI11Bf16IOFp16WLi512ELi24ELi384EEv26Group_norm_nhwc_fwd_params --------------------------
	.section	.nv.info._Z35group_norm_nhwc_fwd_one_pass_kernelI11Bf16IOFp16WLi512ELi24ELi384EEv26Group_norm_nhwc_fwd_params,"",@"SHT_CUDA_INFO"
	.sectionflags	@""
	.align	4


	//----- nvinfo : EIATTR_CUDA_API_VERSION
	.align		4
        /*0000*/ 	.byte	0x04, 0x37
        /*0002*/ 	.short	(.L_1403 - .L_1402)
.L_1402:
        /*0004*/ 	.word	0x00000082


	//----- nvinfo : EIATTR_KPARAM_INFO
	.align		4
.L_1403:
        /*0008*/ 	.byte	0x04, 0x17
        /*000a*/ 	.short	(.L_1405 - .L_1404)
.L_1404:
        /*000c*/ 	.word	0x00000000
        /*0010*/ 	.short	0x0000
        /*0012*/ 	.short	0x0000
        /*0014*/ 	.byte	0x00, 0xf0, 0x81, 0x02


	//----- nvinfo : EIATTR_SPARSE_MMA_MASK
	.align		4
.L_1405:
        /*0018*/ 	.byte	0x03, 0x50
        /*001a*/ 	.short	0x0000


	//----- nvinfo : EIATTR_MAXREG_COUNT
	.align		4
        /*001c*/ 	.byte	0x03, 0x1b
        /*001e*/ 	.short	0x00a8


	//----- nvinfo : EIATTR_NUM_BARRIERS
	.align		4
        /*0020*/ 	.byte	0x02, 0x4c
        /*0022*/ 	.byte	0x01
	.zero		1


	//----- nvinfo : EIATTR_MERCURY_ISA_VERSION
	.align		4
        /*0024*/ 	.byte	0x03, 0x5f
        /*0026*/ 	.short	0x0101


	//----- nvinfo : EIATTR_COOP_GROUP_MASK_REGIDS
	.align		4
        /*0028*/ 	.byte	0x04, 0x29
        /*002a*/ 	.short	(.L_1407 - .L_1406)


	//   ....[0]....
.L_1406:
        /*002c*/ 	.word	0xffffffff


	//   ....[1]....
        /*0030*/ 	.word	0xffffffff


	//   ....[2]....
        /*0034*/ 	.word	0xffffffff


	//   ....[3]....
        /*0038*/ 	.word	0xffffffff


	//   ....[4]....
        /*003c*/ 	.word	0xffffffff


	//   ....[5]....
        /*0040*/ 	.word	0xffffffff


	//   ....[6]....
        /*0044*/ 	.word	0xffffffff


	//   ....[7]....
        /*0048*/ 	.word	0xffffffff


	//   ....[8]....
        /*004c*/ 	.word	0xffffffff


	//   ....[9]....
        /*0050*/ 	.word	0xffffffff


	//----- nvinfo : EIATTR_COOP_GROUP_INSTR_OFFSETS
	.align		4
.L_1407:
        /*0054*/ 	.byte	0x04, 0x28
        /*0056*/ 	.short	(.L_1409 - .L_1408)


	//   ....[0]....
.L_1408:
        /*0058*/ 	.word	0x00001fc0


	//   ....[1]....
        /*005c*/ 	.word	0x00001fd0


	//   ....[2]....
        /*0060*/ 	.word	0x00002000


	//   ....[3]....
        /*0064*/ 	.word	0x00002010


	//   ....[4]....
        /*0068*/ 	.word	0x00002050


	//   ....[5]....
        /*006c*/ 	.word	0x00002060


	//   ....[6]....
        /*0070*/ 	.word	0x000020a0


	//   ....[7]....
        /*0074*/ 	.word	0x000020b0


	//   ....[8]....
        /*0078*/ 	.word	0x000020f0


	//   ....[9]....
        /*007c*/ 	.word	0x00002100


	//----- nvinfo : EIATTR_EXIT_INSTR_OFFSETS
	.align		4
.L_1409:
        /*0080*/ 	.byte	0x04, 0x1c
        /*0082*/ 	.short	(.L_1411 - .L_1410)


	//   ....[0]....
.L_1410:
        /*0084*/ 	.word	0x00000070


	//   ....[1]....
        /*0088*/ 	.word	0x00005e50


	//----- nvinfo : EIATTR_MAX_THREADS
	.align		4
.L_1411:
        /*008c*/ 	.byte	0x04, 0x05
        /*008e*/ 	.short	(.L_1413 - .L_1412)
.L_1412:
        /*0090*/ 	.word	0x00000180
        /*0094*/ 	.word	0x00000001
        /*0098*/ 	.word	0x00000001


	//----- nvinfo : EIATTR_CRS_STACK_SIZE
	.align		4
.L_1413:
        /*009c*/ 	.byte	0x04, 0x1e
        /*009e*/ 	.short	(.L_1415 - .L_1414)
.L_1414:
        /*00a0*/ 	.word	0x00000000


	//----- nvinfo : EIATTR_CBANK_PARAM_SIZE
	.align		4
.L_1415:
        /*00a4*/ 	.byte	0x03, 0x19
        /*00a6*/ 	.short	0x00a0


	//----- nvinfo : EIATTR_PARAM_CBANK
	.align		4
        /*00a8*/ 	.byte	0x04, 0x0a
        /*00aa*/ 	.short	(.L_1417 - .L_1416)
	.align		4
.L_1416:
        /*00ac*/ 	.word	index@(.nv.constant0._Z35group_norm_nhwc_fwd_one_pass_kernelI11Bf16IOFp16WLi512ELi24ELi384EEv26Group_norm_nhwc_fwd_params)
        /*00b0*/ 	.short	0x0210
        /*00b2*/ 	.short	0x00a0


	//----- nvinfo : EIATTR_SW_WAR
	.align		4
.L_1417:
        /*00b4*/ 	.byte	0x04, 0x36
        /*00b6*/ 	.short	(.L_1419 - .L_1418)
.L_1418:
        /*00b8*/ 	.word	0x00000008
.L_1419:


//--------------------- .nv.info._Z35group_norm_nhwc_fwd_one_pass_kernelI11Fp16IOFp32WLi64ELi24ELi384EEv26Group_norm_nhwc_fwd_params --------------------------
	.section	.nv.info._Z35group_norm_nhwc_fwd_one_pass_kernelI11Fp16IOFp32WLi64ELi24ELi384EEv26Group_norm_nhwc_fwd_params,"",@"SHT_CUDA_INFO"
	.sectionflags	@""
	.align	4


	//----- nvinfo : EIATTR_CUDA_API_VERSION
	.align		4
        /*0000*/ 	.byte	0x04, 0x37
        /*0002*/ 	.short	(.L_1421 - .L_1420)
.L_1420:
        /*0004*/ 	.word	0x00000082


	//----- nvinfo : EIATTR_KPARAM_INFO
	.align		4
.L_1421:
        /*0008*/ 	.byte	0x04, 0x17
        /*000a*/ 	.short	(.L_1423 - .L_1422)
.L_1422:
        /*000c*/ 	.word	0x00000000
        /*0010*/ 	.short	0x0000
        /*0012*/ 	.short	0x0000
        /*0014*/ 	.byte	0x00, 0xf0, 0x81, 0x02


	//----- nvinfo : EIATTR_SPARSE_MMA_MASK
	.align		4
.L_1423:
        /*0018*/ 	.byte	0x03, 0x50
        /*001a*/ 	.short	0x0000


	//----- nvinfo : EIATTR_MAXREG_COUNT
	.align		4
        /*001c*/ 	.byte	0x03, 0x1b
        /*001e*/ 	.short	0x00a8


	//----- nvinfo : EIATTR_NUM_BARRIERS
	.align		4
        /*0020*/ 	.byte	0x02, 0x4c
        /*0022*/ 	.byte	0x01
	.zero		1


	//----- nvinfo : EIATTR_MERCURY_ISA_VERSION
	.align		4
        /*0024*/ 	.byte	0x03, 0x5f
        /*0026*/ 	.short	0x0101


	//----- nvinfo : EIATTR_COOP_GROUP_MASK_REGIDS
	.align		4
        /*0028*/ 	.byte	0x04, 0x29
        /*002a*/ 	.short	(.L_1425 - .L_1424)


	//   ....[0]....
.L_1424:
        /*002c*/ 	.word	0xffffffff


	//   ....[1]....
        /*0030*/ 	.word	0xffffffff


	//   ....[2]....
        /*0034*/ 	.word	0xffffffff


	//   ....[3]....
        /*0038*/ 	.word	0xffffffff


	//   ....[4]....
        /*003c*/ 	.word	0xffffffff


	//   ....[5]....
        /*0040*/ 	.word	0xffffffff


	//   ....[6]....
        /*0044*/ 	.word	0xffffffff


	//   ....[7]....
        /*0048*/ 	.word	0xffffffff


	//   ....[8]....
        /*004c*/ 	.word	0xffffffff


	//   ....[9]....
        /*0050*/ 	.word	0xffffffff


	//----- nvinfo : EIATTR_COOP_GROUP_INSTR_OFFSETS
	.align		4
.L_1425:
        /*0054*/ 	.byte	0x04, 0x28
        /*0056*/ 	.short	(.L_1427 - .L_1426)


	//   ....[0]....
.L_1426:
        /*0058*/ 	.word	0x00000740


	//   ....[1]....
        /*005c*/ 	.word	0x00000750


	//   ....[2]....
        /*0060*/ 	.word	0x00000780


	//   ....[3]....
        /*0064*/ 	.word	0x000007a0


	//   ....[4]....
        /*0068*/ 	.word	0x000007d0


	//   ....[5]....
        /*006c*/ 	.word	0x000007f0


	//   ....[6]....
        /*0070*/ 	.word	0x00000820


	//   ....[7]....
        /*0074*/ 	.word	0x00000840


	//   ....[8]....
        /*0078*/ 	.word	0x00000870


	//   ....[9]....
        /*007c*/ 	.word	0x00000890


	//----- nvinfo : EIATTR_EXIT_INSTR_OFFSETS
	.align		4
.L_1427:
        /*0080*/ 	.byte	0x04, 0x1c
        /*0082*/ 	.short	(.L_1429 - .L_1428)


	//   ....[0]....
.L_1428:
        /*0084*/ 	.word	0x00000060


	//   ....[1]....
        /*0088*/ 	.word	0x00001c30


	//----- nvinfo : EIATTR_MAX_THREADS
	.align		4
.L_1429:
        /*008c*/ 	.byte	0x04, 0x05
        /*008e*/ 	.short	(.L_1431 - .L_1430)
.L_1430:
        /*0090*/ 	.word	0x00000180
        /*0094*/ 	.word	0x00000001
        /*0098*/ 	.word	0x00000001


	//----- nvinfo : EIATTR_CRS_STACK_SIZE
	.align		4
.L_1431:
        /*009c*/ 	.byte	0x04, 0x1e
        /*009e*/ 	.short	(.L_1433 - .L_1432)
.L_1432:
        /*00a0*/ 	.word	0x00000000


	//----- nvinfo : EIATTR_CBANK_PARAM_SIZE
	.align		4
.L_1433:
        /*00a4*/ 	.byte	0x03, 0x19
        /*00a6*/ 	.short	0x00a0


	//----- nvinfo : EIATTR_PARAM_CBANK
	.align		4
        /*00a8*/ 	.byte	0x04, 0x0a
        /*00aa*/ 	.short	(.L_1435 - .L_1434)
	.align		4
.L_1434:
        /*00ac*/ 	.word	index@(.nv.constant0._Z35group_norm_nhwc_fwd_one_pass_kernelI11Fp16IOFp32WLi64ELi24ELi384EEv26Group_norm_nhwc_fwd_params)
        /*00b0*/ 	.short	0x0210
        /*00b2*/ 	.short	0x00a0


	//----- nvinfo : EIATTR_SW_WAR
	.align		4
.L_1435:
        /*00b4*/ 	.byte	0x04, 0x36
        /*00b6*/ 	.short	(.L_1437 - .L_1436)
.L_1436:
        /*00b8*/ 	.word	0x00000008
.L_1437:


//--------------------- .nv.info._Z35group_norm_nhwc_fwd_one_pass_kernelI11Fp16IOFp32WLi128ELi24ELi384EEv26Group_norm_nhwc_fwd_params --------------------------
	.section	.nv.info._Z35group_norm_nhwc_fwd_one_pass_kernelI11Fp16IOFp32WLi128ELi24ELi384EEv26Group_norm_nhwc_fwd_params,"",@"SHT_CUDA_INFO"
	.sectionflags	@""
	.align	4


	//----- nvinfo : EIATTR_CUDA_API_VERSION
	.align		4
        /*0000*/ 	.byte	0x04, 0x37
        /*0002*/ 	.short	(.L_1439 - .L_1438)
.L_1438:
        /*0004*/ 	.word	0x00000082


	//----- nvinfo : EIATTR_KPARAM_INFO
	.align		4
.L_1439:
        /*0008*/ 	.byte	0x04, 0x17
        /*000a*/ 	.short	(.L_1441 - .L_1440)
.L_1440:
        /*000c*/ 	.word	0x00000000
        /*0010*/ 	.short	0x0000
        /*0012*/ 	.short	0x0000
        /*0014*/ 	.byte	0x00, 0xf0, 0x81, 0x02


	//----- nvinfo : EIATTR_SPARSE_MMA_MASK
	.align		4
.L_1441:
        /*0018*/ 	.byte	0x03, 0x50
        /*001a*/ 	.short	0x0000


	//----- nvinfo : EIATTR_MAXREG_COUNT
	.align		4
        /*001c*/ 	.byte	0x03, 0x1b
        /*001e*/ 	.short	0x00a8


	//----- nvinfo : EIATTR_NUM_BARRIERS
	.align		4
        /*0020*/ 	.byte	0x02, 0x4c
        /*0022*/ 	.byte	0x01
	.zero		1


	//----- nvinfo : EIATTR_MERCURY_ISA_VERSION
	.align		4
        /*0024*/ 	.byte	0x03, 0x5f
        /*0026*/ 	.short	0x0101


	//----- nvinfo : EIATTR_COOP_GROUP_MASK_REGIDS
	.align		4
        /*0028*/ 	.byte	0x04, 0x29
        /*002a*/ 	.short	(.L_1443 - .L_1442)


	//   ....[0]....
.L_1442:
        /*002c*/ 	.word	0xffffffff


	//   ....[1]....
        /*0030*/ 	.word	0xffffffff


	//   ....[2]....
        /*0034*/ 	.word	0xffffffff


	//   ....[3]....
        /*0038*/ 	.word	0xffffffff


	//   ....[4]....
        /*003c*/ 	.word	0xffffffff


	//   ....[5]....
        /*0040*/ 	.word	0xffffffff


	//   ....[6]....
        /*0044*/ 	.word	0xffffffff


	//   ....[7]....
        /*0048*/ 	.word	0xffffffff


	//   ....[8]....
        /*004c*/ 	.word	0xffffffff


	//   ....[9]....
        /*0050*/ 	.word	0xffffffff


	//----- nvinfo : EIATTR_COOP_GROUP_INSTR_OFFSETS
	.align		4
.L_1443:
        /*0054*/ 	.byte	0x04, 0x28
        /*0056*/ 	.short	(.L_1445 - .L_1444)


	//   ....[0]....
.L_1444:
        /*0058*/ 	.word	0x00000a00


	//   ....[1]....
        /*005c*/ 	.word	0x00000a20


	//   ....[2]....
        /*0060*/ 	.word	0x00000a70


	//   ....[3]....
        /*0064*/ 	.word	0x00000a90


	//   ....[4]....
        /*0068*/ 	.word	0x00000ac0


	//   ....[5]....
        /*006c*/ 	.word	0x00000ae0


	//   ....[6]....
        /*0070*/ 	.word	0x00000b10


	//   ....[7]....
        /*0074*/ 	.word	0x00000b30


	//   ....[8]....
        /*0078*/ 	.word	0x00000b60


	//   ....[9]....
        /*007c*/ 	.word	0x00000b80


	//----- nvinfo : EIATTR_EXIT_INSTR_OFFSETS
	.align		4
.L_1445:
        /*0080*/ 	.byte	0x04, 0x1c
        /*0082*/ 	.short	(.L_1447 - .L_1446)


	//   ....[0]....
.L_1446:
        /*0084*/ 	.word	0x00000060


	//   ....[1]....
        /*0088*/ 	.word	0x000023b0


	//----- nvinfo : EIATTR_MAX_THREADS
	.align		4
.L_1447:
        /*008c*/ 	.byte	0x04, 0x05
        /*008e*/ 	.short	(.L_1449 - .L_1448)
.L_1448:
        /*0090*/ 	.word	0x00000180
        /*0094*/ 	.word	0x00000001
        /*0098*/ 	.word	0x00000001


	//----- nvinfo : EIATTR_CRS_STACK_SIZE
	.align		4
.L_1449:
        /*009c*/ 	.byte	0x04, 0x1e
        /*009e*/ 	.short	(.L_1451 - .L_1450)
.L_1450:
        /*00a0*/ 	.word	0x00000000


	//----- nvinfo : EIATTR_CBANK_PARAM_SIZE
	.align		4
.L_1451:
        /*00a4*/ 	.byte	0x03, 0x19
        /*00a6*/ 	.short	0x00a0


	//----- nvinfo : EIATTR_PARAM_CBANK
	.align		4
        /*00a8*/ 	.byte	0x04, 0x0a
        /*00aa*/ 	.short	(.L_1453 - .L_1452)
	.align		4
.L_1452:
        /*00ac*/ 	.word	index@(.nv.constant0._Z35group_norm_nhwc_fwd_one_pass_kernelI11Fp16IOFp32WLi128ELi24ELi384EEv26Group_norm_nhwc_fwd_params)
        /*00b0*/ 	.short	0x0210
        /*00b2*/ 	.short	0x00a0


	//----- nvinfo : EIATTR_SW_WAR
	.align		4
.L_1453:
        /*00b4*/ 	.byte	0x04, 0x36
        /*00b6*/ 	.short	(.L_1455 - .L_1454)
.L_1454:
        /*00b8*/ 	.word	0x00000008
.L_1455:


//--------------------- .nv.info._Z35group_norm_nhwc_fwd_one_pass_kernelI11Fp16IOFp32WLi256ELi24ELi384EEv26Group_norm_nhwc_fwd_params --------------------------
	.section	.nv.info._Z35group_norm_nhwc_fwd_one_pass_kernelI11Fp16IOFp32WLi256ELi24ELi384EEv26Group_norm_nhwc_fwd_params,"",@"SHT_CUDA_INFO"
	.sectionflags	@""
	.align	4


	//----- nvinfo : EIATTR_CUDA_API_VERSION
	.align		4
        /*0000*/ 	.byte	0x04, 0x37
        /*0002*/ 	.short	(.L_1457 - .L_1456)
.L_1456:
        /*0004*/ 	.word	0x00000082


	//----- nvinfo : EIATTR_KPARAM_INFO
	.align		4
.L_1457:
        /*0008*/ 	.byte	0x04, 0x17
        /*000a*/ 	.short	(.L_1459 - .L_1458)
.L_1458:
        /*000c*/ 	.word	0x00000000
        /*0010*/ 	.short	0x0000
        /*0012*/ 	.short	0x0000
        /*0014*/ 	.byte	0x00, 0xf0, 0x81, 0x02


	//----- nvinfo : EIATTR_SPARSE_MMA_MASK
	.align		4
.L_1459:
        /*0018*/ 	.byte	0x03, 0x50
        /*001a*/ 	.short	0x0000


	//----- nvinfo : EIATTR_MAXREG_COUNT
	.align		4
        /*001c*/ 	.byte	0x03, 0x1b
        /*001e*/ 	.short	0x00a8


	//----- nvinfo : EIATTR_NUM_BARRIERS
	.align		4
        /*0020*/ 	.byte	0x02, 0x4c
        /*0022*/ 	.byte	0x01
	.zero		1


	//----- nvinfo : EIATTR_MERCURY_ISA_VERSION
	.align		4
        /*0024*/ 	.byte	0x03, 0x5f
        /*0026*/ 	.short	0x0101


	//----- nvinfo : EIATTR_COOP_GROUP_MASK_REGIDS
	.align		4
        /*0028*/ 	.byte	0x04, 0x29
        /*002a*/ 	.short	(.L_1461 - .L_1460)


	//   ....[0]....
.L_1460:
        /*002c*/ 	.word	0xffffffff


	//   ....[1]....
        /*0030*/ 	.word	0xffffffff


	//   ....[2]....
        /*0034*/ 	.word	0xffffffff


	//   ....[3]....
        /*0038*/ 	.word	0xffffffff


	//   ....[4]....
        /*003c*/ 	.word	0xffffffff


	//   ....[5]....
        /*0040*/ 	.word	0xffffffff


	//   ....[6]....
        /*0044*/ 	.word	0xffffffff


	//   ....[7]....
        /*0048*/ 	.word	0xffffffff


	//   ....[8]....
        /*004c*/ 	.word	0xffffffff


	//   ....[9]....
        /*0050*/ 	.word	0xffffffff


	//----- nvinfo : EIATTR_COOP_GROUP_INSTR_OFFSETS
	.align		4
.L_1461:
        /*0054*/ 	.byte	0x04, 0x28
        /*0056*/ 	.short	(.L_1463 - .L_1462)


	//   ....[0]....
.L_1462:
        /*0058*/ 	.word	0x00001010


	//   ....[1]....
        /*005c*/ 	.word	0x00001020


	//   ....[2]....
        /*0060*/ 	.word	0x00001050


	//   ....[3]....
        /*0064*/ 	.word	0x00001060


	//   ....[4]....
        /*0068*/ 	.word	0x000010a0


	//   ....[5]....
        /*006c*/ 	.word	0x000010b0


	//   ....[6]....
        /*0070*/ 	.word	0x000010f0


	//   ....[7]....
        /*0074*/ 	.word	0x00001100


	//   ....[8]....
        /*0078*/ 	.word	0x00001140


	//   ....[9]....
        /*007c*/ 	.word	0x00001150


	//----- nvinfo : EIATTR_EXIT_INSTR_OFFSETS
	.align		4
.L_1463:
        /*0080*/ 	.byte	0x04, 0x1c
        /*0082*/ 	.short	(.L_1465 - .L_1464)


	//   ....[0]....
.L_1464:
        /*0084*/ 	.word	0x00000070


	//   ....[1]....
        /*0088*/ 	.word	0x000033c0


	//----- nvinfo : EIATTR_MAX_THREADS
	.align		4
.L_1465:
        /*008c*/ 	.byte	0x04, 0x05
        /*008e*/ 	.short	(.L_1467 - .L_1466)
.L_1466:
        /*0090*/ 	.word	0x00000180
        /*0094*/ 	.word	0x00000001
        /*0098*/ 	.word	0x00000001


	//----- nvinfo : EIATTR_CRS_STACK_SIZE
	.align		4
.L_1467:
        /*009c*/ 	.byte	0x04, 0x1e
        /*009e*/ 	.short	(.L_1469 - .L_1468)
.L_1468:
        /*00a0*/ 	.word	0x00000000


	//----- nvinfo : EIATTR_CBANK_PARAM_SIZE
	.align		4
.L_1469:
        /*00a4*/ 	.byte	0x03, 0x19
        /*00a6*/ 	.short	0x00a0


	//----- nvinfo : EIATTR_PARAM_CBANK
	.align		4
        /*00a8*/ 	.byte	0x04, 0x0a
        /*00aa*/ 	.short	(.L_1471 - .L_1470)
	.align		4
.L_1470:
        /*00ac*/ 	.word	index@(.nv.constant0._Z35group_norm_nhwc_fwd_one_pass_kernelI11Fp16IOFp32WLi256ELi24ELi384EEv26Group_norm_nhwc_fwd_params)
        /*00b0*/ 	.short	0x0210
        /*00b2*/ 	.short	0x00a0


	//----- nvinfo : EIATTR_SW_WAR
	.align		4
.L_1471:
        /*00b4*/ 	.byte	0x04, 0x36
        /*00b6*/ 	.short	(.L_1473 - .L_1472)
.L_1472:
        /*00b8*/ 	.word	0x00000008
.L_1473:


//--------------------- .nv.info._Z35group_norm_nhwc_fwd_one_pass_kernelI11Fp16IOFp32WLi512ELi24ELi384EEv26Group_norm_nhwc_fwd_params --------------------------
	.section	.nv.info._Z35group_norm_nhwc_fwd_one_pass_kernelI11Fp16IOFp32WLi512ELi24ELi384EEv26Group_norm_nhwc_fwd_params,"",@"SHT_CUDA_INFO"
	.sectionflags	@""
	.align	4


	//----- nvinfo : EIATTR_CUDA_API_VERSION
	.align		4
        /*0000*/ 	.byte	0x04, 0x37
        /*0002*/ 	.short	(.L_1475 - .L_1474)
.L_1474:
        /*0004*/ 	.word	0x00000082


	//----- nvinfo : EIATTR_KPARAM_INFO
	.align		4
.L_1475:
        /*0008*/ 	.byte	0x04, 0x17
        /*000a*/ 	.short	(.L_1477 - .L_1476)
.L_1476:
        /*000c*/ 	.word	0x00000000
        /*0010*/ 	.short	0x0000
        /*0012*/ 	.short	0x0000
        /*0014*/ 	.byte	0x00, 0xf0, 0x81, 0x02


	//----- nvinfo : EIATTR_SPARSE_MMA_MASK
	.align		4
.L_1477:
        /*0018*/ 	.byte	0x03, 0x50
        /*001a*/ 	.short	0x0000


	//----- nvinfo : EIATTR_MAXREG_COUNT
	.align		4
        /*001c*/ 	.byte	0x03, 0x1b
        /*001e*/ 	.short	0x00a8


	//----- nvinfo : EIATTR_NUM_BARRIERS
	.align		4
        /*0020*/ 	.byte	0x02, 0x4c
        /*0022*/ 	.byte	0x01
	.zero		1


	//----- nvinfo : EIATTR_MERCURY_ISA_VERSION
	.align		4
        /*0024*/ 	.byte	0x03, 0x5f
        /*0026*/ 	.short	0x0101


	//----- nvinfo : EIATTR_COOP_GROUP_MASK_REGIDS
	.align		4
        /*0028*/ 	.byte	0x04, 0x29
        /*002a*/ 	.short	(.L_1479 - .L_1478)


	//   ....[0]....
.L_1478:
        /*002c*/ 	.word	0xffffffff


	//   ....[1]....
        /*0030*/ 	.word	0xffffffff


	//   ....[2]....
        /*0034*/ 	.word	0xffffffff


	//   ....[3]....
        /*0038*/ 	.word	0xffffffff


	//   ....[4]....
        /*003c*/ 	.word	0xffffffff


	//   ....[5]....
        /*0040*/ 	.word	0xffffffff


	//   ....[6]....
        /*0044*/ 	.word	0xffffffff


	//   ....[7]....
        /*0048*/ 	.word	0xffffffff


	//   ....[8]....
        /*004c*/ 	.word	0xffffffff


	//   ....[9]....
        /*0050*/ 	.word	0xffffffff


	//----- nvinfo : EIATTR_COOP_GROUP_INSTR_OFFSETS
	.align		4
.L_1479:
        /*0054*/ 	.byte	0x04, 0x28
        /*0056*/ 	.short	(.L_1481 - .L_1480)


	//   ....[0]....
.L_1480:
        /*0058*/ 	.word	0x00001f50


	//   ....[1]....
        /*005c*/ 	.word	0x00001f60


	//   ....[2]....
        /*0060*/ 	.word	0x00001f90


	//   ....[3]....
        /*0064*/ 	.word	0x00001fb0


	//   ....[4]....
        /*0068*/ 	.word	0x00001fe0


	//   ....[5]....
        /*006c*/ 	.word	0x00002000


	//   ....[6]....
        /*0070*/ 	.word	0x00002030


	//   ....[7]....
        /*0074*/ 	.word	0x00002050


	//   ....[8]....
        /*0078*/ 	.word	0x00002080


	//   ....[9]....
        /*007c*/ 	.word	0x000020a0


	//----- nvinfo : EIATTR_EXIT_INSTR_OFFSETS
	.align		4
.L_1481:
        /*0080*/ 	.byte	0x04, 0x1c
        /*0082*/ 	.short	(.L_1483 - .L_1482)


	//   ....[0]....
.L_1482:
        /*0084*/ 	.word	0x00000070


	//   ....[1]....
        /*0088*/ 	.word	0x00005d30


	//----- nvinfo : EIATTR_MAX_THREADS
	.align		4
.L_1483:
        /*008c*/ 	.byte	0x04, 0x05
        /*008e*/ 	.short	(.L_1485 - .L_1484)
.L_1484:
        /*0090*/ 	.word	0x00000180
        /*0094*/ 	.word	0x00000001
        /*0098*/ 	.word	0x00000001


	//----- nvinfo : EIATTR_CRS_STACK_SIZE
	.align		4
.L_1485:
        /*009c*/ 	.byte	0x04, 0x1e
        /*009e*/ 	.short	(.L_1487 - .L_1486)
.L_1486:
        /*00a0*/ 	.word	0x00000000


	//----- nvinfo : EIATTR_CBANK_PARAM_SIZE
	.align		4
.L_1487:
        /*00a4*/ 	.byte	0x03, 0x19
        /*00a6*/ 	.short	0x00a0


	//----- nvinfo : EIATTR_PARAM_CBANK
	.align		4
        /*00a8*/ 	.byte	0x04, 0x0a
        /*00aa*/ 	.short	(.L_1489 - .L_1488)
	.align		4
.L_1488:
        /*00ac*/ 	.word	index@(.nv.constant0._Z35group_norm_nhwc_fwd_one_pass_kernelI11Fp16IOFp32WLi512ELi24ELi384EEv26Group_norm_nhwc_fwd_params)
        /*00b0*/ 	.short	0x0210
        /*00b2*/ 	.short	0x00a0


	//----- nvinfo : EIATTR_SW_WAR
	.align		4
.L_1489:
        /*00b4*/ 	.byte	0x04, 0x36
        /*00b6*/ 	.short	(.L_1491 - .L_1490)
.L_1490:
        /*00b8*/ 	.word	0x00000008
.L_1491:


//--------------------- .nv.info._Z35group_norm_nhwc_fwd_one_pass_kernelI11Fp16IOBf16WLi64ELi24ELi384EEv26Group_norm_nhwc_fwd_params --------------------------
	.section	.nv.info._Z35group_norm_nhwc_fwd_one_pass_kernelI11Fp16IOBf16WLi64ELi24ELi384EEv26Group_norm_nhwc_fwd_params,"",@"SHT_CUDA_INFO"
	.sectionflags	@""
	.align	4


	//----- nvinfo : EIATTR_CUDA_API_VERSION
	.align		4
        /*0000*/ 	.byte	0x04, 0x37
        /*0002*/ 	.short	(.L_1493 - .L_1492)
.L_1492:
        /*0004*/ 	.word	0x00000082


	//----- nvinfo : EIATTR_KPARAM_INFO
	.align		4
.L_1493:
        /*0008*/ 	.byte	0x04, 0x17
        /*000a*/ 	.short	(.L_1495 - .L_1494)
.L_1494:
        /*000c*/ 	.word	0x00000000
        /*0010*/ 	.short	0x0000
        /*0012*/ 	.short	0x0000
        /*0014*/ 	.byte	0x00, 0xf0, 0x81, 0x02


	//----- nvinfo : EIATTR_SPARSE_MMA_MASK
	.align		4
.L_1495:
        /*0018*/ 	.byte	0x03, 0x50
        /*001a*/ 	.short	0x0000


	//----- nvinfo : EIATTR_MAXREG_COUNT
	.align		4
        /*001c*/ 	.byte	0x03, 0x1b
        /*001e*/ 	.short	0x00a8


	//----- nvinfo : EIATTR_NUM_BARRIERS
	.align		4
        /*0020*/ 	.byte	0x02, 0x4c
        /*0022*/ 	.byte	0x01
	.zero		1


	//----- nvinfo : EIATTR_MERCURY_ISA_VERSION
	.align		4
        /*0024*/ 	.byte	0x03, 0x5f
        /*0026*/ 	.short	0x0101


	//----- nvinfo : EIATTR_COOP_GROUP_MASK_REGIDS
	.align		4
        /*0028*/ 	.byte	0x04, 0x29
        /*002a*/ 	.short	(.L_1497 - .L_1496)


	//   ....[0]....
.L_1496:
        /*002c*/ 	.word	0xffffffff


	//   ....[1]....
        /*0030*/ 	.word	0xffffffff


	//   ....[2]....
        /*0034*/ 	.word	0xffffffff


	//   ....[3]....
        /*0038*/ 	.word	0xffffffff


	//   ....[4]....
        /*003c*/ 	.word	0xffffffff


	//   ....[5]....
        /*0040*/ 	.word	0xffffffff


	//   ....[6]....
        /*0044*/ 	.word	0xffffffff


	//   ....[7]....
        /*0048*/ 	.word	0xffffffff


	//   ....[8]....
        /*004c*/ 	.word	0xffffffff


	//   ....[9]....
        /*0050*/ 	.word	0xffffffff


	//----- nvinfo : EIATTR_COOP_GROUP_INSTR_OFFSETS
	.align		4
.L_1497:
        /*0054*/ 	.byte	0x04, 0x28
        /*0056*/ 	.short	(.L_1499 - .L_1498)


	//   ....[0]....
.L_1498:
        /*0058*/ 	.word	0x00000740


	//   ....[1]....
        /*005c*/ 	.word	0x00000750


	//   ....[2]....
        /*0060*/ 	.word	0x00000780


	//   ....[3]....
        /*0064*/ 	.word	0x000007a0


	//   ....[4]....
        /*0068*/ 	.word	0x000007d0


	//   ....[5]....
        /*006c*/ 	.word	0x000007f0


	//   ....[6]....
        /*0070*/ 	.word	0x00000820


	//   ....[7]....
        /*0074*/ 	.word	0x00000840


	//   ....[8]....
        /*0078*/ 	.word	0x00000870


	//   ....[9]....
        /*007c*/ 	.word	0x00000890


	//----- nvinfo : EIATTR_EXIT_INSTR_OFFSETS
	.align		4
.L_1499:
        /*0080*/ 	.byte	0x04, 0x1c
        /*0082*/ 	.short	(.L_1501 - .L_1500)


	//   ....[0]....
.L_1500:
        /*0084*/ 	.word	0x00000060


	//   ....[1]....
        /*0088*/ 	.word	0x00001c50


	//----- nvinfo : EIATTR_MAX_THREADS
	.align		4
.L_1501:
        /*008c*/ 	.byte	0x04, 0x05
        /*008e*/ 	.short	(.L_1503 - .L_1502)
.L_1502:
        /*0090*/ 	.word	0x00000180
        /*0094*/ 	.word	0x00000001
        /*0098*/ 	.word	0x00000001


	//----- nvinfo : EIATTR_CRS_STACK_SIZE
	.align		4
.L_1503:
        /*009c*/ 	.byte	0x04, 0x1e
        /*009e*/ 	.short	(.L_1505 - .L_1504)
.L_1504:
        /*00a0*/ 	.word	0x00000000


	//----- nvinfo : EIATTR_CBANK_PARAM_SIZE
	.align		4
.L_1505:
        /*00a4*/ 	.byte	0x03, 0x19
        /*00a6*/ 	.short	0x00a0


	//----- nvinfo : EIATTR_PARAM_CBANK
	.align		4
        /*00a8*/ 	.byte	0x04, 0x0a
        /*00aa*/ 	.short	(.L_1507 - .L_1506)
	.align		4
.L_1506:
        /*00ac*/ 	.word	index@(.nv.constant0._Z35group_norm_nhwc_fwd_one_pass_kernelI11Fp16IOBf16WLi64ELi24ELi384EEv26Group_norm_nhwc_fwd_params)
        /*00b0*/ 	.short	0x0210
        /*00b2*/ 	.short	0x00a0


	//----- nvinfo : EIATTR_SW_WAR
	.align		4
.L_1507:
        /*00b4*/ 	.byte	0x04, 0x36
        /*00b6*/ 	.short	(.L_1509 - .L_1508)
.L_1508:
        /*00b8*/ 	.word	0x00000008
.L_1509:


//--------------------- .nv.info._Z35group_norm_nhwc_fwd_one_pass_kernelI11Fp16IOBf16WLi128ELi24ELi384EEv26Group_norm_nhwc_fwd_params --------------------------
	.section	.nv.info._Z35group_norm_nhwc_fwd_one_pass_kernelI11Fp16IOBf16WLi128ELi24ELi384EEv26Group_norm_nhwc_fwd_params,"",@"SHT_CUDA_INFO"
	.sectionflags	@""
	.align	4


	//----- nvinfo : EIATTR_CUDA_API_VERSION
	.align		4
        /*0000*/ 	.byte	0x04, 0x37
        /*0002*/ 	.short	(.L_1511 - .L_1510)
.L_1510:
        /*0004*/ 	.word	0x00000082


	//----- nvinfo : EIATTR_KPARAM_INFO
	.align		4
.L_1511:
        /*0008*/ 	.byte	0x04, 0x17
        /*000a*/ 	.short	(.L_1513 - .L_1512)
.L_1512:
        /*000c*/ 	.word	0x00000000
        /*0010*/ 	.short	0x0000
        /*0012*/ 	.short	0x0000
        /*0014*/ 	.byte	0x00, 0xf0, 0x81, 0x02


	//----- nvinfo : EIATTR_SPARSE_MMA_MASK
	.align		4
.L_1513:
        /*0018*/ 	.byte	0x03, 0x50
        /*001a*/ 	.short	0x0000


	//----- nvinfo : EIATTR_MAXREG_COUNT
	.align		4
        /*001c*/ 	.byte	0x03, 0x1b
        /*001e*/ 	.short	0x00a8


	//----- nvinfo : EIATTR_NUM_BARRIERS
	.align		4
        /*0020*/ 	.byte	0x02, 0x4c
        /*0022*/ 	.byte	0x01
	.zero		1


	//----- nvinfo : EIATTR_MERCURY_ISA_VERSION
	.align		4
        /*0024*/ 	.byte	0x03, 0x5f
        /*0026*/ 	.short	0x0101


	//----- nvinfo : EIATTR_COOP_GROUP_MASK_REGIDS
	.align		4
        /*0028*/ 	.byte	0x04, 0x29
        /*002a*/ 	.short	(.L_1515 - .L_1514)


	//   ....[0]....
.L_1514:
        /*002c*/ 	.word	0xffffffff


	//   ....[1]....
        /*0030*/ 	.word	0xffffffff


	//   ....[2]....
        /*0034*/ 	.word	0xffffffff


	//   ....[3]....
        /*0038*/ 	.word	0xffffffff


	//   ....[4]....
        /*003c*/ 	.word	0xffffffff


	//   ....[5]....
        /*0040*/ 	.word	0xffffffff


	//   ....[6]....
        /*0044*/ 	.word	0xffffffff


	//   ....[7]....
        /*0048*/ 	.word	0xffffffff


	//   ....[8]....
        /*004c*/ 	.word	0xffffffff


	//   ....[9]....
        /*0050*/ 	.word	0xffffffff


	//----- nvinfo : EIATTR_COOP_GROUP_INSTR_OFFSETS
	.align		4
.L_1515:
        /*0054*/ 	.byte	0x04, 0x28
        /*0056*/ 	.short	(.L_1517 - .L_1516)


	//   ....[0]....
.L_1516:
        /*0058*/ 	.word	0x00000a10


	//   ....[1]....
        /*005c*/ 	.word	0x00000a30


	//   ....[2]....
        /*0060*/ 	.word	0x00000a80


	//   ....[3]....
        /*0064*/ 	.word	0x00000aa0


	//   ....[4]....
        /*0068*/ 	.word	0x00000ad0


	//   ....[5]....
        /*006c*/ 	.word	0x00000af0


	//   ....[6]....
        /*0070*/ 	.word	0x00000b20


	//   ....[7]....
        /*0074*/ 	.word	0x00000b40


	//   ....[8]....
        /*0078*/ 	.word	0x00000b70


	//   ....[9]....
        /*007c*/ 	.word	0x00000b90


	//----- nvinfo : EIATTR_EXIT_INSTR_OFFSETS
	.align		4
.L_1517:
        /*0080*/ 	.byte	0x04, 0x1c
        /*0082*/ 	.short	(.L_1519 - .L_1518)


	//   ....[0]....
.L_1518:
        /*0084*/ 	.word	0x00000060


	//   ....[1]....
        /*0088*/ 	.word	0x00002410


	//----- nvinfo : EIATTR_MAX_THREADS
	.align		4
.L_1519:
        /*008c*/ 	.byte	0x04, 0x05
        /*008e*/ 	.short	(.L_1521 - .L_1520)
.L_1520:
        /*0090*/ 	.word	0x00000180
        /*0094*/ 	.word	0x00000001
        /*0098*/ 	.word	0x00000001


	//----- nvinfo : EIATTR_CRS_STACK_SIZE
	.align		4
.L_1521:
        /*009c*/ 	.byte	0x04, 0x1e
        /*009e*/ 	.short	(.L_1523 - .L_1522)
.L_1522:
        /*00a0*/ 	.word	0x00000000


	//----- nvinfo : EIATTR_CBANK_PARAM_SIZE
	.align		4
.L_1523:
        /*00a4*/ 	.byte	0x03, 0x19
        /*00a6*/ 	.short	0x00a0


	//----- nvinfo : EIATTR_PARAM_CBANK
	.align		4
        /*00a8*/ 	.byte	0x04, 0x0a
        /*00aa*/ 	.short	(.L_1525 - .L_1524)
	.align		4
.L_1524:
        /*00ac*/ 	.word	index@(.nv.constant0._Z35group_norm_nhwc_fwd_one_pass_kernelI11Fp16IOBf16WLi128ELi24ELi384EEv26Group_norm_nhwc_fwd_params)
        /*00b0*/ 	.short	0x0210
        /*00b2*/ 	.short	0x00a0


	//----- nvinfo : EIATTR_SW_WAR
	.align		4
.L_1525:
        /*00b4*/ 	.byte	0x04, 0x36
        /*00b6*/ 	.short	(.L_1527 - .L_1526)
.L_1526:
        /*00b8*/ 	.word	0x00000008
.L_1527:


//--------------------- .nv.info._Z35group_norm_nhwc_fwd_one_pass_kernelI11Fp16IOBf16WLi256ELi24ELi384EEv26Group_norm_nhwc_fwd_params --------------------------
	.section	.nv.info._Z35group_norm_nhwc_fwd_one_pass_kernelI11Fp16IOBf16WLi256ELi24ELi384EEv26Group_norm_nhwc_fwd_params,"",@"SHT_CUDA_INFO"
	.sectionflags	@""
	.align	4


	//----- nvinfo : EIATTR_CUDA_API_VERSION
	.align		4
        /*0000*/ 	.byte	0x04, 0x37
        /*0002*/ 	.short	(.L_1529 - .L_1528)
.L_1528:
        /*0004*/ 	.word	0x00000082


	//----- nvinfo : EIATTR_KPARAM_INFO
	.align		4
.L_1529:
        /*0008*/ 	.byte	0x04, 0x17
        /*000a*/ 	.short	(.L_1531 - .L_1530)
.L_1530:
        /*000c*/ 	.word	0x00000000
        /*0010*/ 	.short	0x0000
        /*0012*/ 	.short	0x0000
        /*0014*/ 	.byte	0x00, 0xf0, 0x81, 0x02


	//----- nvinfo : EIATTR_SPARSE_MMA_MASK
	.align		4
.L_1531:
        /*0018*/ 	.byte	0x03, 0x50
        /*001a*/ 	.short	0x0000


	//----- nvinfo : EIATTR_MAXREG_COUNT
	.align		4
        /*001c*/ 	.byte	0x03, 0x1b
        /*001e*/ 	.short	0x00a8


	//----- nvinfo : EIATTR_NUM_BARRIERS
	.align		4
        /*0020*/ 	.byte	0x02, 0x4c
        /*0022*/ 	.byte	0x01
	.zero		1


	//----- nvinfo : EIATTR_MERCURY_ISA_VERSION
	.align		4
        /*0024*/ 	.byte	0x03, 0x5f
        /*0026*/ 	.short	0x0101


	//----- nvinfo : EIATTR_COOP_GROUP_MASK_REGIDS
	.align		4
        /*0028*/ 	.byte	0x04, 0x29
        /*002a*/ 	.short	(.L_1533 - .L_1532)


	//   ....[0]....
.L_1532:
        /*002c*/ 	.word	0xffffffff


	//   ....[1]....
        /*0030*/ 	.word	0xffffffff


	//   ....[2]....
        /*0034*/ 	.word	0xffffffff


	//   ....[3]....
        /*0038*/ 	.word	0xffffffff


	//   ....[4]....
        /*003c*/ 	.word	0xffffffff


	//   ....[5]....
        /*0040*/ 	.word	0xffffffff


	//   ....[6]....
        /*0044*/ 	.word	0xffffffff


	//   ....[7]....
        /*0048*/ 	.word	0xffffffff


	//   ....[8]....
        /*004c*/ 	.word	0xffffffff


	//   ....[9]....
        /*0050*/ 	.word	0xffffffff


	//----- nvinfo : EIATTR_COOP_GROUP_INSTR_OFFSETS
	.align		4
.L_1533:
        /*0054*/ 	.byte	0x04, 0x28
        /*0056*/ 	.short	(.L_1535 - .L_1534)


	//   ....[0]....
.L_1534:
        /*0058*/ 	.word	0x00001000


	//   ....[1]....
        /*005c*/ 	.word	0x00001010


	//   ....[2]....
        /*0060*/ 	.word	0x00001040


	//   ....[3]....
        /*0064*/ 	.word	0x00001050


	//   ....[4]....
        /*0068*/ 	.word	0x00001090


	//   ....[5]....
        /*006c*/ 	.word	0x000010a0


	//   ....[6]....
        /*0070*/ 	.word	0x000010e0


	//   ....[7]....
        /*0074*/ 	.word	0x000010f0


	//   ....[8]....
        /*0078*/ 	.word	0x00001130


	//   ....[9]....
        /*007c*/ 	.word	0x00001140


	//----- nvinfo : EIATTR_EXIT_INSTR_OFFSETS
	.align		4
.L_1535:
        /*0080*/ 	.byte	0x04, 0x1c
        /*0082*/ 	.short	(.L_1537 - .L_1536)


	//   ....[0]....
.L_1536:
        /*0084*/ 	.word	0x00000070


	//   ....[1]....
        /*0088*/ 	.word	0x000033f0


	//----- nvinfo : EIATTR_MAX_THREADS
	.align		4
.L_1537:
        /*008c*/ 	.byte	0x04, 0x05
        /*008e*/ 	.short	(.L_1539 - .L_1538)
.L_1538:
        /*0090*/ 	.word	0x00000180
        /*0094*/ 	.word	0x00000001
        /*0098*/ 	.word	0x00000001


	//----- nvinfo : EIATTR_CRS_STACK_SIZE
	.align		4
.L_1539:
        /*009c*/ 	.byte	0x04, 0x1e
        /*009e*/ 	.short	(.L_1541 - .L_1540)
.L_1540:
        /*00a0*/ 	.word	0x00000000


	//----- nvinfo : EIATTR_CBANK_PARAM_SIZE
	.align		4
.L_1541:
        /*00a4*/ 	.byte	0x03, 0x19
        /*00a6*/ 	.short	0x00a0


	//----- nvinfo : EIATTR_PARAM_CBANK
	.align		4
        /*00a8*/ 	.byte	0x04, 0x0a
        /*00aa*/ 	.short	(.L_1543 - .L_1542)
	.align		4
.L_1542:
        /*00ac*/ 	.word	index@(.nv.constant0._Z35group_norm_nhwc_fwd_one_pass_kernelI11Fp16IOBf16WLi256ELi24ELi384EEv26Group_norm_nhwc_fwd_params)
        /*00b0*/ 	.short	0x0210
        /*00b2*/ 	.short	0x00a0


	//----- nvinfo : EIATTR_SW_WAR
	.align		4
.L_1543:
        /*00b4*/ 	.byte	0x04, 0x36
        /*00b6*/ 	.short	(.L_1545 - .L_1544)
.L_1544:
        /*00b8*/ 	.word	0x00000008
.L_1545:


//--------------------- .nv.info._Z35group_norm_nhwc_fwd_one_pass_kernelI11Fp16IOBf16WLi512ELi24ELi384EEv26Group_norm_nhwc_fwd_params --------------------------
	.section	.nv.info._Z35group_norm_nhwc_fwd_one_pass_kernelI11Fp16IOBf16WLi512ELi24ELi384EEv26Group_norm_nhwc_fwd_params,"",@"SHT_CUDA_INFO"
	.sectionflags	@""
	.align	4


	//----- nvinfo : EIATTR_CUDA_API_VERSION
	.align		4
        /*0000*/ 	.byte	0x04, 0x37
        /*0002*/ 	.short	(.L_1547 - .L_1546)
.L_1546:
        /*0004*/ 	.word	0x00000082


	//----- nvinfo : EIATTR_KPARAM_INFO
	.align		4
.L_1547:
        /*0008*/ 	.byte	0x04, 0x17
        /*000a*/ 	.short	(.L_1549 - .L_1548)
.L_1548:
        /*000c*/ 	.word	0x00000000
        /*0010*/ 	.short	0x0000
        /*0012*/ 	.short	0x0000
        /*0014*/ 	.byte	0x00, 0xf0, 0x81, 0x02


	//----- nvinfo : EIATTR_SPARSE_MMA_MASK
	.align		4
.L_1549:
        /*0018*/ 	.byte	0x03, 0x50
        /*001a*/ 	.short	0x0000


	//----- nvinfo : EIATTR_MAXREG_COUNT
	.align		4
        /*001c*/ 	.byte	0x03, 0x1b
        /*001e*/ 	.short	0x00a8


	//----- nvinfo : EIATTR_NUM_BARRIERS
	.align		4
        /*0020*/ 	.byte	0x02, 0x4c
        /*0022*/ 	.byte	0x01
	.zero		1


	//----- nvinfo : EIATTR_MERCURY_ISA_VERSION
	.align		4
        /*0024*/ 	.byte	0x03, 0x5f
        /*0026*/ 	.short	0x0101


	//----- nvinfo : EIATTR_COOP_GROUP_MASK_REGIDS
	.align		4
        /*0028*/ 	.byte	0x04, 0x29
        /*002a*/ 	.short	(.L_1551 - .L_1550)


	//   ....[0]....
.L_1550:
        /*002c*/ 	.word	0xffffffff


	//   ....[1]....
        /*0030*/ 	.word	0xffffffff


	//   ....[2]....
        /*0034*/ 	.word	0xffffffff


	//   ....[3]....
        /*0038*/ 	.word	0xffffffff


	//   ....[4]....
        /*003c*/ 	.word	0xffffffff


	//   ....[5]....
        /*0040*/ 	.word	0xffffffff


	//   ....[6]....
        /*0044*/ 	.word	0xffffffff


	//   ....[7]....
        /*0048*/ 	.word	0xffffffff


	//   ....[8]....
        /*004c*/ 	.word	0xffffffff


	//   ....[9]....
        /*0050*/ 	.word	0xffffffff


	//----- nvinfo : EIATTR_COOP_GROUP_INSTR_OFFSETS
	.align		4
.L_1551:
        /*0054*/ 	.byte	0x04, 0x28
        /*0056*/ 	.short	(.L_1553 - .L_1552)


	//   ....[0]....
.L_1552:
        /*0058*/ 	.word	0x00001f50


	//   ....[1]....
        /*005c*/ 	.word	0x00001f60


	//   ....[2]....
        /*0060*/ 	.word	0x00001f90


	//   ....[3]....
        /*0064*/ 	.word	0x00001fb0


	//   ....[4]....
        /*0068*/ 	.word	0x00001fe0


	//   ....[5]....
        /*006c*/ 	.word	0x00002000


	//   ....[6]....
        /*0070*/ 	.word	0x00002030


	//   ....[7]....
        /*0074*/ 	.word	0x00002050


	//   ....[8]....
        /*0078*/ 	.word	0x00002080


	//   ....[9]....
        /*007c*/ 	.word	0x000020a0


	//----- nvinfo : EIATTR_EXIT_INSTR_OFFSETS
	.align		4
.L_1553:
        /*0080*/ 	.byte	0x04, 0x1c
        /*0082*/ 	.short	(.L_1555 - .L_1554)


	//   ....[0]....
.L_1554:
        /*0084*/ 	.word	0x00000070


	//   ....[1]....
        /*0088*/ 	.word	0x00005d90


	//----- nvinfo : EIATTR_MAX_THREADS
	.align		4
.L_1555:
        /*008c*/ 	.byte	0x04, 0x05
        /*008e*/ 	.short	(.L_1557 - .L_1556)
.L_1556:
        /*0090*/ 	.word	0x00000180
        /*0094*/ 	.word	0x00000001
        /*0098*/ 	.word	0x00000001


	//----- nvinfo : EIATTR_CRS_STACK_SIZE
	.align		4
.L_1557:
        /*009c*/ 	.byte	0x04, 0x1e
        /*009e*/ 	.short	(.L_1559 - .L_1558)
.L_1558:
        /*00a0*/ 	.word	0x00000000


	//----- nvinfo : EIATTR_CBANK_PARAM_SIZE
	.align		4
.L_1559:
        /*00a4*/ 	.byte	0x03, 0x19
        /*00a6*/ 	.short	0x00a0


	//----- nvinfo : EIATTR_PARAM_CBANK
	.align		4
        /*00a8*/ 	.byte	0x04, 0x0a
        /*00aa*/ 	.short	(.L_1561 - .L_1560)
	.align		4
.L_1560:
        /*00ac*/ 	.word	index@(.nv.constant0._Z35group_norm_nhwc_fwd_one_pass_kernelI11Fp16IOBf16WLi512ELi24ELi384EEv26Group_norm_nhwc_fwd_params)
        /*00b0*/ 	.short	0x0210
        /*00b2*/ 	.short	0x00a0


	//----- nvinfo : EIATTR_SW_WAR
	.align		4
.L_1561:
        /*00b4*/ 	.byte	0x04, 0x36
        /*00b6*/ 	.short	(.L_1563 - .L_1562)
.L_1562:
        /*00b8*/ 	.word	0x00000008
.L_1563:


//--------------------- .nv.info._Z35group_norm_nhwc_fwd_one_pass_kernelI11Fp16IOFp16WLi64ELi24ELi384EEv26Group_norm_nhwc_fwd_params --------------------------
	.section	.nv.info._Z35group_norm_nhwc_fwd_one_pass_kernelI11Fp16IOFp16WLi64ELi24ELi384EEv26Group_norm_nhwc_fwd_params,"",@"SHT_CUDA_INFO"
	.sectionflags	@""
	.align	4


	//----- nvinfo : EIATTR_CUDA_API_VERSION
	.align		4
        /*0000*/ 	.byte	0x04, 0x37
        /*0002*/ 	.short	(.L_1565 - .L_1564)
.L_1564:
        /*0004*/ 	.word	0x00000082


	//----- nvinfo : EIATTR_KPARAM_INFO
	.align		4
.L_1565:
        /*0008*/ 	.byte	0x04, 0x17
        /*000a*/ 	.short	(.L_1567 - .L_1566)
.L_1566:
        /*000c*/ 	.word	0x00000000
        /*0010*/ 	.short	0x0000
        /*0012*/ 	.short	0x0000
        /*0014*/ 	.byte	0x00, 0xf0, 0x81, 0x02


	//----- nvinfo : EIATTR_SPARSE_MMA_MASK
	.align		4
.L_1567:
        /*0018*/ 	.byte	0x03, 0x50
        /*001a*/ 	.short	0x0000


	//----- nvinfo : EIATTR_MAXREG_COUNT
	.align		4
        /*001c*/ 	.byte	0x03, 0x1b
        /*001e*/ 	.short	0x00a8


	//----- nvinfo : EIATTR_NUM_BARRIERS
	.align		4
        /*0020*/ 	.byte	0x02, 0x4c
        /*0022*/ 	.byte	0x01
	.zero		1


	//----- nvinfo : EIATTR_MERCURY_ISA_VERSION
	.align		4
        /*0024*/ 	.byte	0x03, 0x5f
        /*0026*/ 	.short	0x0101


	//----- nvinfo : EIATTR_COOP_GROUP_MASK_REGIDS
	.align		4
        /*0028*/ 	.byte	0x04, 0x29
        /*002a*/ 	.short	(.L_1569 - .L_1568)


	//   ....[0]....
.L_1568:
        /*002c*/ 	.word	0xffffffff


	//   ....[1]....
        /*0030*/ 	.word	0xffffffff


	//   ....[2]....
        /*0034*/ 	.word	0xffffffff


	//   ....[3]....
        /*0038*/ 	.word	0xffffffff


	//   ....[4]....
        /*003c*/ 	.word	0xffffffff


	//   ....[5]....
        /*0040*/ 	.word	0xffffffff


	//   ....[6]....
        /*0044*/ 	.word	0xffffffff


	//   ....[7]....
        /*0048*/ 	.word	0xffffffff


	//   ....[8]....
        /*004c*/ 	.word	0xffffffff


	//   ....[9]....
        /*0050*/ 	.word	0xffffffff


	//----- nvinfo : EIATTR_COOP_GROUP_INSTR_OFFSETS
	.align		4
.L_1569:
        /*0054*/ 	.byte	0x04, 0x28
        /*0056*/ 	.short	(.L_1571 - .L_1570)


	//   ....[0]....
.L_1570:
        /*0058*/ 	.word	0x00000740


	//   ....[1]....
        /*005c*/ 	.word	0x00000750


	//   ....[2]....
        /*0060*/ 	.word	0x00000780


	//   ....[3]....
        /*0064*/ 	.word	0x000007a0


	//   ....[4]....
        /*0068*/ 	.word	0x000007d0


	//   ....[5]....
        /*006c*/ 	.word	0x000007f0


	//   ....[6]....
        /*0070*/ 	.word	0x00000820


	//   ....[7]....
        /*0074*/ 	.word	0x00000840


	//   ....[8]....
        /*0078*/ 	.word	0x00000870


	//   ....[9]....
        /*007c*/ 	.word	0x00000890


	//----- nvinfo : EIATTR_EXIT_INSTR_OFFSETS
	.align		4
.L_1571:
        /*0080*/ 	.byte	0x04, 0x1c
        /*0082*/ 	.short	(.L_1573 - .L_1572)


	//   ....[0]....
.L_1572:
        /*0084*/ 	.word	0x00000060


	//   ....[1]....
        /*0088*/ 	.word	0x00001c50


	//----- nvinfo : EIATTR_MAX_THREADS
	.align		4
.L_1573:
        /*008c*/ 	.byte	0x04, 0x05
        /*008e*/ 	.short	(.L_1575 - .L_1574)
.L_1574:
        /*0090*/ 	.word	0x00000180
        /*0094*/ 	.word	0x00000001
        /*0098*/ 	.word	0x00000001


	//----- nvinfo : EIATTR_CRS_STACK_SIZE
	.align		4
.L_1575:
        /*009c*/ 	.byte	0x04, 0x1e
        /*009e*/ 	.short	(.L_1577 - .L_1576)
.L_1576:
        /*00a0*/ 	.word	0x00000000


	//----- nvinfo : EIATTR_CBANK_PARAM_SIZE
	.align		4
.L_1577:
        /*00a4*/ 	.byte	0x03, 0x19
        /*00a6*/ 	.short	0x00a0


	//----- nvinfo : EIATTR_PARAM_CBANK
	.align		4
        /*00a8*/ 	.byte	0x04, 0x0a
        /*00aa*/ 	.short	(.L_1579 - .L_1578)
	.align		4
.L_1578:
        /*00ac*/ 	.word	index@(.nv.constant0._Z35group_norm_nhwc_fwd_one_pass_kernelI11Fp16IOFp16WLi64ELi24ELi384EEv26Group_norm_nhwc_fwd_params)
        /*00b0*/ 	.short	0x0210
        /*00b2*/ 	.short	0x00a0


	//----- nvinfo : EIATTR_SW_WAR
	.align		4
.L_1579:
        /*00b4*/ 	.byte	0x04, 0x36
        /*00b6*/ 	.short	(.L_1581 - .L_1580)
.L_1580:
        /*00b8*/ 	.word	0x00000008
.L_1581:


//--------------------- .nv.info._Z35group_norm_nhwc_fwd_one_pass_kernelI11Fp16IOFp16WLi128ELi24ELi384EEv26Group_norm_nhwc_fwd_params --------------------------
	.section	.nv.info._Z35group_norm_nhwc_fwd_one_pass_kernelI11Fp16IOFp16WLi128ELi24ELi384EEv26Group_norm_nhwc_fwd_params,"",@"SHT_CUDA_INFO"
	.sectionflags	@""
	.align	4


	//----- nvinfo : EIATTR_CUDA_API_VERSION
	.align		4
        /*0000*/ 	.byte	0x04, 0x37
        /*0002*/ 	.short	(.L_1583 - .L_1582)
.L_1582:
        /*0004*/ 	.word	0x00000082


	//----- nvinfo : EIATTR_KPARAM_INFO
	.align		4
.L_1583:
        /*0008*/ 	.byte	0x04, 0x17
        /*000a*/ 	.short	(.L_1585 - .L_1584)
.L_1584:
        /*000c*/ 	.word	0x00000000
        /*0010*/ 	.short	0x0000
        /*0012*/ 	.short	0x0000
        /*0014*/ 	.byte	0x00, 0xf0, 0x81, 0x02


	//----- nvinfo : EIATTR_SPARSE_MMA_MASK
	.align		4
.L_1585:
        /*0018*/ 	.byte	0x03, 0x50
        /*001a*/ 	.short	0x0000


	//----- nvinfo : EIATTR_MAXREG_COUNT
	.align		4
        /*001c*/ 	.byte	0x03, 0x1b
        /*001e*/ 	.short	0x00a8


	//----- nvinfo : EIATTR_NUM_BARRIERS
	.align		4
        /*0020*/ 	.byte	0x02, 0x4c
        /*0022*/ 	.byte	0x01
	.zero		1


	//----- nvinfo : EIATTR_MERCURY_ISA_VERSION
	.align		4
        /*0024*/ 	.byte	0x03, 0x5f
        /*0026*/ 	.short	0x0101


	//----- nvinfo : EIATTR_COOP_GROUP_MASK_REGIDS
	.align		4
        /*0028*/ 	.byte	0x04, 0x29
        /*002a*/ 	.short	(.L_1587 - .L_1586)


	//   ....[0]....
.L_1586:
        /*002c*/ 	.word	0xffffffff


	//   ....[1]....
        /*0030*/ 	.word	0xffffffff


	//   ....[2]....
        /*0034*/ 	.word	0xffffffff


	//   ....[3]....
        /*0038*/ 	.word	0xffffffff


	//   ....[4]....
        /*003c*/ 	.word	0xffffffff


	//   ....[5]....
        /*0040*/ 	.word	0xffffffff


	//   ....[6]....
        /*0044*/ 	.word	0xffffffff


	//   ....[7]....
        /*0048*/ 	.word	0xffffffff


	//   ....[8]....
        /*004c*/ 	.word	0xffffffff


	//   ....[9]....
        /*0050*/ 	.word	0xffffffff


	//----- nvinfo : EIATTR_COOP_GROUP_INSTR_OFFSETS
	.align		4
.L_1587:
        /*0054*/ 	.byte	0x04, 0x28
        /*0056*/ 	.short	(.L_1589 - .L_1588)


	//   ....[0]....
.L_1588:
        /*0058*/ 	.word	0x00000a10


	//   ....[1]....
        /*005c*/ 	.word	0x00000a30


	//   ....[2]....
        /*0060*/ 	.word	0x00000a80


	//   ....[3]....
        /*0064*/ 	.word	0x00000aa0


	//   ....[4]....
        /*0068*/ 	.word	0x00000ad0


	//   ....[5]....
        /*006c*/ 	.word	0x00000af0


	//   ....[6]....
        /*0070*/ 	.word	0x00000b20


	//   ....[7]....
        /*0074*/ 	.word	0x00000b40


	//   ....[8]....
        /*0078*/ 	.word	0x00000b70


	//   ....[9]....
        /*007c*/ 	.word	0x00000b90


	//----- nvinfo : EIATTR_EXIT_INSTR_OFFSETS
	.align		4
.L_1589:
        /*0080*/ 	.byte	0x04, 0x1c
        /*0082*/ 	.short	(.L_1591 - .L_1590)


	//   ....[0]....
.L_1590:
        /*0084*/ 	.word	0x00000060


	//   ....[1]....
        /*0088*/ 	.word	0x00002410


	//----- nvinfo : EIATTR_MAX_THREADS
	.align		4
.L_1591:
        /*008c*/ 	.byte	0x04, 0x05
        /*008e*/ 	.short	(.L_1593 - .L_1592)
.L_1592:
        /*0090*/ 	.word	0x00000180
        /*0094*/ 	.word	0x00000001
        /*0098*/ 	.word	0x00000001


	//----- nvinfo : EIATTR_CRS_STACK_SIZE
	.align		4
.L_1593:
        /*009c*/ 	.byte	0x04, 0x1e
        /*009e*/ 	.short	(.L_1595 - .L_1594)
.L_1594:
        /*00a0*/ 	.word	0x00000000


	//----- nvinfo : EIATTR_CBANK_PARAM_SIZE
	.align		4
.L_1595:
        /*00a4*/ 	.byte	0x03, 0x19
        /*00a6*/ 	.short	0x00a0


	//----- nvinfo : EIATTR_PARAM_CBANK
	.align		4
        /*00a8*/ 	.byte	0x04, 0x0a
        /*00aa*/ 	.short	(.L_1597 - .L_1596)
	.align		4
.L_1596:
        /*00ac*/ 	.word	index@(.nv.constant0._Z35group_norm_nhwc_fwd_one_pass_kernelI11Fp16IOFp16WLi128ELi24ELi384EEv26Group_norm_nhwc_fwd_params)
        /*00b0*/ 	.short	0x0210
        /*00b2*/ 	.short	0x00a0


	//----- nvinfo : EIATTR_SW_WAR
	.align		4
.L_1597:
        /*00b4*/ 	.byte	0x04, 0x36
        /*00b6*/ 	.short	(.L_1599 - .L_1598)
.L_1598:
        /*00b8*/ 	.word	0x00000008
.L_1599:


//--------------------- .nv.info._Z35group_norm_nhwc_fwd_one_pass_kernelI11Fp16IOFp16WLi256ELi24ELi384EEv26Group_norm_nhwc_fwd_params --------------------------
	.section	.nv.info._Z35group_norm_nhwc_fwd_one_pass_kernelI11Fp16IOFp16WLi256ELi24ELi384EEv26Group_norm_nhwc_fwd_params,"",@"SHT_CUDA_INFO"
	.sectionflags	@""
	.align	4


	//----- nvinfo : EIATTR_CUDA_API_VERSION
	.align		4
        /*0000*/ 	.byte	0x04, 0x37
        /*0002*/ 	.short	(.L_1601 - .L_1600)
.L_1600:
        /*0004*/ 	.word	0x00000082


	//----- nvinfo : EIATTR_KPARAM_INFO
	.align		4
.L_1601:
        /*0008*/ 	.byte	0x04, 0x17
        /*000a*/ 	.short	(.L_1603 - .L_1602)
.L_1602:
        /*000c*/ 	.word	0x00000000
        /*0010*/ 	.short	0x0000
        /*0012*/ 	.short	0x0000
        /*0014*/ 	.byte	0x00, 0xf0, 0x81, 0x02


	//----- nvinfo : EIATTR_SPARSE_MMA_MASK
	.align		4
.L_1603:
        /*0018*/ 	.byte	0x03, 0x50
        /*001a*/ 	.short	0x0000


	//----- nvinfo : EIATTR_MAXREG_COUNT
	.align		4
        /*001c*/ 	.byte	0x03, 0x1b
        /*001e*/ 	.short	0x00a8


	//----- nvinfo : EIATTR_NUM_BARRIERS
	.align		4
        /*0020*/ 	.byte	0x02, 0x4c
        /*0022*/ 	.byte	0x01
	.zero		1


	//----- nvinfo : EIATTR_MERCURY_ISA_VERSION
	.align		4
        /*0024*/ 	.byte	0x03, 0x5f
        /*0026*/ 	.short	0x0101


	//----- nvinfo : EIATTR_COOP_GROUP_MASK_REGIDS
	.align		4
        /*0028*/ 	.byte	0x04, 0x29
        /*002a*/ 	.short	(.L_1605 - .L_1604)


	//   ....[0]....
.L_1604:
        /*002c*/ 	.word	0xffffffff


	//   ....[1]....
        /*0030*/ 	.word	0xffffffff


	//   ....[2]....
        /*0034*/ 	.word	0xffffffff


	//   ....[3]....
        /*0038*/ 	.word	0xffffffff


	//   ....[4]....
        /*003c*/ 	.word	0xffffffff


	//   ....[5]....
        /*0040*/ 	.word	0xffffffff


	//   ....[6]....
        /*0044*/ 	.word	0xffffffff


	//   ....[7]....
        /*0048*/ 	.word	0xffffffff


	//   ....[8]....
        /*004c*/ 	.word	0xffffffff


	//   ....[9]....
        /*0050*/ 	.word	0xffffffff


	//----- nvinfo : EIATTR_COOP_GROUP_INSTR_OFFSETS
	.align		4
.L_1605:
        /*0054*/ 	.byte	0x04, 0x28
        /*0056*/ 	.short	(.L_1607 - .L_1606)


	//   ....[0]....
.L_1606:
        /*0058*/ 	.word	0x00001000


	//   ....[1]....
        /*005c*/ 	.word	0x00001010


	//   ....[2]....
        /*0060*/ 	.word	0x00001040


	//   ....[3]....
        /*0064*/ 	.word	0x00001050


	//   ....[4]....
        /*0068*/ 	.word	0x00001090


	//   ....[5]....
        /*006c*/ 	.word	0x000010a0


	//   ....[6]....
        /*0070*/ 	.word	0x000010e0


	//   ....[7]....
        /*0074*/ 	.word	0x000010f0


	//   ....[8]....
        /*0078*/ 	.word	0x00001130


	//   ....[9]....
        /*007c*/ 	.word	0x00001140


	//----- nvinfo : EIATTR_EXIT_INSTR_OFFSETS
	.align		4
.L_1607:
        /*0080*/ 	.byte	0x04, 0x1c
        /*0082*/ 	.short	(.L_1609 - .L_1608)


	//   ....[0]....
.L_1608:
        /*0084*/ 	.word	0x00000070


	//   ....[1]....
        /*0088*/ 	.word	0x000033f0


	//----- nvinfo : EIATTR_MAX_THREADS
	.align		4
.L_1609:
        /*008c*/ 	.byte	0x04, 0x05
        /*008e*/ 	.short	(.L_1611 - .L_1610)
.L_1610:
        /*0090*/ 	.word	0x00000180
        /*0094*/ 	.word	0x00000001
        /*0098*/ 	.word	0x00000001


	//----- nvinfo : EIATTR_CRS_STACK_SIZE
	.align		4
.L_1611:
        /*009c*/ 	.byte	0x04, 0x1e
        /*009e*/ 	.short	(.L_1613 - .L_1612)
.L_1612:
        /*00a0*/ 	.word	0x00000000


	//----- nvinfo : EIATTR_CBANK_PARAM_SIZE
	.align		4
.L_1613:
        /*00a4*/ 	.byte	0x03, 0x19
        /*00a6*/ 	.short	0x00a0


	//----- nvinfo : EIATTR_PARAM_CBANK
	.align		4
        /*00a8*/ 	.byte	0x04, 0x0a
        /*00aa*/ 	.short	(.L_1615 - .L_1614)
	.align		4
.L_1614:
        /*00ac*/ 	.word	index@(.nv.constant0._Z35group_norm_nhwc_fwd_one_pass_kernelI11Fp16IOFp16WLi256ELi24ELi384EEv26Group_norm_nhwc_fwd_params)
        /*00b0*/ 	.short	0x0210
        /*00b2*/ 	.short	0x00a0


	//----- nvinfo : EIATTR_SW_WAR
	.align		4
.L_1615:
        /*00b4*/ 	.byte	0x04, 0x36
        /*00b6*/ 	.short	(.L_1617 - .L_1616)
.L_1616:
        /*00b8*/ 	.word	0x00000008
.L_1617:


//--------------------- .nv.info._Z35group_norm_nhwc_fwd_one_pass_kernelI11Fp16IOFp16WLi512ELi24ELi384EEv26Group_norm_nhwc_fwd_params --------------------------
	.section	.nv.info._Z35group_norm_nhwc_fwd_one_pass_kernelI11Fp16IOFp16WLi512ELi24ELi384EEv26Group_norm_nhwc_fwd_params,"",@"SHT_CUDA_INFO"
	.sectionflags	@""
	.align	4


	//----- nvinfo : EIATTR_CUDA_API_VERSION
	.align		4
        /*0000*/ 	.byte	0x04, 0x37
        /*0002*/ 	.short	(.L_1619 - .L_1618)
.L_1618:
        /*0004*/ 	.word	0x00000082


	//----- nvinfo : EIATTR_KPARAM_INFO
	.align		4
.L_1619:
        /*0008*/ 	.byte	0x04, 0x17
        /*000a*/ 	.short	(.L_1621 - .L_1620)
.L_1620:
        /*000c*/ 	.word	0x00000000
        /*0010*/ 	.short	0x0000
        /*0012*/ 	.short	0x0000
        /*0014*/ 	.byte	0x00, 0xf0, 0x81, 0x02


	//----- nvinfo : EIATTR_SPARSE_MMA_MASK
	.align		4
.L_1621:
        /*0018*/ 	.byte	0x03, 0x50
        /*001a*/ 	.short	0x0000


	//----- nvinfo : EIATTR_MAXREG_COUNT
	.align		4
        /*001c*/ 	.byte	0x03, 0x1b
        /*001e*/ 	.short	0x00a8


	//----- nvinfo : EIATTR_NUM_BARRIERS
	.align		4
        /*0020*/ 	.byte	0x02, 0x4c
        /*0022*/ 	.byte	0x01
	.zero		1


	//----- nvinfo : EIATTR_MERCURY_ISA_VERSION
	.align		4
        /*0024*/ 	.byte	0x03, 0x5f
        /*0026*/ 	.short	0x0101


	//----- nvinfo : EIATTR_COOP_GROUP_MASK_REGIDS
	.align		4
        /*0028*/ 	.byte	0x04, 0x29
        /*002a*/ 	.short	(.L_1623 - .L_1622)


	//   ....[0]....
.L_1622:
        /*002c*/ 	.word	0xffffffff


	//   ....[1]....
        /*0030*/ 	.word	0xffffffff


	//   ....[2]....
        /*0034*/ 	.word	0xffffffff


	//   ....[3]....
        /*0038*/ 	.word	0xffffffff


	//   ....[4]....
        /*003c*/ 	.word	0xffffffff


	//   ....[5]....
        /*0040*/ 	.word	0xffffffff


	//   ....[6]....
        /*0044*/ 	.word	0xffffffff


	//   ....[7]....
        /*0048*/ 	.word	0xffffffff


	//   ....[8]....
        /*004c*/ 	.word	0xffffffff


	//   ....[9]....
        /*0050*/ 	.word	0xffffffff


	//----- nvinfo : EIATTR_COOP_GROUP_INSTR_OFFSETS
	.align		4
.L_1623:
        /*0054*/ 	.byte	0x04, 0x28
        /*0056*/ 	.short	(.L_1625 - .L_1624)


	//   ....[0]....
.L_1624:
        /*0058*/ 	.word	0x00001f50


	//   ....[1]....
        /*005c*/ 	.word	0x00001f60


	//   ....[2]....
        /*0060*/ 	.word	0x00001f90


	//   ....[3]....
        /*0064*/ 	.word	0x00001fb0


	//   ....[4]....
        /*0068*/ 	.word	0x00001fe0


	//   ....[5]....
        /*006c*/ 	.word	0x00002000


	//   ....[6]....
        /*0070*/ 	.word	0x00002030


	//   ....[7]....
        /*0074*/ 	.word	0x00002050


	//   ....[8]....
        /*0078*/ 	.word	0x00002080


	//   ....[9]....
        /*007c*/ 	.word	0x000020a0


	//----- nvinfo : EIATTR_EXIT_INSTR_OFFSETS
	.align		4
.L_1625:
        /*0080*/ 	.byte	0x04, 0x1c
        /*0082*/ 	.short	(.L_1627 - .L_1626)


	//   ....[0]....
.L_1626:
        /*0084*/ 	.word	0x00000070


	//   ....[1]....
        /*0088*/ 	.word	0x00005d90


	//----- nvinfo : EIATTR_MAX_THREADS
	.align		4
.L_1627:
        /*008c*/ 	.byte	0x04, 0x05
        /*008e*/ 	.short	(.L_1629 - .L_1628)
.L_1628:
        /*0090*/ 	.word	0x00000180
        /*0094*/ 	.word	0x00000001
        /*0098*/ 	.word	0x00000001


	//----- nvinfo : EIATTR_CRS_STACK_SIZE
	.align		4
.L_1629:
        /*009c*/ 	.byte	0x04, 0x1e
        /*009e*/ 	.short	(.L_1631 - .L_1630)
.L_1630:
        /*00a0*/ 	.word	0x00000000


	//----- nvinfo : EIATTR_CBANK_PARAM_SIZE
	.align		4
.L_1631:
        /*00a4*/ 	.byte	0x03, 0x19
        /*00a6*/ 	.short	0x00a0


	//----- nvinfo : EIATTR_PARAM_CBANK
	.align		4
        /*00a8*/ 	.byte	0x04, 0x0a
        /*00aa*/ 	.short	(.L_1633 - .L_1632)
	.align		4
.L_1632:
        /*00ac*/ 	.word	index@(.nv.constant0._Z35group_norm_nhwc_fwd_one_pass_kernelI11Fp16IOFp16WLi512ELi24ELi384EEv26Group_norm_nhwc_fwd_params)
        /*00b0*/ 	.short	0x0210
        /*00b2*/ 	.short	0x00a0


	//----- nvinfo : EIATTR_SW_WAR
	.align		4
.L_1633:
        /*00b4*/ 	.byte	0x04, 0x36
        /*00b6*/ 	.short	(.L_1635 - .L_1634)
.L_1634:
        /*00b8*/ 	.word	0x00000008
.L_1635:


//--------------------- .nv.info._Z35group_norm_nhwc_fwd_one_pass_kernelI11Fp32IOFp32WLi64ELi24ELi384EEv26Group_norm_nhwc_fwd_params --------------------------
	.section	.nv.info._Z35group_norm_nhwc_fwd_one_pass_kernelI11Fp32IOFp32WLi64ELi24ELi384EEv26Group_norm_nhwc_fwd_params,"",@"SHT_CUDA_INFO"
	.sectionflags	@""
	.align	4


	//----- nvinfo : EIATTR_CUDA_API_VERSION
	.align		4
        /*0000*/ 	.byte	0x04, 0x37
        /*0002*/ 	.short	(.L_1637 - .L_1636)
.L_1636:
        /*0004*/ 	.word	0x00000082


	//----- nvinfo : EIATTR_KPARAM_INFO
	.align		4
.L_1637:
        /*0008*/ 	.byte	0x04, 0x17
        /*000a*/ 	.short	(.L_1639 - .L_1638)
.L_1638:
        /*000c*/ 	.word	0x00000000
        /*0010*/ 	.short	0x0000
        /*0012*/ 	.short	0x0000
        /*0014*/ 	.byte	0x00, 0xf0, 0x81, 0x02


	//----- nvinfo : EIATTR_SPARSE_MMA_MASK
	.align		4
.L_1639:
        /*0018*/ 	.byte	0x03, 0x50
        /*001a*/ 	.short	0x0000


	//----- nvinfo : EIATTR_MAXREG_COUNT
	.align		4
        /*001c*/ 	.byte	0x03, 0x1b
        /*001e*/ 	.short	0x00a8


	//----- nvinfo : EIATTR_NUM_BARRIERS
	.align		4
        /*0020*/ 	.byte	0x02, 0x4c
        /*0022*/ 	.byte	0x01
	.zero		1


	//----- nvinfo : EIATTR_MERCURY_ISA_VERSION
	.align		4
        /*0024*/ 	.byte	0x03, 0x5f
        /*0026*/ 	.short	0x0101


	//----- nvinfo : EIATTR_COOP_GROUP_MASK_REGIDS
	.align		4
        /*0028*/ 	.byte	0x04, 0x29
        /*002a*/ 	.short	(.L_1641 - .L_1640)


	//   ....[0]....
.L_1640:
        /*002c*/ 	.word	0xffffffff


	//   ....[1]....
        /*0030*/ 	.word	0xffffffff


	//   ....[2]....
        /*0034*/ 	.word	0xffffffff


	//   ....[3]....
        /*0038*/ 	.word	0xffffffff


	//   ....[4]....
        /*003c*/ 	.word	0xffffffff


	//   ....[5]....
        /*0040*/ 	.word	0xffffffff


	//   ....[6]....
        /*0044*/ 	.word	0xffffffff


	//   ....[7]....
        /*0048*/ 	.word	0xffffffff


	//   ....[8]....
        /*004c*/ 	.word	0xffffffff


	//   ....[9]....
        /*0050*/ 	.word	0xffffffff


	//----- nvinfo : EIATTR_COOP_GROUP_INSTR_OFFSETS
	.align		4
.L_1641:
        /*0054*/ 	.byte	0x04, 0x28
        /*0056*/ 	.short	(.L_1643 - .L_1642)


	//   ....[0]....
.L_1642:
        /*0058*/ 	.word	0x00000730


	//   ....[1]....
        /*005c*/ 	.word	0x00000740


	//   ....[2]....
        /*0060*/ 	.word	0x00000770


	//   ....[3]....
        /*0064*/ 	.word	0x00000790


	//   ....[4]....
        /*0068*/ 	.word	0x000007c0


	//   ....[5]....
        /*006c*/ 	.word	0x000007e0


	//   ....[6]....
        /*0070*/ 	.word	0x00000810


	//   ....[7]....
        /*0074*/ 	.word	0x00000830


	//   ....[8]....
        /*0078*/ 	.word	0x00000860


	//   ....[9]....
        /*007c*/ 	.word	0x00000880


	//----- nvinfo : EIATTR_EXIT_INSTR_OFFSETS
	.align		4
.L_1643:
        /*0080*/ 	.byte	0x04, 0x1c
        /*0082*/ 	.short	(.L_1645 - .L_1644)


	//   ....[0]....
.L_1644:
        /*0084*/ 	.word	0x00000060


	//   ....[1]....
        /*0088*/ 	.word	0x00001bd0


	//----- nvinfo : EIATTR_MAX_THREADS
	.align		4
.L_1645:
        /*008c*/ 	.byte	0x04, 0x05
        /*008e*/ 	.short	(.L_1647 - .L_1646)
.L_1646:
        /*0090*/ 	.word	0x00000180
        /*0094*/ 	.word	0x00000001
        /*0098*/ 	.word	0x00000001


	//----- nvinfo : EIATTR_CRS_STACK_SIZE
	.align		4
.L_1647:
        /*009c*/ 	.byte	0x04, 0x1e
        /*009e*/ 	.short	(.L_1649 - .L_1648)
.L_1648:
        /*00a0*/ 	.word	0x00000000


	//----- nvinfo : EIATTR_CBANK_PARAM_SIZE
	.align		4
.L_1649:
        /*00a4*/ 	.byte	0x03, 0x19
        /*00a6*/ 	.short	0x00a0


	//----- nvinfo : EIATTR_PARAM_CBANK
	.align		4
        /*00a8*/ 	.byte	0x04, 0x0a
        /*00aa*/ 	.short	(.L_1651 - .L_1650)
	.align		4
.L_1650:
        /*00ac*/ 	.word	index@(.nv.constant0._Z35group_norm_nhwc_fwd_one_pass_kernelI11Fp32IOFp32WLi64ELi24ELi384EEv26Group_norm_nhwc_fwd_params)
        /*00b0*/ 	.short	0x0210
        /*00b2*/ 	.short	0x00a0


	//----- nvinfo : EIATTR_SW_WAR
	.align		4
.L_1651:
        /*00b4*/ 	.byte	0x04, 0x36
        /*00b6*/ 	.short	(.L_1653 - .L_1652)
.L_1652:
        /*00b8*/ 	.word	0x00000008
.L_1653:


//--------------------- .nv.info._Z35group_norm_nhwc_fwd_one_pass_kernelI11Fp32IOFp32WLi128ELi24ELi384EEv26Group_norm_nhwc_fwd_params --------------------------
	.section	.nv.info._Z35group_norm_nhwc_fwd_one_pass_kernelI11Fp32IOFp32WLi128ELi24ELi384EEv26Group_norm_nhwc_fwd_params,"",@"SHT_CUDA_INFO"
	.sectionflags	@""
	.align	4


	//----- nvinfo : EIATTR_CUDA_API_VERSION
	.align		4
        /*0000*/ 	.byte	0x04, 0x37
        /*0002*/ 	.short	(.L_1655 - .L_1654)
.L_1654:
        /*0004*/ 	.word	0x00000082


	//----- nvinfo : EIATTR_KPARAM_INFO
	.align		4
.L_1655:
        /*0008*/ 	.byte	0x04, 0x17
        /*000a*/ 	.short	(.L_1657 - .L_1656)
.L_1656:
        /*000c*/ 	.word	0x00000000
        /*0010*/ 	.short	0x0000
        /*0012*/ 	.short	0x0000
        /*0014*/ 	.byte	0x00, 0xf0, 0x81, 0x02


	//----- nvinfo : EIATTR_SPARSE_MMA_MASK
	.align		4
.L_1657:
        /*0018*/ 	.byte	0x03, 0x50
        /*001a*/ 	.short	0x0000


	//----- nvinfo : EIATTR_MAXREG_COUNT
	.align		4
        /*001c*/ 	.byte	0x03, 0x1b
        /*001e*/ 	.short	0x00a8


	//----- nvinfo : EIATTR_NUM_BARRIERS
	.align		4
        /*0020*/ 	.byte	0x02, 0x4c
        /*0022*/ 	.byte	0x01
	.zero		1


	//----- nvinfo : EIATTR_MERCURY_ISA_VERSION
	.align		4
        /*0024*/ 	.byte	0x03, 0x5f
        /*0026*/ 	.short	0x0101


	//----- nvinfo : EIATTR_COOP_GROUP_MASK_REGIDS
	.align		4
        /*0028*/ 	.byte	0x04, 0x29
        /*002a*/ 	.short	(.L_1659 - .L_1658)


	//   ....[0]....
.L_1658:
        /*002c*/ 	.word	0xffffffff


	//   ....[1]....
        /*0030*/ 	.word	0xffffffff


	//   ....[2]....
        /*0034*/ 	.word	0xffffffff


	//   ....[3]....
        /*0038*/ 	.word	0xffffffff


	//   ....[4]....
        /*003c*/ 	.word	0xffffffff


	//   ....[5]....
        /*0040*/ 	.word	0xffffffff


	//   ....[6]....
        /*0044*/ 	.word	0xffffffff


	//   ....[7]....
        /*0048*/ 	.word	0xffffffff


	//   ....[8]....
        /*004c*/ 	.word	0xffffffff


	//   ....[9]....
        /*0050*/ 	.word	0xffffffff


	//----- nvinfo : EIATTR_COOP_GROUP_INSTR_OFFSETS
	.align		4
.L_1659:
        /*0054*/ 	.byte	0x04, 0x28
        /*0056*/ 	.short	(.L_1661 - .L_1660)


	//   ....[0]....
.L_1660:
        /*0058*/ 	.word	0x000009b0


	//   ....[1]....
        /*005c*/ 	.word	0x000009d0


	//   ....[2]....
        /*0060*/ 	.word	0x00000a10


	//   ....[3]....
        /*0064*/ 	.word	0x00000a30


	//   ....[4]....
        /*0068*/ 	.word	0x00000a60


	//   ....[5]....
        /*006c*/ 	.word	0x00000a80


	//   ....[6]....
        /*0070*/ 	.word	0x00000ab0


	//   ....[7]....
        /*0074*/ 	.word	0x00000ad0


	//   ....[8]....
        /*0078*/ 	.word	0x00000b00


	//   ....[9]....
        /*007c*/ 	.word	0x00000b20


	//----- nvinfo : EIATTR_EXIT_INSTR_OFFSETS
	.align		4
.L_1661:
        /*0080*/ 	.byte	0x04, 0x1c
        /*0082*/ 	.short	(.L_1663 - .L_1662)


	//   ....[0]....
.L_1662:
        /*0084*/ 	.word	0x00000060


	//   ....[1]....
        /*0088*/ 	.word	0x000022c0


	//----- nvinfo : EIATTR_MAX_THREADS
	.align		4
.L_1663:
        /*008c*/ 	.byte	0x04, 0x05
        /*008e*/ 	.short	(.L_1665 - .L_1664)
.L_1664:
        /*0090*/ 	.word	0x00000180
        /*0094*/ 	.word	0x00000001
        /*0098*/ 	.word	0x00000001


	//----- nvinfo : EIATTR_CRS_STACK_SIZE
	.align		4
.L_1665:
        /*009c*/ 	.byte	0x04, 0x1e
        /*009e*/ 	.short	(.L_1667 - .L_1666)
.L_1666:
        /*00a0*/ 	.word	0x00000000


	//----- nvinfo : EIATTR_CBANK_PARAM_SIZE
	.align		4
.L_1667:
        /*00a4*/ 	.byte	0x03, 0x19
        /*00a6*/ 	.short	0x00a0


	//----- nvinfo : EIATTR_PARAM_CBANK
	.align		4
        /*00a8*/ 	.byte	0x04, 0x0a
        /*00aa*/ 	.short	(.L_1669 - .L_1668)
	.align		4
.L_1668:
        /*00ac*/ 	.word	index@(.nv.constant0._Z35group_norm_nhwc_fwd_one_pass_kernelI11Fp32IOFp32WLi128ELi24ELi384EEv26Group_norm_nhwc_fwd_params)
        /*00b0*/ 	.short	0x0210
        /*00b2*/ 	.short	0x00a0


	//----- nvinfo : EIATTR_SW_WAR
	.align		4
.L_1669:
        /*00b4*/ 	.byte	0x04, 0x36
        /*00b6*/ 	.short	(.L_1671 - .L_1670)
.L_1670:
        /*00b8*/ 	.word	0x00000008
.L_1671:


//--------------------- .nv.info._Z35group_norm_nhwc_fwd_one_pass_kernelI11Fp32IOFp32WLi256ELi24ELi384EEv26Group_norm_nhwc_fwd_params --------------------------
	.section	.nv.info._Z35group_norm_nhwc_fwd_one_pass_kernelI11Fp32IOFp32WLi256ELi24ELi384EEv26Group_norm_nhwc_fwd_params,"",@"SHT_CUDA_INFO"
	.sectionflags	@""
	.align	4


	//----- nvinfo : EIATTR_CUDA_API_VERSION
	.align		4
        /*0000*/ 	.byte	0x04, 0x37
        /*0002*/ 	.short	(.L_1673 - .L_1672)
.L_1672:
        /*0004*/ 	.word	0x00000082


	//----- nvinfo : EIATTR_KPARAM_INFO
	.align		4
.L_1673:
        /*0008*/ 	.byte	0x04, 0x17
        /*000a*/ 	.short	(.L_1675 - .L_1674)
.L_1674:
        /*000c*/ 	.word	0x00000000
        /*0010*/ 	.short	0x0000
        /*0012*/ 	.short	0x0000
        /*0014*/ 	.byte	0x00, 0xf0, 0x81, 0x02


	//----- nvinfo : EIATTR_SPARSE_MMA_MASK
	.align		4
.L_1675:
        /*0018*/ 	.byte	0x03, 0x50
        /*001a*/ 	.short	0x0000


	//----- nvinfo : EIATTR_MAXREG_COUNT
	.align		4
        /*001c*/ 	.byte	0x03, 0x1b
        /*001e*/ 	.short	0x00a8


	//----- nvinfo : EIATTR_NUM_BARRIERS
	.align		4
        /*0020*/ 	.byte	0x02, 0x4c
        /*0022*/ 	.byte	0x01
	.zero		1


	//----- nvinfo : EIATTR_MERCURY_ISA_VERSION
	.align		4
        /*0024*/ 	.byte	0x03, 0x5f
        /*0026*/ 	.short	0x0101


	//----- nvinfo : EIATTR_COOP_GROUP_MASK_REGIDS
	.align		4
        /*0028*/ 	.byte	0x04, 0x29
        /*002a*/ 	.short	(.L_1677 - .L_1676)


	//   ....[0]....
.L_1676:
        /*002c*/ 	.word	0xffffffff


	//   ....[1]....
        /*0030*/ 	.word	0xffffffff


	//   ....[2]....
        /*0034*/ 	.word	0xffffffff


	//   ....[3]....
        /*0038*/ 	.word	0xffffffff


	//   ....[4]....
        /*003c*/ 	.word	0xffffffff


	//   ....[5]....
        /*0040*/ 	.word	0xffffffff


	//   ....[6]....
        /*0044*/ 	.word	0xffffffff


	//   ....[7]....
        /*0048*/ 	.word	0xffffffff


	//   ....[8]....
        /*004c*/ 	.word	0xffffffff


	//   ....[9]....
        /*0050*/ 	.word	0xffffffff


	//----- nvinfo : EIATTR_COOP_GROUP_INSTR_OFFSETS
	.align		4
.L_1677:
        /*0054*/ 	.byte	0x04, 0x28
        /*0056*/ 	.short	(.L_1679 - .L_1678)


	//   ....[0]....
.L_1678:
        /*0058*/ 	.word	0x00000f30


	//   ....[1]....
        /*005c*/ 	.word	0x00000f40


	//   ....[2]....
        /*0060*/ 	.word	0x00000f70


	//   ....[3]....
        /*0064*/ 	.word	0x00000f80


	//   ....[4]....
        /*0068*/ 	.word	0x00000fc0


	//   ....[5]....
        /*006c*/ 	.word	0x00000fd0


	//   ....[6]....
        /*0070*/ 	.word	0x00001010


	//   ....[7]....
        /*0074*/ 	.word	0x00001020


	//   ....[8]....
        /*0078*/ 	.word	0x00001060


	//   ....[9]....
        /*007c*/ 	.word	0x00001070


	//----- nvinfo : EIATTR_EXIT_INSTR_OFFSETS
	.align		4
.L_1679:
        /*0080*/ 	.byte	0x04, 0x1c
        /*0082*/ 	.short	(.L_1681 - .L_1680)


	//   ....[0]....
.L_1680:
        /*0084*/ 	.word	0x00000060


	//   ....[1]....
        /*0088*/ 	.word	0x00003080


	//----- nvinfo : EIATTR_MAX_THREADS
	.align		4
.L_1681:
        /*008c*/ 	.byte	0x04, 0x05
        /*008e*/ 	.short	(.L_1683 - .L_1682)
.L_1682:
        /*0090*/ 	.word	0x00000180
        /*0094*/ 	.word	0x00000001
        /*0098*/ 	.word	0x00000001


	//----- nvinfo : EIATTR_CRS_STACK_SIZE
	.align		4
.L_1683:
        /*009c*/ 	.byte	0x04, 0x1e
        /*009e*/ 	.short	(.L_1685 - .L_1684)
.L_1684:
        /*00a0*/ 	.word	0x00000000


	//----- nvinfo : EIATTR_CBANK_PARAM_SIZE
	.align		4
.L_1685:
        /*00a4*/ 	.byte	0x03, 0x19
        /*00a6*/ 	.short	0x00a0


	//----- nvinfo : EIATTR_PARAM_CBANK
	.align		4
        /*00a8*/ 	.byte	0x04, 0x0a
        /*00aa*/ 	.short	(.L_1687 - .L_1686)
	.align		4
.L_1686:
        /*00ac*/ 	.word	index@(.nv.constant0._Z35group_norm_nhwc_fwd_one_pass_kernelI11Fp32IOFp32WLi256ELi24ELi384EEv26Group_norm_nhwc_fwd_params)
        /*00b0*/ 	.short	0x0210
        /*00b2*/ 	.short	0x00a0


	//----- nvinfo : EIATTR_SW_WAR
	.align		4
.L_1687:
        /*00b4*/ 	.byte	0x04, 0x36
        /*00b6*/ 	.short	(.L_1689 - .L_1688)
.L_1688:
        /*00b8*/ 	.word	0x00000008
.L_1689:


//--------------------- .nv.info._Z35group_norm_nhwc_fwd_one_pass_kernelI11Fp32IOFp32WLi512ELi24ELi384EEv26Group_norm_nhwc_fwd_params --------------------------
	.section	.nv.info._Z35group_norm_nhwc_fwd_one_pass_kernelI11Fp32IOFp32WLi512ELi24ELi384EEv26Group_norm_nhwc_fwd_params,"",@"SHT_CUDA_INFO"
	.sectionflags	@""
	.align	4


	//----- nvinfo : EIATTR_CUDA_API_VERSION
	.align		4
        /*0000*/ 	.byte	0x04, 0x37
        /*0002*/ 	.short	(.L_1691 - .L_1690)
.L_1690:
        /*0004*/ 	.word	0x00000082


	//----- nvinfo : EIATTR_KPARAM_INFO
	.align		4
.L_1691:
        /*0008*/ 	.byte	0x04, 0x17
        /*000a*/ 	.short	(.L_1693 - .L_1692)
.L_1692:
        /*000c*/ 	.word	0x00000000
        /*0010*/ 	.short	0x0000
        /*0012*/ 	.short	0x0000
        /*0014*/ 	.byte	0x00, 0xf0, 0x81, 0x02


	//----- nvinfo : EIATTR_SPARSE_MMA_MASK
	.align		4
.L_1693:
        /*0018*/ 	.byte	0x03, 0x50
        /*001a*/ 	.short	0x0000


	//----- nvinfo : EIATTR_MAXREG_COUNT
	.align		4
        /*001c*/ 	.byte	0x03, 0x1b
        /*001e*/ 	.short	0x00a8


	//----- nvinfo : EIATTR_NUM_BARRIERS
	.align		4
        /*0020*/ 	.byte	0x02, 0x4c
        /*0022*/ 	.byte	0x01
	.zero		1


	//----- nvinfo : EIATTR_MERCURY_ISA_VERSION
	.align		4
        /*0024*/ 	.byte	0x03, 0x5f
        /*0026*/ 	.short	0x0101


	//----- nvinfo : EIATTR_COOP_GROUP_MASK_REGIDS
	.align		4
        /*0028*/ 	.byte	0x04, 0x29
        /*002a*/ 	.short	(.L_1695 - .L_1694)


	//   ....[0]....
.L_1694:
        /*002c*/ 	.word	0xffffffff


	//   ....[1]....
        /*0030*/ 	.word	0xffffffff


	//   ....[2]....
        /*0034*/ 	.word	0xffffffff


	//   ....[3]....
        /*0038*/ 	.word	0xffffffff


	//   ....[4]....
        /*003c*/ 	.word	0xffffffff


	//   ....[5]....
        /*0040*/ 	.word	0xffffffff


	//   ....[6]....
        /*0044*/ 	.word	0xffffffff


	//   ....[7]....
        /*0048*/ 	.word	0xffffffff


	//   ....[8]....
        /*004c*/ 	.word	0xffffffff


	//   ....[9]....
        /*0050*/ 	.word	0xffffffff


	//----- nvinfo : EIATTR_COOP_GROUP_INSTR_OFFSETS
	.align		4
.L_1695:
        /*0054*/ 	.byte	0x04, 0x28
        /*0056*/ 	.short	(.L_1697 - .L_1696)


	//   ....[0]....
.L_1696:
        /*0058*/ 	.word	0x00001c20


	//   ....[1]....
        /*005c*/ 	.word	0x00001c30


	//   ....[2]....
        /*0060*/ 	.word	0x00001c60


	//   ....[3]....
        /*0064*/ 	.word	0x00001c70


	//   ....[4]....
        /*0068*/ 	.word	0x00001cb0


	//   ....[5]....
        /*006c*/ 	.word	0x00001cc0


	//   ....[6]....
        /*0070*/ 	.word	0x00001d00


	//   ....[7]....
        /*0074*/ 	.word	0x00001d10


	//   ....[8]....
        /*0078*/ 	.word	0x00001d50


	//   ....[9]....
        /*007c*/ 	.word	0x00001d60


	//----- nvinfo : EIATTR_EXIT_INSTR_OFFSETS
	.align		4
.L_1697:
        /*0080*/ 	.byte	0x04, 0x1c
        /*0082*/ 	.short	(.L_1699 - .L_1698)


	//   ....[0]....
.L_1698:
        /*0084*/ 	.word	0x00000060


	//   ....[1]....
        /*0088*/ 	.word	0x00004cd0


	//----- nvinfo : EIATTR_MAX_THREADS
	.align		4
.L_1699:
        /*008c*/ 	.byte	0x04, 0x05
        /*008e*/ 	.short	(.L_1701 - .L_1700)
.L_1700:
        /*0090*/ 	.word	0x00000180
        /*0094*/ 	.word	0x00000001
        /*0098*/ 	.word	0x00000001


	//----- nvinfo : EIATTR_CRS_STACK_SIZE
	.align		4
.L_1701:
        /*009c*/ 	.byte	0x04, 0x1e
        /*009e*/ 	.short	(.L_1703 - .L_1702)
.L_1702:
        /*00a0*/ 	.word	0x00000000


	//----- nvinfo : EIATTR_CBANK_PARAM_SIZE
	.align		4
.L_1703:
        /*00a4*/ 	.byte	0x03, 0x19
        /*00a6*/ 	.short	0x00a0


	//----- nvinfo : EIATTR_PARAM_CBANK
	.align		4
        /*00a8*/ 	.byte	0x04, 0x0a
        /*00aa*/ 	.short	(.L_1705 - .L_1704)
	.align		4
.L_1704:
        /*00ac*/ 	.word	index@(.nv.constant0._Z35group_norm_nhwc_fwd_one_pass_kernelI11Fp32IOFp32WLi512ELi24ELi384EEv26Group_norm_nhwc_fwd_params)
        /*00b0*/ 	.short	0x0210
        /*00b2*/ 	.short	0x00a0


	//----- nvinfo : EIATTR_SW_WAR
	.align		4
.L_1705:
        /*00b4*/ 	.byte	0x04, 0x36
        /*00b6*/ 	.short	(.L_1707 - .L_1706)
.L_1706:
        /*00b8*/ 	.word	0x00000008
.L_1707:


//--------------------- .nv.info._Z35group_norm_nhwc_fwd_one_pass_kernelI11Fp32IOBf16WLi64ELi24ELi384EEv26Group_norm_nhwc_fwd_params --------------------------
	.section	.nv.info._Z35group_norm_nhwc_fwd_one_pass_kernelI11Fp32IOBf16WLi64ELi24ELi384EEv26Group_norm_nhwc_fwd_params,"",@"SHT_CUDA_INFO"
	.sectionflags	@""
	.align	4


	//----- nvinfo : EIATTR_CUDA_API_VERSION
	.align		4
        /*0000*/ 	.byte	0x04, 0x37
        /*0002*/ 	.short	(.L_1709 - .L_1708)
.L_1708:
        /*0004*/ 	.word	0x00000082


	//----- nvinfo : EIATTR_KPARAM_INFO
	.align		4
.L_1709:
        /*0008*/ 	.byte	0x04, 0x17
        /*000a*/ 	.short	(.L_1711 - .L_1710)
.L_1710:
        /*000c*/ 	.word	0x00000000
        /*0010*/ 	.short	0x0000
        /*0012*/ 	.short	0x0000
        /*0014*/ 	.byte	0x00, 0xf0, 0x81, 0x02


	//----- nvinfo : EIATTR_SPARSE_MMA_MASK
	.align		4
.L_1711:
        /*0018*/ 	.byte	0x03, 0x50
        /*001a*/ 	.short	0x0000


	//----- nvinfo : EIATTR_MAXREG_COUNT
	.align		4
        /*001c*/ 	.byte	0x03, 0x1b
        /*001e*/ 	.short	0x00a8


	//----- nvinfo : EIATTR_NUM_BARRIERS
	.align		4
        /*0020*/ 	.byte	0x02, 0x4c
        /*0022*/ 	.byte	0x01
	.zero		1


	//----- nvinfo : EIATTR_MERCURY_ISA_VERSION
	.align		4
        /*0024*/ 	.byte	0x03, 0x5f
        /*0026*/ 	.short	0x0101


	//----- nvinfo : EIATTR_COOP_GROUP_MASK_REGIDS
	.align		4
        /*0028*/ 	.byte	0x04, 0x29
        /*002a*/ 	.short	(.L_1713 - .L_1712)


	//   ....[0]....
.L_1712:
        /*002c*/ 	.word	0xffffffff


	//   ....[1]....
        /*0030*/ 	.word	0xffffffff


	//   ....[2]....
        /*0034*/ 	.word	0xffffffff


	//   ....[3]....
        /*0038*/ 	.word	0xffffffff


	//   ....[4]....
        /*003c*/ 	.word	0xffffffff


	//   ....[5]....
        /*0040*/ 	.word	0xffffffff


	//   ....[6]....
        /*0044*/ 	.word	0xffffffff


	//   ....[7]....
        /*0048*/ 	.word	0xffffffff


	//   ....[8]....
        /*004c*/ 	.word	0xffffffff


	//   ....[9]....
        /*0050*/ 	.word	0xffffffff


	//----- nvinfo : EIATTR_COOP_GROUP_INSTR_OFFSETS
	.align		4
.L_1713:
        /*0054*/ 	.byte	0x04, 0x28
        /*0056*/ 	.short	(.L_1715 - .L_1714)


	//   ....[0]....
.L_1714:
        /*0058*/ 	.word	0x00000730


	//   ....[1]....
        /*005c*/ 	.word	0x00000740


	//   ....[2]....
        /*0060*/ 	.word	0x00000770


	//   ....[3]....
        /*0064*/ 	.word	0x00000790


	//   ....[4]....
        /*0068*/ 	.word	0x000007c0


	//   ....[5]....
        /*006c*/ 	.word	0x000007e0


	//   ....[6]....
        /*0070*/ 	.word	0x00000810


	//   ....[7]....
        /*0074*/ 	.word	0x00000830


	//   ....[8]....
        /*0078*/ 	.word	0x00000860


	//   ....[9]....
        /*007c*/ 	.word	0x00000880


	//----- nvinfo : EIATTR_EXIT_INSTR_OFFSETS
	.align		4
.L_1715:
        /*0080*/ 	.byte	0x04, 0x1c
        /*0082*/ 	.short	(.L_1717 - .L_1716)


	//   ....[0]....
.L_1716:
        /*0084*/ 	.word	0x00000060


	//   ....[1]....
        /*0088*/ 	.word	0x00001c10


	//----- nvinfo : EIATTR_MAX_THREADS
	.align		4
.L_1717:
        /*008c*/ 	.byte	0x04, 0x05
        /*008e*/ 	.short	(.L_1719 - .L_1718)
.L_1718:
        /*0090*/ 	.word	0x00000180
        /*0094*/ 	.word	0x00000001
        /*0098*/ 	.word	0x00000001


	//----- nvinfo : EIATTR_CRS_STACK_SIZE
	.align		4
.L_1719:
        /*009c*/ 	.byte	0x04, 0x1e
        /*009e*/ 	.short	(.L_1721 - .L_1720)
.L_1720:
        /*00a0*/ 	.word	0x00000000


	//----- nvinfo : EIATTR_CBANK_PARAM_SIZE
	.align		4
.L_1721:
        /*00a4*/ 	.byte	0x03, 0x19
        /*00a6*/ 	.short	0x00a0


	//----- nvinfo : EIATTR_PARAM_CBANK
	.align		4
        /*00a8*/ 	.byte	0x04, 0x0a
        /*00aa*/ 	.short	(.L_1723 - .L_1722)
	.align		4
.L_1722:
        /*00ac*/ 	.word	index@(.nv.constant0._Z35group_norm_nhwc_fwd_one_pass_kernelI11Fp32IOBf16WLi64ELi24ELi384EEv26Group_norm_nhwc_fwd_params)
        /*00b0*/ 	.short	0x0210
        /*00b2*/ 	.short	0x00a0


	//----- nvinfo : EIATTR_SW_WAR
	.align		4
.L_1723:
        /*00b4*/ 	.byte	0x04, 0x36
        /*00b6*/ 	.short	(.L_1725 - .L_1724)
.L_1724:
        /*00b8*/ 	.word	0x00000008
.L_1725:


//--------------------- .nv.info._Z35group_norm_nhwc_fwd_one_pass_kernelI11Fp32IOBf16WLi128ELi24ELi384EEv26Group_norm_nhwc_fwd_params --------------------------
	.section	.nv.info._Z35group_norm_nhwc_fwd_one_pass_kernelI11Fp32IOBf16WLi128ELi24ELi384EEv26Group_norm_nhwc_fwd_params,"",@"SHT_CUDA_INFO"
	.sectionflags	@""
	.align	4


	//----- nvinfo : EIATTR_CUDA_API_VERSION
	.align		4
        /*0000*/ 	.byte	0x04, 0x37
        /*0002*/ 	.short	(.L_1727 - .L_1726)
.L_1726:
        /*0004*/ 	.word	0x00000082


	//----- nvinfo : EIATTR_KPARAM_INFO
	.align		4
.L_1727:
        /*0008*/ 	.byte	0x04, 0x17
        /*000a*/ 	.short	(.L_1729 - .L_1728)
.L_1728:
        /*000c*/ 	.word	0x00000000
        /*0010*/ 	.short	0x0000
        /*0012*/ 	.short	0x0000
        /*0014*/ 	.byte	0x00, 0xf0, 0x81, 0x02


	//----- nvinfo : EIATTR_SPARSE_MMA_MASK
	.align		4
.L_1729:
        /*0018*/ 	.byte	0x03, 0x50
        /*001a*/ 	.short	0x0000


	//----- nvinfo : EIATTR_MAXREG_COUNT
	.align		4
        /*001c*/ 	.byte	0x03, 0x1b
        /*001e*/ 	.short	0x00a8


	//----- nvinfo : EIATTR_NUM_BARRIERS
	.align		4
        /*0020*/ 	.byte	0x02, 0x4c
        /*0022*/ 	.byte	0x01
	.zero		1


	//----- nvinfo : EIATTR_MERCURY_ISA_VERSION
	.align		4
        /*0024*/ 	.byte	0x03, 0x5f
        /*0026*/ 	.short	0x0101


	//----- nvinfo : EIATTR_COOP_GROUP_MASK_REGIDS
	.align		4
        /*0028*/ 	.byte	0x04, 0x29
        /*002a*/ 	.short	(.L_1731 - .L_1730)


	//   ....[0]....
.L_1730:
        /*002c*/ 	.word	0xffffffff


	//   ....[1]....
        /*0030*/ 	.word	0xffffffff


	//   ....[2]....
        /*0034*/ 	.word	0xffffffff


	//   ....[3]....
        /*0038*/ 	.word	0xffffffff


	//   ....[4]....
        /*003c*/ 	.word	0xffffffff


	//   ....[5]....
        /*0040*/ 	.word	0xffffffff


	//   ....[6]....
        /*0044*/ 	.word	0xffffffff


	//   ....[7]....
        /*0048*/ 	.word	0xffffffff


	//   ....[8]....
        /*004c*/ 	.word	0xffffffff


	//   ....[9]....
        /*0050*/ 	.word	0xffffffff


	//----- nvinfo : EIATTR_COOP_GROUP_INSTR_OFFSETS
	.align		4
.L_1731:
        /*0054*/ 	.byte	0x04, 0x28
        /*0056*/ 	.short	(.L_1733 - .L_1732)


	//   ....[0]....
.L_1732:
        /*0058*/ 	.word	0x000009c0


	//   ....[1]....
        /*005c*/ 	.word	0x000009e0


	//   ....[2]....
        /*0060*/ 	.word	0x00000a20


	//   ....[3]....
        /*0064*/ 	.word	0x00000a40


	//   ....[4]....
        /*0068*/ 	.word	0x00000a70


	//   ....[5]....
        /*006c*/ 	.word	0x00000a90


	//   ....[6]....
        /*0070*/ 	.word	0x00000ac0


	//   ....[7]....
        /*0074*/ 	.word	0x00000ae0


	//   ....[8]....
        /*0078*/ 	.word	0x00000b10


	//   ....[9]....
        /*007c*/ 	.word	0x00000b30


	//----- nvinfo : EIATTR_EXIT_INSTR_OFFSETS
	.align		4
.L_1733:
        /*0080*/ 	.byte	0x04, 0x1c
        /*0082*/ 	.short	(.L_1735 - .L_1734)


	//   ....[0]....
.L_1734:
        /*0084*/ 	.word	0x00000060


	//   ....[1]....
        /*0088*/ 	.word	0x00002300


	//----- nvinfo : EIATTR_MAX_THREADS
	.align		4
.L_1735:
        /*008c*/ 	.byte	0x04, 0x05
        /*008e*/ 	.short	(.L_1737 - .L_1736)
.L_1736:
        /*0090*/ 	.word	0x00000180
        /*0094*/ 	.word	0x00000001
        /*0098*/ 	.word	0x00000001


	//----- nvinfo : EIATTR_CRS_STACK_SIZE
	.align		4
.L_1737:
        /*009c*/ 	.byte	0x04, 0x1e
        /*009e*/ 	.short	(.L_1739 - .L_1738)
.L_1738:
        /*00a0*/ 	.word	0x00000000


	//----- nvinfo : EIATTR_CBANK_PARAM_SIZE
	.align		4
.L_1739:
        /*00a4*/ 	.byte	0x03, 0x19
        /*00a6*/ 	.short	0x00a0


	//----- nvinfo : EIATTR_PARAM_CBANK
	.align		4
        /*00a8*/ 	.byte	0x04, 0x0a
        /*00aa*/ 	.short	(.L_1741 - .L_1740)
	.align		4
.L_1740:
        /*00ac*/ 	.word	index@(.nv.constant0._Z35group_norm_nhwc_fwd_one_pass_kernelI11Fp32IOBf16WLi128ELi24ELi384EEv26Group_norm_nhwc_fwd_params)
        /*00b0*/ 	.short	0x0210
        /*00b2*/ 	.short	0x00a0


	//----- nvinfo : EIATTR_SW_WAR
	.align		4
.L_1741:
        /*00b4*/ 	.byte	0x04, 0x36
        /*00b6*/ 	.short	(.L_1743 - .L_1742)
.L_1742:
        /*00b8*/ 	.word	0x00000008
.L_1743:


//--------------------- .nv.info._Z35group_norm_nhwc_fwd_one_pass_kernelI11Fp32IOBf16WLi256ELi24ELi384EEv26Group_norm_nhwc_fwd_params --------------------------
	.section	.nv.info._Z35group_norm_nhwc_fwd_one_pass_kernelI11Fp32IOBf16WLi256ELi24ELi384EEv26Group_norm_nhwc_fwd_params,"",@"SHT_CUDA_INFO"
	.sectionflags	@""
	.align	4


	//----- nvinfo : EIATTR_CUDA_API_VERSION
	.align		4
        /*0000*/ 	.byte	0x04, 0x37
        /*0002*/ 	.short	(.L_1745 - .L_1744)
.L_1744:
        /*0004*/ 	.word	0x00000082


	//----- nvinfo : EIATTR_KPARAM_INFO
	.align		4
.L_1745:
        /*0008*/ 	.byte	0x04, 0x17
        /*000a*/ 	.short	(.L_1747 - .L_1746)
.L_1746:
        /*000c*/ 	.word	0x00000000
        /*0010*/ 	.short	0x0000
        /*0012*/ 	.short	0x0000
        /*0014*/ 	.byte	0x00, 0xf0, 0x81, 0x02


	//----- nvinfo : EIATTR_SPARSE_MMA_MASK
	.align		4
.L_1747:
        /*0018*/ 	.byte	0x03, 0x50
        /*001a*/ 	.short	0x0000


	//----- nvinfo : EIATTR_MAXREG_COUNT
	.align		4
        /*001c*/ 	.byte	0x03, 0x1b
        /*001e*/ 	.short	0x00a8


	//----- nvinfo : EIATTR_NUM_BARRIERS
	.align		4
        /*0020*/ 	.byte	0x02, 0x4c
        /*0022*/ 	.byte	0x01
	.zero		1


	//----- nvinfo : EIATTR_MERCURY_ISA_VERSION
	.align		4
        /*0024*/ 	.byte	0x03, 0x5f
        /*0026*/ 	.short	0x0101


	//----- nvinfo : EIATTR_COOP_GROUP_MASK_REGIDS
	.align		4
        /*0028*/ 	.byte	0x04, 0x29
        /*002a*/ 	.short	(.L_1749 - .L_1748)


	//   ....[0]....
.L_1748:
        /*002c*/ 	.word	0xffffffff


	//   ....[1]....
        /*0030*/ 	.word	0xffffffff


	//   ....[2]....
        /*0034*/ 	.word	0xffffffff


	//   ....[3]....
        /*0038*/ 	.word	0xffffffff


	//   ....[4]....
        /*003c*/ 	.word	0xffffffff


	//   ....[5]....
        /*0040*/ 	.word	0xffffffff


	//   ....[6]....
        /*0044*/ 	.word	0xffffffff


	//   ....[7]....
        /*0048*/ 	.word	0xffffffff


	//   ....[8]....
        /*004c*/ 	.word	0xffffffff


	//   ....[9]....
        /*0050*/ 	.word	0xffffffff


	//----- nvinfo : EIATTR_COOP_GROUP_INSTR_OFFSETS
	.align		4
.L_1749:
        /*0054*/ 	.byte	0x04, 0x28
        /*0056*/ 	.short	(.L_1751 - .L_1750)


	//   ....[0]....
.L_1750:
        /*0058*/ 	.word	0x00000f30


	//   ....[1]....
        /*005c*/ 	.word	0x00000f40


	//   ....[2]....
        /*0060*/ 	.word	0x00000f70


	//   ....[3]....
        /*0064*/ 	.word	0x00000f80


	//   ....[4]....
        /*0068*/ 	.word	0x00000fc0


	//   ....[5]....
        /*006c*/ 	.word	0x00000fd0


	//   ....[6]....
        /*0070*/ 	.word	0x00001010


	//   ....[7]....
        /*0074*/ 	.word	0x00001020


	//   ....[8]....
        /*0078*/ 	.word	0x00001060


	//   ....[9]....
        /*007c*/ 	.word	0x00001070


	//----- nvinfo : EIATTR_EXIT_INSTR_OFFSETS
	.align		4
.L_1751:
        /*0080*/ 	.byte	0x04, 0x1c
        /*0082*/ 	.short	(.L_1753 - .L_1752)


	//   ....[0]....
.L_1752:
        /*0084*/ 	.word	0x00000060


	//   ....[1]....
        /*0088*/ 	.word	0x000030c0


	//----- nvinfo : EIATTR_MAX_THREADS
	.align		4
.L_1753:
        /*008c*/ 	.byte	0x04, 0x05
        /*008e*/ 	.short	(.L_1755 - .L_1754)
.L_1754:
        /*0090*/ 	.word	0x00000180
        /*0094*/ 	.word	0x00000001
        /*0098*/ 	.word	0x00000001


	//----- nvinfo : EIATTR_CRS_STACK_SIZE
	.align		4
.L_1755:
        /*009c*/ 	.byte	0x04, 0x1e
        /*009e*/ 	.short	(.L_1757 - .L_1756)
.L_1756:
        /*00a0*/ 	.word	0x00000000


	//----- nvinfo : EIATTR_CBANK_PARAM_SIZE
	.align		4
.L_1757:
        /*00a4*/ 	.byte	0x03, 0x19
        /*00a6*/ 	.short	0x00a0


	//----- nvinfo : EIATTR_PARAM_CBANK
	.align		4
        /*00a8*/ 	.byte	0x04, 0x0a
        /*00aa*/ 	.short	(.L_1759 - .L_1758)
	.align		4
.L_1758:
        /*00ac*/ 	.word	index@(.nv.constant0._Z35group_norm_nhwc_fwd_one_pass_kernelI11Fp32IOBf16WLi256ELi24ELi384EEv26Group_norm_nhwc_fwd_params)
        /*00b0*/ 	.short	0x0210
        /*00b2*/ 	.short	0x00a0


	//----- nvinfo : EIATTR_SW_WAR
	.align		4
.L_1759:
        /*00b4*/ 	.byte	0x04, 0x36
        /*00b6*/ 	.short	(.L_1761 - .L_1760)
.L_1760:
        /*00b8*/ 	.word	0x00000008
.L_1761:


//--------------------- .nv.info._Z35group_norm_nhwc_fwd_one_pass_kernelI11Fp32IOBf16WLi512ELi24ELi384EEv26Group_norm_nhwc_fwd_params --------------------------
	.section	.nv.info._Z35group_norm_nhwc_fwd_one_pass_kernelI11Fp32IOBf16WLi512ELi24ELi384EEv26Group_norm_nhwc_fwd_params,"",@"SHT_CUDA_INFO"
	.sectionflags	@""
	.align	4


	//----- nvinfo : EIATTR_CUDA_API_VERSION
	.align		4
        /*0000*/ 	.byte	0x04, 0x37
        /*0002*/ 	.short	(.L_1763 - .L_1762)
.L_1762:
        /*0004*/ 	.word	0x00000082


	//----- nvinfo : EIATTR_KPARAM_INFO
	.align		4
.L_1763:
        /*0008*/ 	.byte	0x04, 0x17
        /*000a*/ 	.short	(.L_1765 - .L_1764)
.L_1764:
        /*000c*/ 	.word	0x00000000
        /*0010*/ 	.short	0x0000
        /*0012*/ 	.short	0x0000
        /*0014*/ 	.byte	0x00, 0xf0, 0x81, 0x02


	//----- nvinfo : EIATTR_SPARSE_MMA_MASK
	.align		4
.L_1765:
        /*0018*/ 	.byte	0x03, 0x50
        /*001a*/ 	.short	0x0000


	//----- nvinfo : EIATTR_MAXREG_COUNT
	.align		4
        /*001c*/ 	.byte	0x03, 0x1b
        /*001e*/ 	.short	0x00a8


	//----- nvinfo : EIATTR_NUM_BARRIERS
	.align		4
        /*0020*/ 	.byte	0x02, 0x4c
        /*0022*/ 	.byte	0x01
	.zero		1


	//----- nvinfo : EIATTR_MERCURY_ISA_VERSION
	.align		4
        /*0024*/ 	.byte	0x03, 0x5f
        /*0026*/ 	.short	0x0101


	//----- nvinfo : EIATTR_COOP_GROUP_MASK_REGIDS
	.align		4
        /*0028*/ 	.byte	0x04, 0x29
        /*002a*/ 	.short	(.L_1767 - .L_1766)


	//   ....[0]....
.L_1766:
        /*002c*/ 	.word	0xffffffff


	//   ....[1]....
        /*0030*/ 	.word	0xffffffff


	//   ....[2]....
        /*0034*/ 	.word	0xffffffff


	//   ....[3]....
        /*0038*/ 	.word	0xffffffff


	//   ....[4]....
        /*003c*/ 	.word	0xffffffff


	//   ....[5]....
        /*0040*/ 	.word	0xffffffff


	//   ....[6]....
        /*0044*/ 	.word	0xffffffff


	//   ....[7]....
        /*0048*/ 	.word	0xffffffff


	//   ....[8]....
        /*004c*/ 	.word	0xffffffff


	//   ....[9]....
        /*0050*/ 	.word	0xffffffff


	//----- nvinfo : EIATTR_COOP_GROUP_INSTR_OFFSETS
	.align		4
.L_1767:
        /*0054*/ 	.byte	0x04, 0x28
        /*0056*/ 	.short	(.L_1769 - .L_1768)


	//   ....[0]....
.L_1768:
        /*0058*/ 	.word	0x00001c20


	//   ....[1]....
        /*005c*/ 	.word	0x00001c30


	//   ....[2]....
        /*0060*/ 	.word	0x00001c60


	//   ....[3]....
        /*0064*/ 	.word	0x00001c70


	//   ....[4]....
        /*0068*/ 	.word	0x00001cb0


	//   ....[5]....
        /*006c*/ 	.word	0x00001cc0


	//   ....[6]....
        /*0070*/ 	.word	0x00001d00


	//   ....[7]....
        /*0074*/ 	.word	0x00001d10


	//   ....[8]....
        /*0078*/ 	.word	0x00001d50


	//   ....[9]....
        /*007c*/ 	.word	0x00001d60


	//----- nvinfo : EIATTR_EXIT_INSTR_OFFSETS
	.align		4
.L_1769:
        /*0080*/ 	.byte	0x04, 0x1c
        /*0082*/ 	.short	(.L_1771 - .L_1770)


	//   ....[0]....
.L_1770:
        /*0084*/ 	.word	0x00000060


	//   ....[1]....
        /*0088*/ 	.word	0x00004d30


	//----- nvinfo : EIATTR_MAX_THREADS
	.align		4
.L_1771:
        /*008c*/ 	.byte	0x04, 0x05
        /*008e*/ 	.short	(.L_1773 - .L_1772)
.L_1772:
        /*0090*/ 	.word	0x00000180
        /*0094*/ 	.word	0x00000001
        /*0098*/ 	.word	0x00000001


	//----- nvinfo : EIATTR_CRS_STACK_SIZE
	.align		4
.L_1773:
        /*009c*/ 	.byte	0x04, 0x1e
        /*009e*/ 	.short	(.L_1775 - .L_1774)
.L_1774:
        /*00a0*/ 	.word	0x00000000


	//----- nvinfo : EIATTR_CBANK_PARAM_SIZE
	.align		4
.L_1775:
        /*00a4*/ 	.byte	0x03, 0x19
        /*00a6*/ 	.short	0x00a0


	//----- nvinfo : EIATTR_PARAM_CBANK
	.align		4
        /*00a8*/ 	.byte	0x04, 0x0a
        /*00aa*/ 	.short	(.L_1777 - .L_1776)
	.align		4
.L_1776:
        /*00ac*/ 	.word	index@(.nv.constant0._Z35group_norm_nhwc_fwd_one_pass_kernelI11Fp32IOBf16WLi512ELi24ELi384EEv26Group_norm_nhwc_fwd_params)
        /*00b0*/ 	.short	0x0210
        /*00b2*/ 	.short	0x00a0


	//----- nvinfo : EIATTR_SW_WAR
	.align		4
.L_1777:
        /*00b4*/ 	.byte	0x04, 0x36
        /*00b6*/ 	.short	(.L_1779 - .L_1778)
.L_1778:
        /*00b8*/ 	.word	0x00000008
.L_1779:


//--------------------- .nv.info._Z35group_norm_nhwc_fwd_one_pass_kernelI11Fp32IOFp16WLi64ELi24ELi384EEv26Group_norm_nhwc_fwd_params --------------------------
	.section	.nv.info._Z35group_norm_nhwc_fwd_one_pass_kernelI11Fp32IOFp16WLi64ELi24ELi384EEv26Group_norm_nhwc_fwd_params,"",@"SHT_CUDA_INFO"
	.sectionflags	@""
	.align	4


	//----- nvinfo : EIATTR_CUDA_API_VERSION
	.align		4
        /*0000*/ 	.byte	0x04, 0x37
        /*0002*/ 	.short	(.L_1781 - .L_1780)
.L_1780:
        /*0004*/ 	.word	0x00000082


	//----- nvinfo : EIATTR_KPARAM_INFO
	.align		4
.L_1781:
        /*0008*/ 	.byte	0x04, 0x17
        /*000a*/ 	.short	(.L_1783 - .L_1782)
.L_1782:
        /*000c*/ 	.word	0x00000000
        /*0010*/ 	.short	0x0000
        /*0012*/ 	.short	0x0000
        /*0014*/ 	.byte	0x00, 0xf0, 0x81, 0x02


	//----- nvinfo : EIATTR_SPARSE_MMA_MASK
	.align		4
.L_1783:
        /*0018*/ 	.byte	0x03, 0x50
        /*001a*/ 	.short	0x0000


	//----- nvinfo : EIATTR_MAXREG_COUNT
	.align		4
        /*001c*/ 	.byte	0x03, 0x1b
        /*001e*/ 	.short	0x00a8


	//----- nvinfo : EIATTR_NUM_BARRIERS
	.align		4
        /*0020*/ 	.byte	0x02, 0x4c
        /*0022*/ 	.byte	0x01
	.zero		1


	//----- nvinfo : EIATTR_MERCURY_ISA_VERSION
	.align		4
        /*0024*/ 	.byte	0x03, 0x5f
        /*0026*/ 	.short	0x0101


	//----- nvinfo : EIATTR_COOP_GROUP_MASK_REGIDS
	.align		4
        /*0028*/ 	.byte	0x04, 0x29
        /*002a*/ 	.short	(.L_1785 - .L_1784)


	//   ....[0]....
.L_1784:
        /*002c*/ 	.word	0xffffffff


	//   ....[1]....
        /*0030*/ 	.word	0xffffffff


	//   ....[2]....
        /*0034*/ 	.word	0xffffffff


	//   ....[3]....
        /*0038*/ 	.word	0xffffffff


	//   ....[4]....
        /*003c*/ 	.word	0xffffffff


	//   ....[5]....
        /*0040*/ 	.word	0xffffffff


	//   ....[6]....
        /*0044*/ 	.word	0xffffffff


	//   ....[7]....
        /*0048*/ 	.word	0xffffffff


	//   ....[8]....
        /*004c*/ 	.word	0xffffffff


	//   ....[9]....
        /*0050*/ 	.word	0xffffffff


	//----- nvinfo : EIATTR_COOP_GROUP_INSTR_OFFSETS
	.align		4
.L_1785:
        /*0054*/ 	.byte	0x04, 0x28
        /*0056*/ 	.short	(.L_1787 - .L_1786)


	//   ....[0]....
.L_1786:
        /*0058*/ 	.word	0x00000730


	//   ....[1]....
        /*005c*/ 	.word	0x00000740


	//   ....[2]....
        /*0060*/ 	.word	0x00000770


	//   ....[3]....
        /*0064*/ 	.word	0x00000790


	//   ....[4]....
        /*0068*/ 	.word	0x000007c0


	//   ....[5]....
        /*006c*/ 	.word	0x000007e0


	//   ....[6]....
        /*0070*/ 	.word	0x00000810


	//   ....[7]....
        /*0074*/ 	.word	0x00000830


	//   ....[8]....
        /*0078*/ 	.word	0x00000860


	//   ....[9]....
        /*007c*/ 	.word	0x00000880


	//----- nvinfo : EIATTR_EXIT_INSTR_OFFSETS
	.align		4
.L_1787:
        /*0080*/ 	.byte	0x04, 0x1c
        /*0082*/ 	.short	(.L_1789 - .L_1788)


	//   ....[0]....
.L_1788:
        /*0084*/ 	.word	0x00000060


	//   ....[1]....
        /*0088*/ 	.word	0x00001c10


	//----- nvinfo : EIATTR_MAX_THREADS
	.align		4
.L_1789:
        /*008c*/ 	.byte	0x04, 0x05
        /*008e*/ 	.short	(.L_1791 - .L_1790)
.L_1790:
        /*0090*/ 	.word	0x00000180
        /*0094*/ 	.word	0x00000001
        /*0098*/ 	.word	0x00000001


	//----- nvinfo : EIATTR_CRS_STACK_SIZE
	.align		4
.L_1791:
        /*009c*/ 	.byte	0x04, 0x1e
        /*009e*/ 	.short	(.L_1793 - .L_1792)
.L_1792:
        /*00a0*/ 	.word	0x00000000


	//----- nvinfo : EIATTR_CBANK_PARAM_SIZE
	.align		4
.L_1793:
        /*00a4*/ 	.byte	0x03, 0x19
        /*00a6*/ 	.short	0x00a0


	//----- nvinfo : EIATTR_PARAM_CBANK
	.align		4
        /*00a8*/ 	.byte	0x04, 0x0a
        /*00aa*/ 	.short	(.L_1795 - .L_1794)
	.align		4
.L_1794:
        /*00ac*/ 	.word	index@(.nv.constant0._Z35group_norm_nhwc_fwd_one_pass_kernelI11Fp32IOFp16WLi64ELi24ELi384EEv26Group_norm_nhwc_fwd_params)
        /*00b0*/ 	.short	0x0210
        /*00b2*/ 	.short	0x00a0


	//----- nvinfo : EIATTR_SW_WAR
	.align		4
.L_1795:
        /*00b4*/ 	.byte	0x04, 0x36
        /*00b6*/ 	.short	(.L_1797 - .L_1796)
.L_1796:
        /*00b8*/ 	.word	0x00000008
.L_1797:


//--------------------- .nv.info._Z35group_norm_nhwc_fwd_one_pass_kernelI11Fp32IOFp16WLi128ELi24ELi384EEv26Group_norm_nhwc_fwd_params --------------------------
	.section	.nv.info._Z35group_norm_nhwc_fwd_one_pass_kernelI11Fp32IOFp16WLi128ELi24ELi384EEv26Group_norm_nhwc_fwd_params,"",@"SHT_CUDA_INFO"
	.sectionflags	@""
	.align	4


	//----- nvinfo : EIATTR_CUDA_API_VERSION
	.align		4
        /*0000*/ 	.byte	0x04, 0x37
        /*0002*/ 	.short	(.L_1799 - .L_1798)
.L_1798:
        /*0004*/ 	.word	0x00000082


	//----- nvinfo : EIATTR_KPARAM_INFO
	.align		4
.L_1799:
        /*0008*/ 	.byte	0x04, 0x17
        /*000a*/ 	.short	(.L_1801 - .L_1800)
.L_1800:
        /*000c*/ 	.word	0x00000000
        /*0010*/ 	.short	0x0000
        /*0012*/ 	.short	0x0000
        /*0014*/ 	.byte	0x00, 0xf0, 0x81, 0x02


	//----- nvinfo : EIATTR_SPARSE_MMA_MASK
	.align		4
.L_1801:
        /*0018*/ 	.byte	0x03, 0x50
        /*001a*/ 	.short	0x0000


	//----- nvinfo : EIATTR_MAXREG_COUNT
	.align		4
        /*001c*/ 	.byte	0x03, 0x1b
        /*001e*/ 	.short	0x00a8


	//----- nvinfo : EIATTR_NUM_BARRIERS
	.align		4
        /*0020*/ 	.byte	0x02, 0x4c
        /*0022*/ 	.byte	0x01
	.zero		1


	//----- nvinfo : EIATTR_MERCURY_ISA_VERSION
	.align		4
        /*0024*/ 	.byte	0x03, 0x5f
        /*0026*/ 	.short	0x0101


	//----- nvinfo : EIATTR_COOP_GROUP_MASK_REGIDS
	.align		4
        /*0028*/ 	.byte	0x04, 0x29
        /*002a*/ 	.short	(.L_1803 - .L_1802)


	//   ....[0]....
.L_1802:
        /*002c*/ 	.word	0xffffffff


	//   ....[1]....
        /*0030*/ 	.word	0xffffffff


	//   ....[2]....
        /*0034*/ 	.word	0xffffffff


	//   ....[3]....
        /*0038*/ 	.word	0xffffffff


	//   ....[4]....
        /*003c*/ 	.word	0xffffffff


	//   ....[5]....
        /*0040*/ 	.word	0xffffffff


	//   ....[6]....
        /*0044*/ 	.word	0xffffffff


	//   ....[7]....
        /*0048*/ 	.word	0xffffffff


	//   ....[8]....
        /*004c*/ 	.word	0xffffffff


	//   ....[9]....
        /*0050*/ 	.word	0xffffffff


	//----- nvinfo : EIATTR_COOP_GROUP_INSTR_OFFSETS
	.align		4
.L_1803:
        /*0054*/ 	.byte	0x04, 0x28
        /*0056*/ 	.short	(.L_1805 - .L_1804)


	//   ....[0]....
.L_1804:
        /*0058*/ 	.word	0x000009c0


	//   ....[1]....
        /*005c*/ 	.word	0x000009e0


	//   ....[2]....
        /*0060*/ 	.word	0x00000a20


	//   ....[3]....
        /*0064*/ 	.word	0x00000a40


	//   ....[4]....
        /*0068*/ 	.word	0x00000a70


	//   ....[5]....
        /*006c*/ 	.word	0x00000a90


	//   ....[6]....
        /*0070*/ 	.word	0x00000ac0


	//   ....[7]....
        /*0074*/ 	.word	0x00000ae0


	//   ....[8]....
        /*0078*/ 	.word	0x00000b10


	//   ....[9]....
        /*007c*/ 	.word	0x00000b30


	//----- nvinfo : EIATTR_EXIT_INSTR_OFFSETS
	.align		4
.L_1805:
        /*0080*/ 	.byte	0x04, 0x1c
        /*0082*/ 	.short	(.L_1807 - .L_1806)


	//   ....[0]....
.L_1806:
        /*0084*/ 	.word	0x00000060


	//   ....[1]....
        /*0088*/ 	.word	0x00002300


	//----- nvinfo : EIATTR_MAX_THREADS
	.align		4
.L_1807:
        /*008c*/ 	.byte	0x04, 0x05
        /*008e*/ 	.short	(.L_1809 - .L_1808)
.L_1808:
        /*0090*/ 	.word	0x00000180
        /*0094*/ 	.word	0x00000001
        /*0098*/ 	.word	0x00000001


	//----- nvinfo : EIATTR_CRS_STACK_SIZE
	.align		4
.L_1809:
        /*009c*/ 	.byte	0x04, 0x1e
        /*009e*/ 	.short	(.L_1811 - .L_1810)
.L_1810:
        /*00a0*/ 	.word	0x00000000


	//----- nvinfo : EIATTR_CBANK_PARAM_SIZE
	.align		4
.L_1811:
        /*00a4*/ 	.byte	0x03, 0x19
        /*00a6*/ 	.short	0x00a0


	//----- nvinfo : EIATTR_PARAM_CBANK
	.align		4
        /*00a8*/ 	.byte	0x04, 0x0a
        /*00aa*/ 	.short	(.L_1813 - .L_1812)
	.align		4
.L_1812:
        /*00ac*/ 	.word	index@(.nv.constant0._Z35group_norm_nhwc_fwd_one_pass_kernelI11Fp32IOFp16WLi128ELi24ELi384EEv26Group_norm_nhwc_fwd_params)
        /*00b0*/ 	.short	0x0210
        /*00b2*/ 	.short	0x00a0


	//----- nvinfo : EIATTR_SW_WAR
	.align		4
.L_1813:
        /*00b4*/ 	.byte	0x04, 0x36
        /*00b6*/ 	.short	(.L_1815 - .L_1814)
.L_1814:
        /*00b8*/ 	.word	0x00000008
.L_1815:


//--------------------- .nv.info._Z35group_norm_nhwc_fwd_one_pass_kernelI11Fp32IOFp16WLi256ELi24ELi384EEv26Group_norm_nhwc_fwd_params --------------------------
	.section	.nv.info._Z35group_norm_nhwc_fwd_one_pass_kernelI11Fp32IOFp16WLi256ELi24ELi384EEv26Group_norm_nhwc_fwd_params,"",@"SHT_CUDA_INFO"
	.sectionflags	@""
	.align	4


	//----- nvinfo : EIATTR_CUDA_API_VERSION
	.align		4
        /*0000*/ 	.byte	0x04, 0x37
        /*0002*/ 	.short	(.L_1817 - .L_1816)
.L_1816:
        /*0004*/ 	.word	0x00000082


	//----- nvinfo : EIATTR_KPARAM_INFO
	.align		4
.L_1817:
        /*0008*/ 	.byte	0x04, 0x17
        /*000a*/ 	.short	(.L_1819 - .L_1818)
.L_1818:
        /*000c*/ 	.word	0x00000000
        /*0010*/ 	.short	0x0000
        /*0012*/ 	.short	0x0000
        /*0014*/ 	.byte	0x00, 0xf0, 0x81, 0x02


	//----- nvinfo : EIATTR_SPARSE_MMA_MASK
	.align		4
.L_1819:
        /*0018*/ 	.byte	0x03, 0x50
        /*001a*/ 	.short	0x0000


	//----- nvinfo : EIATTR_MAXREG_COUNT
	.align		4
        /*001c*/ 	.byte	0x03, 0x1b
        /*001e*/ 	.short	0x00a8


	//----- nvinfo : EIATTR_NUM_BARRIERS
	.align		4
        /*0020*/ 	.byte	0x02, 0x4c
        /*0022*/ 	.byte	0x01
	.zero		1


	//----- nvinfo : EIATTR_MERCURY_ISA_VERSION
	.align		4
        /*0024*/ 	.byte	0x03, 0x5f
        /*0026*/ 	.short	0x0101


	//----- nvinfo : EIATTR_COOP_GROUP_MASK_REGIDS
	.align		4
        /*0028*/ 	.byte	0x04, 0x29
        /*002a*/ 	.short	(.L_1821 - .L_1820)


	//   ....[0]....
.L_1820:
        /*002c*/ 	.word	0xffffffff


	//   ....[1]....
        /*0030*/ 	.word	0xffffffff


	//   ....[2]....
        /*0034*/ 	.word	0xffffffff


	//   ....[3]....
        /*0038*/ 	.word	0xffffffff


	//   ....[4]....
        /*003c*/ 	.word	0xffffffff


	//   ....[5]....
        /*0040*/ 	.word	0xffffffff


	//   ....[6]....
        /*0044*/ 	.word	0xffffffff


	//   ....[7]....
        /*0048*/ 	.word	0xffffffff


	//   ....[8]....
        /*004c*/ 	.word	0xffffffff


	//   ....[9]....
        /*0050*/ 	.word	0xffffffff


	//----- nvinfo : EIATTR_COOP_GROUP_INSTR_OFFSETS
	.align		4
.L_1821:
        /*0054*/ 	.byte	0x04, 0x28
        /*0056*/ 	.short	(.L_1823 - .L_1822)


	//   ....[0]....
.L_1822:
        /*0058*/ 	.word	0x00000f30


	//   ....[1]....
        /*005c*/ 	.word	0x00000f40


	//   ....[2]....
        /*0060*/ 	.word	0x00000f70


	//   ....[3]....
        /*0064*/ 	.word	0x00000f80


	//   ....[4]....
        /*0068*/ 	.word	0x00000fc0


	//   ....[5]....
        /*006c*/ 	.word	0x00000fd0


	//   ....[6]....
        /*0070*/ 	.word	0x00001010


	//   ....[7]....
        /*0074*/ 	.word	0x00001020


	//   ....[8]....
        /*0078*/ 	.word	0x00001060


	//   ....[9]....
        /*007c*/ 	.word	0x00001070


	//----- nvinfo : EIATTR_EXIT_INSTR_OFFSETS
	.align		4
.L_1823:
        /*0080*/ 	.byte	0x04, 0x1c
        /*0082*/ 	.short	(.L_1825 - .L_1824)


	//   ....[0]....
.L_1824:
        /*0084*/ 	.word	0x00000060


	//   ....[1]....
        /*0088*/ 	.word	0x000030c0


	//----- nvinfo : EIATTR_MAX_THREADS
	.align		4
.L_1825:
        /*008c*/ 	.byte	0x04, 0x05
        /*008e*/ 	.short	(.L_1827 - .L_1826)
.L_1826:
        /*0090*/ 	.word	0x00000180
        /*0094*/ 	.word	0x00000001
        /*0098*/ 	.word	0x00000001


	//----- nvinfo : EIATTR_CRS_STACK_SIZE
	.align		4
.L_1827:
        /*009c*/ 	.byte	0x04, 0x1e
        /*009e*/ 	.short	(.L_1829 - .L_1828)
.L_1828:
        /*00a0*/ 	.word	0x00000000


	//----- nvinfo : EIATTR_CBANK_PARAM_SIZE
	.align		4
.L_1829:
        /*00a4*/ 	.byte	0x03, 0x19
        /*00a6*/ 	.short	0x00a0


	//----- nvinfo : EIATTR_PARAM_CBANK
	.align		4
        /*00a8*/ 	.byte	0x04, 0x0a
        /*00aa*/ 	.short	(.L_1831 - .L_1830)
	.align		4
.L_1830:
        /*00ac*/ 	.word	index@(.nv.constant0._Z35group_norm_nhwc_fwd_one_pass_kernelI11Fp32IOFp16WLi256ELi24ELi384EEv26Group_norm_nhwc_fwd_params)
        /*00b0*/ 	.short	0x0210
        /*00b2*/ 	.short	0x00a0


	//----- nvinfo : EIATTR_SW_WAR
	.align		4
.L_1831:
        /*00b4*/ 	.byte	0x04, 0x36
        /*00b6*/ 	.short	(.L_1833 - .L_1832)
.L_1832:
        /*00b8*/ 	.word	0x00000008
.L_1833:


//--------------------- .nv.info._Z35group_norm_nhwc_fwd_one_pass_kernelI11Fp32IOFp16WLi512ELi24ELi384EEv26Group_norm_nhwc_fwd_params --------------------------
	.section	.nv.info._Z35group_norm_nhwc_fwd_one_pass_kernelI11Fp32IOFp16WLi512ELi24ELi384EEv26Group_norm_nhwc_fwd_params,"",@"SHT_CUDA_INFO"
	.sectionflags	@""
	.align	4


	//----- nvinfo : EIATTR_CUDA_API_VERSION
	.align		4
        /*0000*/ 	.byte	0x04, 0x37
        /*0002*/ 	.short	(.L_1835 - .L_1834)
.L_1834:
        /*0004*/ 	.word	0x00000082


	//----- nvinfo : EIATTR_KPARAM_INFO
	.align		4
.L_1835:
        /*0008*/ 	.byte	0x04, 0x17
        /*000a*/ 	.short	(.L_1837 - .L_1836)
.L_1836:
        /*000c*/ 	.word	0x00000000
        /*0010*/ 	.short	0x0000
        /*0012*/ 	.short	0x0000
        /*0014*/ 	.byte	0x00, 0xf0, 0x81, 0x02


	//----- nvinfo : EIATTR_SPARSE_MMA_MASK
	.align		4
.L_1837:
        /*0018*/ 	.byte	0x03, 0x50
        /*001a*/ 	.short	0x0000


	//----- nvinfo : EIATTR_MAXREG_COUNT
	.align		4
        /*001c*/ 	.byte	0x03, 0x1b
        /*001e*/ 	.short	0x00a8


	//----- nvinfo : EIATTR_NUM_BARRIERS
	.align		4
        /*0020*/ 	.byte	0x02, 0x4c
        /*0022*/ 	.byte	0x01
	.zero		1


	//----- nvinfo : EIATTR_MERCURY_ISA_VERSION
	.align		4
        /*0024*/ 	.byte	0x03, 0x5f
        /*0026*/ 	.short	0x0101


	//----- nvinfo : EIATTR_COOP_GROUP_MASK_REGIDS
	.align		4
        /*0028*/ 	.byte	0x04, 0x29
        /*002a*/ 	.short	(.L_1839 - .L_1838)


	//   ....[0]....
.L_1838:
        /*002c*/ 	.word	0xffffffff


	//   ....[1]....
        /*0030*/ 	.word	0xffffffff


	//   ....[2]....
        /*0034*/ 	.word	0xffffffff


	//   ....[3]....
        /*0038*/ 	.word	0xffffffff


	//   ....[4]....
        /*003c*/ 	.word	0xffffffff


	//   ....[5]....
        /*0040*/ 	.word	0xffffffff


	//   ....[6]....
        /*0044*/ 	.word	0xffffffff


	//   ....[7]....
        /*0048*/ 	.word	0xffffffff


	//   ....[8]....
        /*004c*/ 	.word	0xffffffff


	//   ....[9]....
        /*0050*/ 	.word	0xffffffff


	//----- nvinfo : EIATTR_COOP_GROUP_INSTR_OFFSETS
	.align		4
.L_1839:
        /*0054*/ 	.byte	0x04, 0x28
        /*0056*/ 	.short	(.L_1841 - .L_1840)


	//   ....[0]....
.L_1840:
        /*0058*/ 	.word	0x00001c20


	//   ....[1]....
        /*005c*/ 	.word	0x00001c30


	//   ....[2]....
        /*0060*/ 	.word	0x00001c60


	//   ....[3]....
        /*0064*/ 	.word	0x00001c70


	//   ....[4]....
        /*0068*/ 	.word	0x00001cb0


	//   ....[5]....
        /*006c*/ 	.word	0x00001cc0


	//   ....[6]....
        /*0070*/ 	.word	0x00001d00


	//   ....[7]....
        /*0074*/ 	.word	0x00001d10


	//   ....[8]....
        /*0078*/ 	.word	0x00001d50


	//   ....[9]....
        /*007c*/ 	.word	0x00001d60


	//----- nvinfo : EIATTR_EXIT_INSTR_OFFSETS
	.align		4
.L_1841:
        /*0080*/ 	.byte	0x04, 0x1c
        /*0082*/ 	.short	(.L_1843 - .L_1842)


	//   ....[0]....
.L_1842:
        /*0084*/ 	.word	0x00000060


	//   ....[1]....
        /*0088*/ 	.word	0x00004d30


	//----- nvinfo : EIATTR_MAX_THREADS
	.align		4
.L_1843:
        /*008c*/ 	.byte	0x04, 0x05
        /*008e*/ 	.short	(.L_1845 - .L_1844)
.L_1844:
        /*0090*/ 	.word	0x00000180
        /*0094*/ 	.word	0x00000001
        /*0098*/ 	.word	0x00000001


	//----- nvinfo : EIATTR_CRS_STACK_SIZE
	.align		4
.L_1845:
        /*009c*/ 	.byte	0x04, 0x1e
        /*009e*/ 	.short	(.L_1847 - .L_1846)
.L_1846:
        /*00a0*/ 	.word	0x00000000


	//----- nvinfo : EIATTR_CBANK_PARAM_SIZE
	.align		4
.L_1847:
        /*00a4*/ 	.byte	0x03, 0x19
        /*00a6*/ 	.short	0x00a0


	//----- nvinfo : EIATTR_PARAM_CBANK
	.align		4
        /*00a8*/ 	.byte	0x04, 0x0a
        /*00aa*/ 	.short	(.L_1849 - .L_1848)
	.align		4
.L_1848:
        /*00ac*/ 	.word	index@(.nv.constant0._Z35group_norm_nhwc_fwd_one_pass_kernelI11Fp32IOFp16WLi512ELi24ELi384EEv26Group_norm_nhwc_fwd_params)
        /*00b0*/ 	.short	0x0210
        /*00b2*/ 	.short	0x00a0


	//----- nvinfo : EIATTR_SW_WAR
	.align		4
.L_1849:
        /*00b4*/ 	.byte	0x04, 0x36
        /*00b6*/ 	.short	(.L_1851 - .L_1850)
.L_1850:
        /*00b8*/ 	.word	0x00000008
.L_1851:


//--------------------- .nv.callgraph             --------------------------
	.section	.nv.callgraph,"",@"SHT_CUDA_CALLGRAPH"
	.align	4
	.sectionentsize	8
	.align		4
        /*0000*/ 	.word	0x00000000
	.align		4
        /*0004*/ 	.word	0xffffffff
	.align		4
        /*0008*/ 	.word	0x00000000
	.align		4
        /*000c*/ 	.word	0xfffffffe
	.align		4
        /*0010*/ 	.word	0x00000000
	.align		4
        /*0014*/ 	.word	0xfffffffd
	.align		4
        /*0018*/ 	.word	0x00000000
	.align		4
        /*001c*/ 	.word	0xfffffffc


//--------------------- .nv.constant4             --------------------------
	.section	.nv.constant4,"a",@progbits
	.align	8
	.align		8
.nv.constant4:
        /*0000*/ 	.dword	_ZN61_INTERNAL_09f0c6f3_30_group_norm_nhwc_one_pass_24_cu_4b293f384cuda3std3__45__cpo5beginE
	.align		8
        /*0008*/ 	.dword	_ZN61_INTERNAL_09f0c6f3_30_group_norm_nhwc_one_pass_24_cu_4b293f384cuda3std3__45__cpo3endE
	.align		8
        /*0010*/ 	.dword	_ZN61_INTERNAL_09f0c6f3_30_group_norm_nhwc_one_pass_24_cu_4b293f384cuda3std3__45__cpo6cbeginE
	.align		8
        /*0018*/ 	.dword	_ZN61_INTERNAL_09f0c6f3_30_group_norm_nhwc_one_pass_24_cu_4b293f384cuda3std3__45__cpo4cendE
	.align		8
        /*0020*/ 	.dword	_ZN61_INTERNAL_09f0c6f3_30_group_norm_nhwc_one_pass_24_cu_4b293f384cuda3std3__45__cpo6rbeginE
	.align		8
        /*0028*/ 	.dword	_ZN61_INTERNAL_09f0c6f3_30_group_norm_nhwc_one_pass_24_cu_4b293f384cuda3std3__45__cpo4rendE
	.align		8
        /*0030*/ 	.dword	_ZN61_INTERNAL_09f0c6f3_30_group_norm_nhwc_one_pass_24_cu_4b293f384cuda3std3__45__cpo7crbeginE
	.align		8
        /*0038*/ 	.dword	_ZN61_INTERNAL_09f0c6f3_30_group_norm_nhwc_one_pass_24_cu_4b293f384cuda3std3__45__cpo5crendE
	.align		8
        /*0040*/ 	.dword	_ZN61_INTERNAL_09f0c6f3_30_group_norm_nhwc_one_pass_24_cu_4b293f384cuda3std3__463_GLOBAL__N__09f0c6f3_30_group_norm_nhwc_one_pass_24_cu_4b293f386ignoreE
	.align		8
        /*0048*/ 	.dword	_ZN61_INTERNAL_09f0c6f3_30_group_norm_nhwc_one_pass_24_cu_4b293f384cuda3std3__419piecewise_constructE
	.align		8
        /*0050*/ 	.dword	_ZN61_INTERNAL_09f0c6f3_30_group_norm_nhwc_one_pass_24_cu_4b293f384cuda3std3__48in_placeE
	.align		8
        /*0058*/ 	.dword	_ZN61_INTERNAL_09f0c6f3_30_group_norm_nhwc_one_pass_24_cu_4b293f384cuda3std3__420unreachable_sentinelE
	.align		8
        /*0060*/ 	.dword	_ZN61_INTERNAL_09f0c6f3_30_group_norm_nhwc_one_pass_24_cu_4b293f384cuda3std3__47nulloptE
	.align		8
        /*0068*/ 	.dword	_ZN61_INTERNAL_09f0c6f3_30_group_norm_nhwc_one_pass_24_cu_4b293f384cuda3std3__48unexpectE
	.align		8
        /*0070*/ 	.dword	_ZN61_INTERNAL_09f0c6f3_30_group_norm_nhwc_one_pass_24_cu_4b293f384cuda3std6ranges3__45__cpo4swapE
	.align		8
        /*0078*/ 	.dword	_ZN61_INTERNAL_09f0c6f3_30_group_norm_nhwc_one_pass_24_cu_4b293f384cuda3std6ranges3__45__cpo9iter_moveE
	.align		8
        /*0080*/ 	.dword	_ZN61_INTERNAL_09f0c6f3_30_group_norm_nhwc_one_pass_24_cu_4b293f384cuda3std6ranges3__45__cpo5beginE
	.align		8
        /*0088*/ 	.dword	_ZN61_INTERNAL_09f0c6f3_30_group_norm_nhwc_one_pass_24_cu_4b293f384cuda3std6ranges3__45__cpo3endE
	.align		8
        /*0090*/ 	.dword	_ZN61_INTERNAL_09f0c6f3_30_group_norm_nhwc_one_pass_24_cu_4b293f384cuda3std6ranges3__45__cpo6cbeginE
	.align		8
        /*0098*/ 	.dword	_ZN61_INTERNAL_09f0c6f3_30_group_norm_nhwc_one_pass_24_cu_4b293f384cuda3std6ranges3__45__cpo4cendE
	.align		8
        /*00a0*/ 	.dword	_ZN61_INTERNAL_09f0c6f3_30_group_norm_nhwc_one_pass_24_cu_4b293f384cuda3std6ranges3__45__cpo7advanceE
	.align		8
        /*00a8*/ 	.dword	_ZN61_INTERNAL_09f0c6f3_30_group_norm_nhwc_one_pass_24_cu_4b293f384cuda3std6ranges3__45__cpo9iter_swapE
	.align		8
        /*00b0*/ 	.dword	_ZN61_INTERNAL_09f0c6f3_30_group_norm_nhwc_one_pass_24_cu_4b293f384cuda3std6ranges3__45__cpo4nextE
	.align		8
        /*00b8*/ 	.dword	_ZN61_INTERNAL_09f0c6f3_30_group_norm_nhwc_one_pass_24_cu_4b293f384cuda3std6ranges3__45__cpo4prevE
	.align		8
        /*00c0*/ 	.dword	_ZN61_INTERNAL_09f0c6f3_30_group_norm_nhwc_one_pass_24_cu_4b293f384cuda3std6ranges3__45__cpo4dataE
	.align		8
        /*00c8*/ 	.dword	_ZN61_INTERNAL_09f0c6f3_30_group_norm_nhwc_one_pass_24_cu_4b293f384cuda3std6ranges3__45__cpo5cdataE
	.align		8
        /*00d0*/ 	.dword	_ZN61_INTERNAL_09f0c6f3_30_group_norm_nhwc_one_pass_24_cu_4b293f384cuda3std6ranges3__45__cpo4sizeE
	.align		8
        /*00d8*/ 	.dword	_ZN61_INTERNAL_09f0c6f3_30_group_norm_nhwc_one_pass_24_cu_4b293f384cuda3std6ranges3__45__cpo5ssizeE
	.align		8
        /*00e0*/ 	.dword	_ZN61_INTERNAL_09f0c6f3_30_group_norm_nhwc_one_pass_24_cu_4b293f384cuda3std6ranges3__45__cpo8distanceE
	.align		8
        /*00e8*/ 	.dword	_ZN61_INTERNAL_09f0c6f3_30_group_norm_nhwc_one_pass_24_cu_4b293f386thrust23THRUST_300001_SM_900_NS6system6detail10sequential3seqE
	.align		8
        /*00f0*/ 	.dword	_ZN61_INTERNAL_09f0c6f3_30_group_norm_nhwc_one_pass_24_cu_4b293f386thrust23THRUST_300001_SM_900_NS12placeholders2_1E
	.align		8
        /*00f8*/ 	.dword	_ZN61_INTERNAL_09f0c6f3_30_group_norm_nhwc_one_pass_24_cu_4b293f386thrust23THRUST_300001_SM_900_NS12placeholders2_2E
	.align		8
        /*0100*/ 	.dword	_ZN61_INTERNAL_09f0c6f3_30_group_norm_nhwc_one_pass_24_cu_4b293f386thrust23THRUST_300001_SM_900_NS12placeholders2_3E
	.align		8
        /*0108*/ 	.dword	_ZN61_INTERNAL_09f0c6f3_30_group_norm_nhwc_one_pass_24_cu_4b293f386thrust23THRUST_300001_SM_900_NS12placeholders2_4E
	.align		8
        /*0110*/ 	.dword	_ZN61_INTERNAL_09f0c6f3_30_group_norm_nhwc_one_pass_24_cu_4b293f386thrust23THRUST_300001_SM_900_NS12placeholders2_5E
	.align		8
        /*0118*/ 	.dword	_ZN61_INTERNAL_09f0c6f3_30_group_norm_nhwc_one_pass_24_cu_4b293f386thrust23THRUST_300001_SM_900_NS12placeholders2_6E
	.align		8
        /*0120*/ 	.dword	_ZN61_INTERNAL_09f0c6f3_30_group_norm_nhwc_one_pass_24_cu_4b293f386thrust23THRUST_300001_SM_900_NS12placeholders2_7E
	.align		8
        /*0128*/ 	.dword	_ZN61_INTERNAL_09f0c6f3_30_group_norm_nhwc_one_pass_24_cu_4b293f386thrust23THRUST_300001_SM_900_NS12placeholders2_8E
	.align		8
        /*0130*/ 	.dword	_ZN61_INTERNAL_09f0c6f3_30_group_norm_nhwc_one_pass_24_cu_4b293f386thrust23THRUST_300001_SM_900_NS12placeholders2_9E
	.align		8
        /*0138*/ 	.dword	_ZN61_INTERNAL_09f0c6f3_30_group_norm_nhwc_one_pass_24_cu_4b293f386thrust23THRUST_300001_SM_900_NS12placeholders3_10E


//--------------------- .text._ZN3cub17CUB_300001_SM_9006detail11EmptyKernelIvEEvv --------------------------
	.section	.text._ZN3cub17CUB_300001_SM_9006detail11EmptyKernelIvEEvv,"ax",@progbits
	.align	128
        .global         _ZN3cub17CUB_300001_SM_9006detail11EmptyKernelIvEEvv
        .type           _ZN3cub17CUB_300001_SM_9006detail11EmptyKernelIvEEvv,@function
        .size           _ZN3cub17CUB_300001_SM_9006detail11EmptyKernelIvEEvv,(.L_x_3241 - _ZN3cub17CUB_300001_SM_9006detail11EmptyKernelIvEEvv)
        .other          _ZN3cub17CUB_300001_SM_9006detail11EmptyKernelIvEEvv,@"STO_CUDA_ENTRY STV_DEFAULT"
_ZN3cub17CUB_300001_SM_9006detail11EmptyKernelIvEEvv:
.text._ZN3cub17CUB_300001_SM_9006detail11EmptyKernelIvEEvv:
[----:B------:R-:W-:Y:S01]  /*0000*/  LDC R1, c[0x0][0x28] ;  /* 0x00000a00ff017b82 */ /* 0x000fe20000000800 */
[----:B------:R-:W-:Y:S05]  /*0010*/  EXIT ;  /* 0x000000000000794d */ /* 0x000fea0003800000 */
.L_x_0:
[----:B------:R-:W-:-:S00]  /*0020*/  BRA `(.L_x_0) ;  /* 0xfffffffc00fc7947 */ /* 0x000fc0000383ffff */
[----:B------:R-:W-:-:S00]  /*0030*/  NOP ;  /* 0x0000000000007918 */ /* 0x000fc00000000000 */
        /* <DEDUP_REMOVED lines=12> */
.L_x_3241:


//--------------------- .text._Z35group_norm_nhwc_bwd_one_pass_kernelI11Bf16IOFp32WLi64ELi24ELi384EEv26Group_norm_nhwc_bwd_params --------------------------
	.section	.text._Z35group_norm_nhwc_bwd_one_pass_kernelI11Bf16IOFp32WLi64ELi24ELi384EEv26Group_norm_nhwc_bwd_params,"ax",@progbits
	.align	128
        .global         _Z35group_norm_nhwc_bwd_one_pass_kernelI11Bf16IOFp32WLi64ELi24ELi384EEv26Group_norm_nhwc_bwd_params
        .type           _Z35group_norm_nhwc_bwd_one_pass_kernelI11Bf16IOFp32WLi64ELi24ELi384EEv26Group_norm_nhwc_bwd_params,@function
        .size           _Z35group_norm_nhwc_bwd_one_pass_kernelI11Bf16IOFp32WLi64ELi24ELi384EEv26Group_norm_nhwc_bwd_params,(.L_x_3242 - _Z35group_norm_nhwc_bwd_one_pass_kernelI11Bf16IOFp32WLi64ELi24ELi384EEv26Group_norm_nhwc_bwd_params)
        .other          _Z35group_norm_nhwc_bwd_one_pass_kernelI11Bf16IOFp32WLi64ELi24ELi384EEv26Group_norm_nhwc_bwd_params,@"STO_CUDA_ENTRY STV_DEFAULT"
_Z35group_norm_nhwc_bwd_one_pass_kernelI11Bf16IOFp32WLi64ELi24ELi384EEv26Group_norm_nhwc_bwd_params:
.text._Z35group_norm_nhwc_bwd_one_pass_kernelI11Bf16IOFp32WLi64ELi24ELi384EEv26Group_norm_nhwc_bwd_params:
[----:B------:R-:W-:Y:S08]  /*0000*/  LDC R1, c[0x0][0x28] ;  /* 0x00000a00ff017b82 */ /* 0x000ff00000000800 */
[----:B------:R-:W0:Y:S01]  /*0010*/  S2UR UR9, SR_CTAID.Y ;  /* 0x00000000000979c3 */ /* 0x000e220000002600 */
[----:B------:R-:W-:Y:S01]  /*0020*/  ULDC UR5, c[0x0][0x2a0] ;  /* 0x0000a80000057ab9 */ /* 0x000fe20000000800 */
[----:B------:R-:W-:Y:S01]  /*0030*/  ULDC UR4, c[0x0][0x270] ;  /* 0x00009c0000047ab9 */ /* 0x000fe20000000800 */
[----:B------:R-:W1:Y:S01]  /*0040*/  S2R R45, SR_TID.X ;  /* 0x00000000002d7919 */ /* 0x000e620000002100 */
[----:B------:R-:W-:Y:S01]  /*0050*/  UIMAD UR5, UR5, UR4, URZ ;  /* 0x00000004050572a4 */ /* 0x000fe2000f8e023f */
[----:B------:R-:W-:-:S03]  /*0060*/  ULDC.64 UR14, c[0x0][0x208] ;  /* 0x00008200000e7ab9 */ /* 0x000fc60000000a00 */
[----:B0-----:R-:W-:-:S06]  /*0070*/  UISETP.GE.AND UP0, UPT, UR9, UR5, UPT ;  /* 0x000000050900728c */ /* 0x001fcc000bf06270 */
[----:B------:R-:W-:-:S13]  /*0080*/  PLOP3.LUT P0, PT, PT, PT, UP0, 0x80, 0x0 ;  /* 0x000000000000781c */ /* 0x000fda0003f0f008 */
[----:B-1----:R-:W-:Y:S05]  /*0090*/  @P0 BRA `(.L_x_1) ;  /* 0x0000003400f40947 */ /* 0x002fea0003800000 */
[----:B------:R-:W0:Y:S01]  /*00a0*/  S2UR UR16, SR_CTAID.X ;  /* 0x00000000001079c3 */ /* 0x000e220000002500 */
[----:B------:R-:W-:Y:S01]  /*00b0*/  IMAD.WIDE.U32 R2, R45, -0x55555555, RZ ;  /* 0xaaaaaaab2d027825 */ /* 0x000fe200078e00ff */
[----:B------:R-:W-:Y:S01]  /*00c0*/  ULDC.64 UR12, c[0x0][0x288] ;  /* 0x0000a200000c7ab9 */ /* 0x000fe20000000a00 */
[----:B------:R-:W1:Y:S01]  /*00d0*/  S2R R10, SR_LANEID ;  /* 0x00000000000a7919 */ /* 0x000e620000000000 */
[----:B------:R-:W-:Y:S01]  /*00e0*/  UIMAD.WIDE.U32 UR6, UR12, 0x3, URZ ;  /* 0x000000030c0678a5 */ /* 0x000fe2000f8e003f */
[----:B------:R-:W-:Y:S01]  /*00f0*/  SHF.R.S32.HI R0, RZ, 0x1f, R45 ;  /* 0x0000001fff007819 */ /* 0x000fe2000001142d */
[----:B------:R-:W-:Y:S01]  /*0100*/  UIMAD UR10, UR13, 0x3, URZ ;  /* 0x000000030d0a78a4 */ /* 0x000fe2000f8e023f */
[----:B------:R-:W-:Y:S01]  /*0110*/  SHF.R.U32.HI R2, RZ, 0x3, R3 ;  /* 0x00000003ff027819 */ /* 0x000fe20000011603 */
[----:B------:R-:W0:Y:S01]  /*0120*/  LDC R41, c[0x0][0x2ac] ;  /* 0x0000ab00ff297b82 */ /* 0x000e220000000800 */
[----:B------:R-:W-:Y:S01]  /*0130*/  ULEA.HI UR11, UP0, UR13, UR12, URZ, 0x1 ;  /* 0x0000000c0d0b7291 */ /* 0x000fe2000f81083f */
[----:B------:R-:W-:Y:S01]  /*0140*/  LEA.HI R0, R0, R45, RZ, 0x5 ;  /* 0x0000002d00007211 */ /* 0x000fe200078f28ff */
[----:B------:R-:W-:Y:S01]  /*0150*/  UIADD3 UR10, UR7, UR10, URZ ;  /* 0x0000000a070a7290 */ /* 0x000fe2000fffe03f */
[----:B------:R-:W-:Y:S01]  /*0160*/  IMAD R44, R2, -0xc, R45 ;  /* 0xfffffff4022c7824 */ /* 0x000fe200078e022d */
[----:B------:R-:W-:Y:S01]  /*0170*/  UIADD3.X UR13, URZ, UR13, URZ, UP0, !UPT ;  /* 0x0000000d3f0d7290 */ /* 0x000fe200087fe43f */
[----:B------:R-:W-:Y:S01]  /*0180*/  SHF.R.S32.HI R0, RZ, 0x5, R0 ;  /* 0x00000005ff007819 */ /* 0x000fe20000011400 */
[----:B------:R-:W-:Y:S01]  /*0190*/  ULDC.64 UR18, c[0x0][0x290] ;  /* 0x0000a40000127ab9 */ /* 0x000fe20000000a00 */
[----:B------:R-:W2:Y:S01]  /*01a0*/  S2UR UR8, SR_CgaCtaId ;  /* 0x00000000000879c3 */ /* 0x000ea20000008800 */
[----:B------:R-:W-:Y:S01]  /*01b0*/  ULEA.HI UR12, UP0, UR10, UR6, URZ, 0x1 ;  /* 0x000000060a0c7291 */ /* 0x000fe2000f81083f */
[----:B------:R-:W-:Y:S01]  /*01c0*/  SHF.L.U32 R44, R44, 0x1, RZ ;  /* 0x000000012c2c7819 */ /* 0x000fe200000006ff */
[----:B------:R-:W-:Y:S01]  /*01d0*/  UMOV UR4, 0x400 ;  /* 0x0000040000047882 */ /* 0x000fe20000000000 */
[----:B------:R-:W-:-:S02]  /*01e0*/  USHF.R.S64 UR6, UR11, 0x1, UR13 ;  /* 0x000000010b067899 */ /* 0x000fc4000800100d */
[----:B------:R-:W-:Y:S02]  /*01f0*/  UIADD3.X UR10, URZ, UR10, URZ, UP0, !UPT ;  /* 0x0000000a3f0a7290 */ /* 0x000fe400087fe43f */
[----:B------:R-:W-:Y:S02]  /*0200*/  USHF.R.S32.HI UR11, URZ, 0x1, UR13 ;  /* 0x000000013f0b7899 */ /* 0x000fe4000801140d */
[----:B------:R-:W-:Y:S02]  /*0210*/  USHF.R.S64 UR12, UR12, 0x1, UR10 ;  /* 0x000000010c0c7899 */ /* 0x000fe4000800100a */
[----:B------:R-:W-:Y:S02]  /*0220*/  USHF.R.S32.HI UR10, URZ, 0x1, UR10 ;  /* 0x000000013f0a7899 */ /* 0x000fe4000801140a */
[----:B------:R-:W-:Y:S01]  /*0230*/  USHF.L.U64.HI UR11, UR6, 0x2, UR11 ;  /* 0x00000002060b7899 */ /* 0x000fe2000801020b */
[----:B0-----:R-:W-:Y:S01]  /*0240*/  IMAD R41, R41, UR16, R2 ;  /* 0x0000001029297c24 */ /* 0x001fe2000f8e0202 */
[----:B------:R-:W-:Y:S01]  /*0250*/  USHF.L.U64.HI UR10, UR12, 0x2, UR10 ;  /* 0x000000020c0a7899 */ /* 0x000fe2000801020a */
[----:B------:R-:W-:-:S03]  /*0260*/  UMOV UR7, UR9 ;  /* 0x0000000900077c82 */ /* 0x000fc60008000000 */
[C---:B------:R-:W-:Y:S01]  /*0270*/  ISETP.GE.U32.AND P1, PT, R41.reuse, UR18, PT ;  /* 0x0000001229007c0c */ /* 0x040fe2000bf26070 */
[----:B------:R-:W-:Y:S01]  /*0280*/  ULDC.U8 UR18, c[0x0][0x2a4] ;  /* 0x0000a90000127ab9 */ /* 0x000fe20000000000 */
[----:B------:R-:W-:Y:S01]  /*0290*/  SHF.R.S32.HI R11, RZ, 0x1f, R41 ;  /* 0x0000001fff0b7819 */ /* 0x000fe20000011429 */
[----:B--2---:R-:W-:Y:S01]  /*02a0*/  ULEA UR4, UR8, UR4, 0x18 ;  /* 0x0000000408047291 */ /* 0x004fe2000f8ec03f */
[----:B------:R-:W-:Y:S02]  /*02b0*/  IADD3 R40, R41, 0x20, RZ ;  /* 0x0000002029287810 */ /* 0x000fe40007ffe0ff */
[----:B------:R-:W-:-:S03]  /*02c0*/  ISETP.GE.AND.EX P1, PT, R11, UR19, PT, P1 ;  /* 0x000000130b007c0c */ /* 0x000fc6000bf26310 */
[----:B------:R-:W-:Y:S01]  /*02d0*/  LEA R0, R0, UR4, 0x3 ;  /* 0x0000000400007c11 */ /* 0x000fe2000f8e18ff */
[----:B------:R-:W-:Y:S01]  /*02e0*/  UMOV UR4, URZ ;  /* 0x0000003f00047c82 */ /* 0x000fe20008000000 */
[----:B-1----:R-:W-:-:S13]  /*02f0*/  ISETP.LT.U32.AND P1, PT, R45, 0x180, !P1 ;  /* 0x000001802d00780c */ /* 0x002fda0004f21070 */
.L_x_28:
[----:B0-----:R-:W0:Y:S01]  /*0300*/  LDC R7, c[0x0][0x2a0] ;  /* 0x0000a800ff077b82 */ /* 0x001e220000000800 */
[----:B------:R-:W-:Y:S01]  /*0310*/  IABS R6, UR7 ;  /* 0x0000000700067c13 */ /* 0x000fe20008000000 */
[----:B------:R-:W-:Y:S01]  /*0320*/  ULDC.64 UR8, c[0x0][0x248] ;  /* 0x0000920000087ab9 */ /* 0x000fe20000000a00 */
[----:B------:R-:W-:Y:S01]  /*0330*/  ISETP.LE.AND P5, PT, RZ, UR7, PT ;  /* 0x00000007ff007c0c */ /* 0x000fe2000bfa3270 */
[----:B------:R-:W-:-:S04]  /*0340*/  UIMAD.WIDE UR8, UR7, 0x8, UR8 ;  /* 0x00000008070878a5 */ /* 0x000fc8000f8e0208 */
[----:B------:R-:W1:Y:S08]  /*0350*/  @P1 LDC.64 R14, c[0x0][0x288] ;  /* 0x0000a200ff0e1b82 */ /* 0x000e700000000a00 */
[----:B------:R-:W2:Y:S01]  /*0360*/  @P1 LDC.64 R18, c[0x0][0x230] ;  /* 0x00008c00ff121b82 */ /* 0x000ea20000000a00 */
[----:B0-----:R-:W-:Y:S02]  /*0370*/  IABS R8, R7 ;  /* 0x0000000700087213 */ /* 0x001fe40000000000 */
[----:B------:R-:W-:-:S02]  /*0380*/  LOP3.LUT R9, R7, UR7, RZ, 0x3c, !PT ;  /* 0x0000000707097c12 */ /* 0x000fc4000f8e3cff */
[----:B------:R-:W0:Y:S08]  /*0390*/  I2F.RP R4, R8 ;  /* 0x0000000800047306 */ /* 0x000e300000209400 */
[----:B0-----:R-:W0:Y:S02]  /*03a0*/  MUFU.RCP R4, R4 ;  /* 0x0000000400047308 */ /* 0x001e240000001000 */
[----:B0-----:R-:W-:-:S02]  /*03b0*/  IADD3 R2, R4, 0xffffffe, RZ ;  /* 0x0ffffffe04027810 */ /* 0x001fc40007ffe0ff */
[----:B------:R-:W-:-:S04]  /*03c0*/  MOV R4, UR8 ;  /* 0x0000000800047c02 */ /* 0x000fc80008000f00 */
[----:B------:R0:W3:Y:S02]  /*03d0*/  F2I.FTZ.U32.TRUNC.NTZ R3, R2 ;  /* 0x0000000200037305 */ /* 0x0000e4000021f000 */
[----:B0-----:R-:W-:Y:S01]  /*03e0*/  HFMA2.MMA R2, -RZ, RZ, 0, 0 ;  /* 0x00000000ff027435 */ /* 0x001fe200000001ff */
[----:B---3--:R-:W-:-:S05]  /*03f0*/  IADD3 R5, RZ, -R3, RZ ;  /* 0x80000003ff057210 */ /* 0x008fca0007ffe0ff */
[----:B------:R-:W-:-:S04]  /*0400*/  IMAD R5, R5, R8, RZ ;  /* 0x0000000805057224 */ /* 0x000fc800078e02ff */
[----:B------:R-:W-:Y:S01]  /*0410*/  IMAD.HI.U32 R3, R3, R5, R2 ;  /* 0x0000000503037227 */ /* 0x000fe200078e0002 */
[----:B------:R-:W-:-:S05]  /*0420*/  MOV R5, R6 ;  /* 0x0000000600057202 */ /* 0x000fca0000000f00 */
[----:B------:R-:W-:-:S05]  /*0430*/  IMAD.HI.U32 R6, R3, R5, RZ ;  /* 0x0000000503067227 */ /* 0x000fca00078e00ff */
[----:B------:R-:W-:-:S05]  /*0440*/  IADD3 R3, -R6, RZ, RZ ;  /* 0x000000ff06037210 */ /* 0x000fca0007ffe1ff */
[----:B------:R-:W-:Y:S01]  /*0450*/  IMAD R3, R8, R3, R5 ;  /* 0x0000000308037224 */ /* 0x000fe200078e0205 */
[----:B------:R-:W-:Y:S01]  /*0460*/  MOV R5, UR9 ;  /* 0x0000000900057c02 */ /* 0x000fe20008000f00 */
[----:B------:R-:W-:-:S03]  /*0470*/  ULDC.64 UR8, c[0x0][0x290] ;  /* 0x0000a40000087ab9 */ /* 0x000fc60000000a00 */
[----:B------:R-:W-:Y:S02]  /*0480*/  ISETP.GT.U32.AND P0, PT, R8, R3, PT ;  /* 0x000000030800720c */ /* 0x000fe40003f04070 */
[----:B------:R-:W3:Y:S01]  /*0490*/  LDG.E.64 R4, desc[UR14][R4.64] ;  /* 0x0000000e04047981 */ /* 0x000ee2000c1e1b00 */
[----:B------:R-:W-:-:S10]  /*04a0*/  ISETP.GE.AND P2, PT, R9, RZ, PT ;  /* 0x000000ff0900720c */ /* 0x000fd40003f46270 */
[----:B------:R-:W-:-:S04]  /*04b0*/  @!P0 IADD3 R3, R3, -R8, RZ ;  /* 0x8000000803038210 */ /* 0x000fc80007ffe0ff */
[CC--:B------:R-:W-:Y:S02]  /*04c0*/  ISETP.GE.U32.AND P4, PT, R3.reuse, R8.reuse, PT ;  /* 0x000000080300720c */ /* 0x0c0fe40003f86070 */
[-C--:B------:R-:W-:Y:S02]  /*04d0*/  ISETP.GT.U32.AND P3, PT, R8, R3.reuse, PT ;  /* 0x000000030800720c */ /* 0x080fe40003f64070 */
[----:B------:R-:W-:Y:S02]  /*04e0*/  IADD3 R2, R3, -R8, RZ ;  /* 0x8000000803027210 */ /* 0x000fe40007ffe0ff */
[----:B------:R-:W-:Y:S02]  /*04f0*/  @!P0 IADD3 R6, R6, 0x1, RZ ;  /* 0x0000000106068810 */ /* 0x000fe40007ffe0ff */
[----:B------:R-:W-:Y:S02]  /*0500*/  SEL R2, R2, R3, !P3 ;  /* 0x0000000302027207 */ /* 0x000fe40005800000 */
[----:B------:R-:W-:-:S02]  /*0510*/  ISETP.NE.AND P3, PT, R7, RZ, PT ;  /* 0x000000ff0700720c */ /* 0x000fc40003f65270 */
[----:B------:R-:W-:Y:S02]  /*0520*/  LOP3.LUT R7, RZ, R7, RZ, 0x33, !PT ;  /* 0x00000007ff077212 */ /* 0x000fe400078e33ff */
[----:B------:R-:W-:Y:S02]  /*0530*/  @!P5 IADD3 R2, -R2, RZ, RZ ;  /* 0x000000ff0202d210 */ /* 0x000fe40007ffe1ff */
[----:B------:R-:W-:Y:S02]  /*0540*/  @P4 IADD3 R6, R6, 0x1, RZ ;  /* 0x0000000106064810 */ /* 0x000fe40007ffe0ff */
[----:B------:R-:W-:Y:S02]  /*0550*/  SHF.R.S32.HI R3, RZ, 0x1f, R40 ;  /* 0x0000001fff037819 */ /* 0x000fe40000011428 */
[----:B------:R-:W-:Y:S02]  /*0560*/  ISETP.GE.U32.AND P0, PT, R40, UR8, PT ;  /* 0x0000000828007c0c */ /* 0x000fe4000bf06070 */
[----:B------:R-:W-:-:S02]  /*0570*/  SEL R2, R7, R2, !P3 ;  /* 0x0000000207027207 */ /* 0x000fc40005800000 */
[----:B------:R-:W-:Y:S02]  /*0580*/  @!P2 IADD3 R6, -R6, RZ, RZ ;  /* 0x000000ff0606a210 */ /* 0x000fe40007ffe1ff */
[----:B------:R-:W-:Y:S01]  /*0590*/  ISETP.GE.AND.EX P0, PT, R3, UR9, PT, P0 ;  /* 0x0000000903007c0c */ /* 0x000fe2000bf06300 */
[----:B------:R-:W-:Y:S01]  /*05a0*/  IMAD R9, R2, 0x18, RZ ;  /* 0x0000001802097824 */ /* 0x000fe200078e02ff */
[----:B------:R-:W-:Y:S01]  /*05b0*/  SEL R7, R7, R6, !P3 ;  /* 0x0000000607077207 */ /* 0x000fe20005800000 */
[----:B------:R-:W-:Y:S01]  /*05c0*/  ULDC.64 UR8, c[0x0][0x298] ;  /* 0x0000a60000087ab9 */ /* 0x000fe20000000a00 */
[----:B------:R-:W-:Y:S02]  /*05d0*/  ISETP.GT.U32.OR P0, PT, R45, 0x17f, P0 ;  /* 0x0000017f2d00780c */ /* 0x000fe40000704470 */
[----:B------:R-:W-:Y:S02]  /*05e0*/  SHF.R.S32.HI R8, RZ, 0x1f, R44 ;  /* 0x0000001fff087819 */ /* 0x000fe4000001142c */
[----:B------:R-:W-:-:S02]  /*05f0*/  IADD3 R48, P2, R44, R9, RZ ;  /* 0x000000092c307210 */ /* 0x000fc40007f5e0ff */
[----:B------:R-:W-:Y:S02]  /*0600*/  SHF.R.S32.HI R6, RZ, 0x1f, R7 ;  /* 0x0000001fff067819 */ /* 0x000fe40000011407 */
[----:B------:R-:W-:-:S03]  /*0610*/  LEA.HI.X.SX32 R49, R9, R8, 0x1, P2 ;  /* 0x0000000809317211 */ /* 0x000fc600010f0eff */
[----:B------:R-:W-:Y:S02]  /*0620*/  IMAD R6, R6, UR8, RZ ;  /* 0x0000000806067c24 */ /* 0x000fe4000f8e02ff */
[C---:B------:R-:W-:Y:S01]  /*0630*/  IMAD.WIDE.U32 R48, R7.reuse, UR8, R48 ;  /* 0x0000000807307c25 */ /* 0x040fe2000f8e0030 */
[----:B------:R-:W0:Y:S03]  /*0640*/  @!P0 LDC.64 R16, c[0x0][0x288] ;  /* 0x0000a200ff108b82 */ /* 0x000e260000000a00 */
[----:B------:R-:W-:Y:S01]  /*0650*/  IMAD R51, R7, UR9, R6 ;  /* 0x0000000907337c24 */ /* 0x000fe2000f8e0206 */
[----:B------:R-:W-:Y:S01]  /*0660*/  @P1 MOV R50, R48 ;  /* 0x0000003000321202 */ /* 0x000fe20000000f00 */
[----:B-1----:R-:W-:-:S03]  /*0670*/  @P1 IMAD R6, R11, R14, RZ ;  /* 0x0000000e0b061224 */ /* 0x002fc600078e02ff */
[----:B------:R-:W-:Y:S01]  /*0680*/  IADD3 R51, R49, R51, RZ ;  /* 0x0000003331337210 */ /* 0x000fe20007ffe0ff */
[C---:B------:R-:W-:Y:S01]  /*0690*/  @P1 IMAD R23, R41.reuse, R15, R6 ;  /* 0x0000000f29171224 */ /* 0x040fe200078e0206 */
[----:B------:R-:W-:Y:S01]  /*06a0*/  CS2R R38, SRZ ;  /* 0x0000000000267805 */ /* 0x000fe2000001ff00 */
[----:B------:R-:W1:Y:S01]  /*06b0*/  @!P0 LDC.64 R12, c[0x0][0x230] ;  /* 0x00008c00ff0c8b82 */ /* 0x000e620000000a00 */
[----:B------:R-:W-:-:S05]  /*06c0*/  @P1 IMAD.WIDE.U32 R20, R41, R14, R50 ;  /* 0x0000000e29141225 */ /* 0x000fca00078e0032 */
[----:B------:R-:W-:Y:S02]  /*06d0*/  @P1 IADD3 R21, R21, R23, RZ ;  /* 0x0000001715151210 */ /* 0x000fe40007ffe0ff */
[----:B------:R-:W4:Y:S01]  /*06e0*/  @!P0 LDC.64 R14, c[0x0][0x228] ;  /* 0x00008a00ff0e8b82 */ /* 0x000f220000000a00 */
[C---:B------:R-:W-:Y:S02]  /*06f0*/  @P1 SHF.L.U32 R23, R20.reuse, 0x1, RZ ;  /* 0x0000000114171819 */ /* 0x040fe400000006ff */
[----:B------:R-:W-:Y:S02]  /*0700*/  @P1 SHF.L.U64.HI R8, R20, 0x1, R21 ;  /* 0x0000000114081819 */ /* 0x000fe40000010215 */
[----:B------:R-:W-:Y:S02]  /*0710*/  @!P0 MOV R20, R48 ;  /* 0x0000003000148202 */ /* 0x000fe40000000f00 */
[----:B------:R-:W-:Y:S01]  /*0720*/  @!P0 MOV R21, R51 ;  /* 0x0000003300158202 */ /* 0x000fe20000000f00 */
[-C--:B0-----:R-:W-:Y:S01]  /*0730*/  @!P0 IMAD R22, R3, R16.reuse, RZ ;  /* 0x0000001003168224 */ /* 0x081fe200078e02ff */
[----:B------:R-:W-:Y:S01]  /*0740*/  CS2R R36, SRZ ;  /* 0x0000000000247805 */ /* 0x000fe2000001ff00 */
[----:B------:R-:W0:Y:S01]  /*0750*/  @P1 LDC.64 R6, c[0x0][0x228] ;  /* 0x00008a00ff061b82 */ /* 0x000e220000000a00 */
[----:B------:R-:W-:Y:S01]  /*0760*/  @!P0 IMAD.WIDE.U32 R20, R40, R16, R20 ;  /* 0x0000001028148225 */ /* 0x000fe200078e0014 */
[----:B--2---:R-:W-:-:S03]  /*0770*/  @P1 IADD3 R16, P2, R23, R18, RZ ;  /* 0x0000001217101210 */ /* 0x004fc60007f5e0ff */
[----:B------:R-:W-:Y:S01]  /*0780*/  @!P0 IMAD R25, R40, R17, R22 ;  /* 0x0000001128198224 */ /* 0x000fe200078e0216 */
[----:B------:R-:W-:-:S05]  /*0790*/  @P1 IADD3.X R17, R8, R19, RZ, P2, !PT ;  /* 0x0000001308111210 */ /* 0x000fca00017fe4ff */
[----:B------:R-:W5:Y:S01]  /*07a0*/  @P1 LDG.E R38, desc[UR14][R16.64] ;  /* 0x0000000e10261981 */ /* 0x000f62000c1e1900 */
[----:B------:R-:W-:Y:S02]  /*07b0*/  @!P0 IADD3 R21, R21, R25, RZ ;  /* 0x0000001915158210 */ /* 0x000fe40007ffe0ff */
[C---:B------:R-:W-:Y:S02]  /*07c0*/  @!P0 SHF.L.U32 R19, R20.reuse, 0x1, RZ ;  /* 0x0000000114138819 */ /* 0x040fe400000006ff */
[----:B------:R-:W-:Y:S02]  /*07d0*/  @!P0 SHF.L.U64.HI R20, R20, 0x1, R21 ;  /* 0x0000000114148819 */ /* 0x000fe40000010215 */
[C---:B-1----:R-:W-:Y:S02]  /*07e0*/  @!P0 IADD3 R12, P3, R19.reuse, R12, RZ ;  /* 0x0000000c130c8210 */ /* 0x042fe40007f7e0ff */
[----:B----4-:R-:W-:Y:S02]  /*07f0*/  @!P0 IADD3 R14, P4, R19, R14, RZ ;  /* 0x0000000e130e8210 */ /* 0x010fe40007f9e0ff */
[----:B------:R-:W-:-:S02]  /*0800*/  @!P0 IADD3.X R13, R20, R13, RZ, P3, !PT ;  /* 0x0000000d140d8210 */ /* 0x000fc40001ffe4ff */
[----:B------:R-:W-:-:S03]  /*0810*/  @!P0 IADD3.X R15, R20, R15, RZ, P4, !PT ;  /* 0x0000000f140f8210 */ /* 0x000fc600027fe4ff */
[----:B------:R-:W5:Y:S04]  /*0820*/  @!P0 LDG.E R39, desc[UR14][R12.64] ;  /* 0x0000000e0c278981 */ /* 0x000f68000c1e1900 */
[----:B------:R-:W5:Y:S01]  /*0830*/  @!P0 LDG.E R36, desc[UR14][R14.64] ;  /* 0x0000000e0e248981 */ /* 0x000f62000c1e1900 */
[----:B0-----:R-:W-:-:S04]  /*0840*/  @P1 IADD3 R6, P2, R23, R6, RZ ;  /* 0x0000000617061210 */ /* 0x001fc80007f5e0ff */
[----:B------:R-:W-:Y:S01]  /*0850*/  @P1 IADD3.X R7, R8, R7, RZ, P2, !PT ;  /* 0x0000000708071210 */ /* 0x000fe200017fe4ff */
[----:B------:R-:W-:Y:S01]  /*0860*/  UMOV UR13, 0x3f800000 ;  /* 0x3f800000000d7882 */ /* 0x000fe20000000000 */
[----:B------:R-:W-:Y:S03]  /*0870*/  BSSY B0, `(.L_x_2) ;  /* 0x000001b000007945 */ /* 0x000fe60003800000 */
[----:B------:R0:W5:Y:S02]  /*0880*/  @P1 LDG.E R37, desc[UR14][R6.64] ;  /* 0x0000000e06251981 */ /* 0x000164000c1e1900 */
[----:B0-----:R-:W-:Y:S02]  /*0890*/  CS2R R6, SRZ ;  /* 0x0000000000067805 */ /* 0x001fe4000001ff00 */
[----:B---3--:R-:W-:-:S13]  /*08a0*/  R2UR UR19, R4 ;  /* 0x00000000041372ca */ /* 0x008fda00000e0000 */
[----:B------:R-:W-:-:S05]  /*08b0*/  MOV R4, UR19 ;  /* 0x0000001300047c02 */ /* 0x000fca0008000f00 */
[----:B------:R-:W-:-:S05]  /*08c0*/  FFMA.FTZ R5, -R4, UR19, R5 ;  /* 0x0000001304057c23 */ /* 0x000fca0008010105 */
[----:B------:R-:W-:-:S13]  /*08d0*/  FSETP.GTU.FTZ.AND P0, PT, R5, RZ, PT ;  /* 0x000000ff0500720b */ /* 0x000fda0003f1c000 */
[----:B------:R-:W-:Y:S01]  /*08e0*/  VOTEU.ANY UP0, P0 ;  /* 0x00000000003f7886 */ /* 0x000fe20000000100 */
[----:B------:R-:W-:-:S04]  /*08f0*/  PLOP3.LUT P0, PT, PT, PT, UP0, 0x80, 0x0 ;  /* 0x000000000000781c */ /* 0x000fc80003f0f008 */
[----:B------:R-:W-:-:S09]  /*0900*/  @UP0 ULDC UR8, c[0x0][0x250] ;  /* 0x0000940000080ab9 */ /* 0x000fd20000000800 */
[----:B------:R-:W-:-:S06]  /*0910*/  @P0 FADD.FTZ R8, R5, UR8 ;  /* 0x0000000805080e21 */ /* 0x000fcc0008010000 */
[----:B------:R-:W0:Y:S01]  /*0920*/  @P0 MUFU.RSQ R8, R8 ;  /* 0x0000000800080308 */ /* 0x000e220000001400 */
[----:B------:R-:W-:Y:S02]  /*0930*/  CS2R R4, SRZ ;  /* 0x0000000000047805 */ /* 0x000fe4000001ff00 */
[----:B0-----:R-:W-:Y:S02]  /*0940*/  @P0 R2UR UR8, R8 ;  /* 0x00000000080802ca */ /* 0x001fe400000e0000 */
[----:B------:R-:W-:-:S11]  /*0950*/  ISETP.GT.U32.AND P0, PT, R45, 0x17f, PT ;  /* 0x0000017f2d00780c */ /* 0x000fd60003f04070 */
[----:B------:R-:W-:Y:S02]  /*0960*/  @UP0 UMOV UR13, UR8 ;  /* 0x00000008000d0c82 */ /* 0x000fe40008000000 */
[----:B------:R-:W-:Y:S05]  /*0970*/  @P0 BRA `(.L_x_3) ;  /* 0x0000000000280947 */ /* 0x000fea0003800000 */
[----:B------:R-:W-:Y:S01]  /*0980*/  ISETP.NE.AND P0, PT, RZ, UR18, PT ;  /* 0x00000012ff007c0c */ /* 0x000fe2000bf05270 */
[----:B------:R-:W0:Y:S01]  /*0990*/  LDC.64 R4, c[0x0][0x238] ;  /* 0x00008e00ff047b82 */ /* 0x000e220000000a00 */
[----:B------:R-:W-:-:S04]  /*09a0*/  IADD3 R9, R44, R9, RZ ;  /* 0x000000092c097210 */ /* 0x000fc80007ffe0ff */
[----:B------:R-:W-:-:S07]  /*09b0*/  SHF.R.S32.HI R14, RZ, 0x1f, R9 ;  /* 0x0000001fff0e7819 */ /* 0x000fce0000011409 */
[----:B------:R-:W1:Y:S01]  /*09c0*/  @P0 LDC.64 R12, c[0x0][0x240] ;  /* 0x00009000ff0c0b82 */ /* 0x000e620000000a00 */
[----:B0-----:R-:W-:-:S06]  /*09d0*/  IMAD.WIDE R4, R9, 0x4, R4 ;  /* 0x0000000409047825 */ /* 0x001fcc00078e0204 */
[----:B------:R-:W5:Y:S01]  /*09e0*/  LDG.E.64 R4, desc[UR14][R4.64] ;  /* 0x0000000e04047981 */ /* 0x000f62000c1e1b00 */
[----:B-1----:R-:W-:-:S04]  /*09f0*/  @P0 LEA R8, P2, R9, R12, 0x2 ;  /* 0x0000000c09080211 */ /* 0x002fc800078410ff */
[----:B------:R-:W-:-:S05]  /*0a00*/  @P0 LEA.HI.X R9, R9, R13, R14, 0x2, P2 ;  /* 0x0000000d09090211 */ /* 0x000fca00010f140e */
[----:B------:R0:W5:Y:S04]  /*0a10*/  @P0 LDG.E.64 R6, desc[UR14][R8.64] ;  /* 0x0000000e08060981 */ /* 0x000168000c1e1b00 */
.L_x_3:
[----:B------:R-:W-:Y:S05]  /*0a20*/  BSYNC B0 ;  /* 0x0000000000007941 */ /* 0x000fea0003800000 */
.L_x_2:
[----:B------:R-:W-:Y:S02]  /*0a30*/  ISETP.NE.AND P2, PT, RZ, UR18, PT ;  /* 0x00000012ff007c0c */ /* 0x000fe4000bf45270 */
[C---:B0----5:R-:W-:Y:S02]  /*0a40*/  PRMT R8, R38.reuse, 0x7632, R8 ;  /* 0x0000763226087816 */ /* 0x061fe40000000008 */
[----:B------:R-:W-:Y:S02]  /*0a50*/  SHF.L.U32 R9, R38, 0x10, RZ ;  /* 0x0000001026097819 */ /* 0x000fe400000006ff */
[----:B------:R-:W-:Y:S02]  /*0a60*/  SHF.L.U32 R8, R8, 0x10, RZ ;  /* 0x0000001008087819 */ /* 0x000fe400000006ff */
[----:B------:R-:W-:Y:S01]  /*0a70*/  SHF.L.U32 R16, R39, 0x10, RZ ;  /* 0x0000001027107819 */ /* 0x000fe200000006ff */
[----:B------:R-:W-:Y:S01]  /*0a80*/  FADD.FTZ R9, R9, -UR19 ;  /* 0x8000001309097e21 */ /* 0x000fe20008010000 */
[----:B------:R-:W-:Y:S01]  /*0a90*/  PRMT R12, R39, 0x7632, R12 ;  /* 0x00007632270c7816 */ /* 0x000fe2000000000c */
[----:B------:R-:W-:Y:S01]  /*0aa0*/  FADD.FTZ R8, R8, -UR19 ;  /* 0x8000001308087e21 */ /* 0x000fe20008010000 */
[----:B------:R-:W-:Y:S01]  /*0ab0*/  PRMT R15, R37, 0x7632, R15 ;  /* 0x00007632250f7816 */ /* 0x000fe2000000000f */
[----:B------:R-:W-:Y:S01]  /*0ac0*/  FADD.FTZ R26, R16, -UR19 ;  /* 0x80000013101a7e21 */ /* 0x000fe20008010000 */
[----:B------:R-:W-:Y:S01]  /*0ad0*/  PRMT R17, R36, 0x7632, R17 ;  /* 0x0000763224117816 */ /* 0x000fe20000000011 */
[----:B------:R-:W-:Y:S01]  /*0ae0*/  FMUL.FTZ R9, R9, UR13 ;  /* 0x0000000d09097c20 */ /* 0x000fe20008410000 */
[----:B------:R-:W-:Y:S01]  /*0af0*/  SHF.L.U32 R25, R12, 0x10, RZ ;  /* 0x000000100c197819 */ /* 0x000fe200000006ff */
[----:B------:R-:W-:Y:S01]  /*0b00*/  FMUL.FTZ R8, R8, UR13 ;  /* 0x0000000d08087c20 */ /* 0x000fe20008410000 */
[----:B------:R-:W-:-:S02]  /*0b10*/  SHF.L.U32 R14, R37, 0x10, RZ ;  /* 0x00000010250e7819 */ /* 0x000fc400000006ff */
[----:B------:R-:W-:Y:S02]  /*0b20*/  SHF.L.U32 R13, R36, 0x10, RZ ;  /* 0x00000010240d7819 */ /* 0x000fe400000006ff */
[----:B------:R-:W-:Y:S02]  /*0b30*/  SHF.L.U32 R15, R15, 0x10, RZ ;  /* 0x000000100f0f7819 */ /* 0x000fe400000006ff */
[----:B------:R-:W-:Y:S01]  /*0b40*/  SHF.L.U32 R12, R17, 0x10, RZ ;  /* 0x00000010110c7819 */ /* 0x000fe200000006ff */
[----:B------:R-:W-:Y:S06]  /*0b50*/  @!P2 BRA `(.L_x_4) ;  /* 0x000000000048a947 */ /* 0x000fec0003800000 */
[----:B------:R-:W-:Y:S01]  /*0b60*/  FFMA.FTZ R16, R9, R4, R6 ;  /* 0x0000000409107223 */ /* 0x000fe20000010006 */
[----:B------:R-:W-:-:S03]  /*0b70*/  FFMA.FTZ R17, R8, R5, R7 ;  /* 0x0000000508117223 */ /* 0x000fc60000010007 */
[----:B------:R-:W-:Y:S01]  /*0b80*/  FMUL.FTZ R18, R16, -1.4426950216293334961 ;  /* 0xbfb8aa3b10127820 */ /* 0x000fe20000410000 */
[----:B------:R-:W-:-:S05]  /*0b90*/  FMUL.FTZ R20, R17, -1.4426950216293334961 ;  /* 0xbfb8aa3b11147820 */ /* 0x000fca0000410000 */
[----:B------:R-:W0:Y:S08]  /*0ba0*/  MUFU.EX2 R18, R18 ;  /* 0x0000001200127308 */ /* 0x000e300000000800 */
[----:B------:R-:W1:Y:S01]  /*0bb0*/  MUFU.EX2 R20, R20 ;  /* 0x0000001400147308 */ /* 0x000e620000000800 */
[----:B0-----:R-:W-:-:S07]  /*0bc0*/  FADD.FTZ R19, R18, 1 ;  /* 0x3f80000012137421 */ /* 0x001fce0000010000 */
[----:B------:R-:W0:Y:S01]  /*0bd0*/  MUFU.RCP R19, R19 ;  /* 0x0000001300137308 */ /* 0x000e220000001000 */
[----:B-1----:R-:W-:-:S07]  /*0be0*/  FADD.FTZ R21, R20, 1 ;  /* 0x3f80000014157421 */ /* 0x002fce0000010000 */
[----:B------:R-:W1:Y:S01]  /*0bf0*/  MUFU.RCP R22, R21 ;  /* 0x0000001500167308 */ /* 0x000e620000001000 */
[----:B0-----:R-:W-:Y:S01]  /*0c00*/  FADD.FTZ R23, -R19, 1 ;  /* 0x3f80000013177421 */ /* 0x001fe20000010100 */
[----:B------:R-:W-:-:S03]  /*0c10*/  FMUL.FTZ R14, R14, R19 ;  /* 0x000000130e0e7220 */ /* 0x000fc60000410000 */
[----:B------:R-:W-:Y:S01]  /*0c20*/  FFMA.FTZ R23, R16, R23, 1 ;  /* 0x3f80000010177423 */ /* 0x000fe20000010017 */
[----:B-1----:R-:W-:Y:S01]  /*0c30*/  FADD.FTZ R24, -R22, 1 ;  /* 0x3f80000016187421 */ /* 0x002fe20000010100 */
[----:B------:R-:W-:Y:S02]  /*0c40*/  FMUL.FTZ R15, R15, R22 ;  /* 0x000000160f0f7220 */ /* 0x000fe40000410000 */
[----:B------:R-:W-:Y:S01]  /*0c50*/  FMUL.FTZ R14, R14, R23 ;  /* 0x000000170e0e7220 */ /* 0x000fe20000410000 */
[----:B------:R-:W-:-:S04]  /*0c60*/  FFMA.FTZ R24, R17, R24, 1 ;  /* 0x3f80000011187423 */ /* 0x000fc80000010018 */
[----:B------:R-:W-:-:S07]  /*0c70*/  FMUL.FTZ R15, R15, R24 ;  /* 0x000000180f0f7220 */ /* 0x000fce0000410000 */
.L_x_4:
[----:B------:R-:W-:Y:S01]  /*0c80*/  FMUL.FTZ R16, R14, R4 ;  /* 0x000000040e107220 */ /* 0x000fe20000410000 */
[----:B------:R-:W-:Y:S01]  /*0c90*/  FADD.FTZ R25, R25, -UR19 ;  /* 0x8000001319197e21 */ /* 0x000fe20008010000 */
[----:B------:R-:W-:Y:S01]  /*0ca0*/  FMUL.FTZ R17, R26, UR13 ;  /* 0x0000000d1a117c20 */ /* 0x000fe20008410000 */
[----:B------:R-:W-:Y:S01]  /*0cb0*/  FMUL.FTZ R18, R15, R5 ;  /* 0x000000050f127220 */ /* 0x000fe20000410000 */
[----:B------:R-:W-:Y:S01]  /*0cc0*/  FFMA.FTZ R19, R9, R16, RZ ;  /* 0x0000001009137223 */ /* 0x000fe200000100ff */
[----:B------:R-:W-:Y:S01]  /*0cd0*/  FADD.FTZ R21, RZ, R16 ;  /* 0x00000010ff157221 */ /* 0x000fe20000010000 */
[----:B------:R-:W-:Y:S01]  /*0ce0*/  FMUL.FTZ R16, R25, UR13 ;  /* 0x0000000d19107c20 */ /* 0x000fe20008410000 */
        /* <DEDUP_REMOVED lines=19> */
.L_x_5:
[----:B------:R-:W-:Y:S01]  /*0e20*/  FFMA.FTZ R22, R8, R18, R19 ;  /* 0x0000001208167223 */ /* 0x000fe20000010013 */
[----:B------:R-:W-:Y:S01]  /*0e30*/  FMUL.FTZ R20, R13, R4 ;  /* 0x000000040d147220 */ /* 0x000fe20000410000 */
[----:B------:R-:W-:Y:S01]  /*0e40*/  FADD.FTZ R21, R18, R21 ;  /* 0x0000001512157221 */ /* 0x000fe20000010000 */
[----:B------:R-:W-:Y:S01]  /*0e50*/  FMUL.FTZ R18, R12, R5 ;  /* 0x000000050c127220 */ /* 0x000fe20000410000 */
[----:B------:R-:W-:Y:S01]  /*0e60*/  ISETP.GT.AND P0, PT, R10, 0x1e, PT ;  /* 0x0000001e0a00780c */ /* 0x000fe20003f04270 */
[----:B------:R-:W-:Y:S01]  /*0e70*/  FFMA.FTZ R19, R17, R20, R22 ;  /* 0x0000001411137223 */ /* 0x000fe20000010016 */
[----:B------:R-:W-:Y:S01]  /*0e80*/  FADD.FTZ R21, R21, R20 ;  /* 0x0000001415157221 */ /* 0x000fe20000010000 */
[----:B------:R-:W0:Y:S01]  /*0e90*/  S2UR UR17, SR_CgaCtaId ;  /* 0x00000000001179c3 */ /* 0x000e220000008800 */
[----:B------:R-:W-:Y:S01]  /*0ea0*/  UMOV UR9, 0x400 ;  /* 0x0000040000097882 */ /* 0x000fe20000000000 */
[----:B------:R-:W-:Y:S01]  /*0eb0*/  FFMA.FTZ R19, R16, R18, R19 ;  /* 0x0000001210137223 */ /* 0x000fe20000010013 */
[----:B------:R-:W-:Y:S01]  /*0ec0*/  FADD.FTZ R18, R18, R21 ;  /* 0x0000001512127221 */ /* 0x000fe20000010000 */
[----:B------:R-:W-:Y:S01]  /*0ed0*/  UIADD3 UR8, UR9, 0x80, URZ ;  /* 0x0000008009087890 */ /* 0x000fe2000fffe03f */
[----:B------:R-:W-:Y:S01]  /*0ee0*/  FFMA.FTZ R24, R9, R14, RZ ;  /* 0x0000000e09187223 */ /* 0x000fe200000100ff */
[----:B------:R-:W-:Y:S01]  /*0ef0*/  FFMA.FTZ R25, R8, R15, RZ ;  /* 0x0000000f08197223 */ /* 0x000fe200000100ff */
[----:B------:R-:W1:Y:S01]  /*0f00*/  SHFL.DOWN PT, R20, R19, 0x1, 0x1f ;  /* 0x08201f0013147f89 */ /* 0x000e6200000e0000 */
[----:B------:R-:W-:Y:S01]  /*0f10*/  ISETP.NE.AND P3, PT, R45, RZ, PT ;  /* 0x000000ff2d00720c */ /* 0x000fe20003f65270 */
[----:B------:R-:W-:Y:S01]  /*0f20*/  FADD.FTZ R14, RZ, R14 ;  /* 0x0000000eff0e7221 */ /* 0x000fe20000010000 */
[----:B------:R-:W-:Y:S01]  /*0f30*/  FADD.FTZ R15, RZ, R15 ;  /* 0x0000000fff0f7221 */ /* 0x000fe20000010000 */
[----:B------:R-:W2:Y:S01]  /*0f40*/  SHFL.DOWN PT, R21, R18, 0x1, 0x1f ;  /* 0x08201f0012157f89 */ /* 0x000ea200000e0000 */
[----:B------:R-:W-:Y:S01]  /*0f50*/  FFMA.FTZ R24, R17, R13, R24 ;  /* 0x0000000d11187223 */ /* 0x000fe20000010018 */
[----:B------:R-:W-:Y:S01]  /*0f60*/  FFMA.FTZ R25, R16, R12, R25 ;  /* 0x0000000c10197223 */ /* 0x000fe20000010019 */
[----:B------:R-:W-:Y:S01]  /*0f70*/  FADD.FTZ R26, R14, R13 ;  /* 0x0000000d0e1a7221 */ /* 0x000fe20000010000 */
[----:B------:R-:W-:Y:S01]  /*0f80*/  FADD.FTZ R27, R15, R12 ;  /* 0x0000000c0f1b7221 */ /* 0x000fe20000010000 */
[----:B------:R-:W-:Y:S01]  /*0f90*/  BSSY B0, `(.L_x_6) ;  /* 0x000003e000007945 */ /* 0x000fe20003800000 */
[----:B------:R-:W-:Y:S01]  /*0fa0*/  ISETP.GT.U32.AND P4, PT, R45, 0xb, PT ;  /* 0x0000000b2d00780c */ /* 0x000fe20003f84070 */
[----:B0-----:R-:W-:-:S06]  /*0fb0*/  ULEA UR8, UR17, UR8, 0x18 ;  /* 0x0000000811087291 */ /* 0x001fcc000f8ec03f */
[----:B------:R-:W-:Y:S01]  /*0fc0*/  LEA R46, R45, UR8, 0x4 ;  /* 0x000000082d2e7c11 */ /* 0x000fe2000f8e20ff */
[----:B-1----:R-:W-:Y:S01]  /*0fd0*/  @!P0 FADD.FTZ R19, R19, R20 ;  /* 0x0000001413138221 */ /* 0x002fe20000010000 */
[----:B--2---:R-:W-:-:S04]  /*0fe0*/  @!P0 FADD.FTZ R18, R18, R21 ;  /* 0x0000001512128221 */ /* 0x004fc80000010000 */
[----:B------:R-:W0:Y:S01]  /*0ff0*/  SHFL.DOWN PT, R20, R19, 0x2, 0x1f ;  /* 0x08401f0013147f89 */ /* 0x000e2200000e0000 */
[----:B------:R-:W-:-:S03]  /*1000*/  ISETP.GT.AND P0, PT, R10, 0x1d, PT ;  /* 0x0000001d0a00780c */ /* 0x000fc60003f04270 */
[----:B------:R-:W1:Y:S04]  /*1010*/  SHFL.DOWN PT, R21, R18, 0x2, 0x1f ;  /* 0x08401f0012157f89 */ /* 0x000e6800000e0000 */
[----:B------:R-:W-:Y:S06]  /*1020*/  STS.128 [R46], R24 ;  /* 0x000000182e007388 */ /* 0x000fec0000000c00 */
[----:B0-----:R-:W-:Y:S01]  /*1030*/  @!P0 FADD.FTZ R19, R19, R20 ;  /* 0x0000001413138221 */ /* 0x001fe20000010000 */
[----:B-1----:R-:W-:-:S04]  /*1040*/  @!P0 FADD.FTZ R18, R18, R21 ;  /* 0x0000001512128221 */ /* 0x002fc80000010000 */
[----:B------:R-:W0:Y:S01]  /*1050*/  SHFL.DOWN PT, R20, R19, 0x4, 0x1f ;  /* 0x08801f0013147f89 */ /* 0x000e2200000e0000 */
[----:B------:R-:W-:-:S03]  /*1060*/  ISETP.GT.AND P0, PT, R10, 0x1b, PT ;  /* 0x0000001b0a00780c */ /* 0x000fc60003f04270 */
[----:B------:R-:W1:Y:S10]  /*1070*/  SHFL.DOWN PT, R21, R18, 0x4, 0x1f ;  /* 0x08801f0012157f89 */ /* 0x000e7400000e0000 */
        /* <DEDUP_REMOVED lines=11> */
[----:B-1----:R-:W-:Y:S01]  /*1130*/  @!P0 FADD.FTZ R18, R18, R21 ;  /* 0x0000001512128221 */ /* 0x002fe20000010000 */
[----:B------:R-:W-:-:S03]  /*1140*/  ISETP.NE.AND P0, PT, R10, RZ, PT ;  /* 0x000000ff0a00720c */ /* 0x000fc60003f05270 */
[----:B------:R-:W-:Y:S02]  /*1150*/  MOV R8, R19 ;  /* 0x0000001300087202 */ /* 0x000fe40000000f00 */
[----:B------:R-:W-:-:S08]  /*1160*/  MOV R9, R18 ;  /* 0x0000001200097202 */ /* 0x000fd00000000f00 */
[----:B------:R0:W-:Y:S01]  /*1170*/  @!P0 STS.64 [R0+0x10], R8 ;  /* 0x0000100800008388 */ /* 0x0001e20000000a00 */
[----:B------:R-:W-:Y:S06]  /*1180*/  BAR.SYNC.DEFER_BLOCKING 0x0 ;  /* 0x0000000000007b1d */ /* 0x000fec0000010000 */
[----:B------:R-:W-:Y:S05]  /*1190*/  @P3 BRA `(.L_x_7) ;  /* 0x0000000000743947 */ /* 0x000fea0003800000 */
[----:B------:R-:W-:-:S09]  /*11a0*/  ULEA UR8, UR17, UR9, 0x18 ;  /* 0x0000000911087291 */ /* 0x000fd2000f8ec03f */
[----:B------:R-:W1:Y:S04]  /*11b0*/  LDS.64 R42, [UR8+0x18] ;  /* 0x00001808ff2a7984 */ /* 0x000e680008000a00 */
[----:B------:R-:W2:Y:S04]  /*11c0*/  LDS.128 R12, [UR8+0x20] ;  /* 0x00002008ff0c7984 */ /* 0x000ea80008000c00 */
[----:B------:R-:W3:Y:S04]  /*11d0*/  LDS.128 R16, [UR8+0x30] ;  /* 0x00003008ff107984 */ /* 0x000ee80008000c00 */
[----:B------:R-:W4:Y:S04]  /*11e0*/  LDS.128 R20, [UR8+0x40] ;  /* 0x00004008ff147984 */ /* 0x000f280008000c00 */
[----:B------:R-:W5:Y:S04]  /*11f0*/  LDS.128 R28, [UR8+0x50] ;  /* 0x00005008ff1c7984 */ /* 0x000f680008000c00 */
[----:B------:R-:W5:Y:S01]  /*1200*/  LDS.128 R32, [UR8+0x60] ;  /* 0x00006008ff207984 */ /* 0x000f620008000c00 */
[----:B-1----:R-:W-:Y:S01]  /*1210*/  FADD.FTZ R47, R8, R42 ;  /* 0x0000002a082f7221 */ /* 0x002fe20000010000 */
[----:B0-----:R-:W-:-:S03]  /*1220*/  FADD.FTZ R8, R9, R43 ;  /* 0x0000002b09087221 */ /* 0x001fc60000010000 */
[----:B--2---:R-:W-:Y:S01]  /*1230*/  FADD.FTZ R47, R47, R12 ;  /* 0x0000000c2f2f7221 */ /* 0x004fe20000010000 */
[----:B------:R-:W-:-:S03]  /*1240*/  FADD.FTZ R8, R8, R13 ;  /* 0x0000000d08087221 */ /* 0x000fc60000010000 */
[----:B------:R-:W-:Y:S01]  /*1250*/  FADD.FTZ R47, R47, R14 ;  /* 0x0000000e2f2f7221 */ /* 0x000fe20000010000 */
[----:B------:R-:W-:-:S03]  /*1260*/  FADD.FTZ R8, R8, R15 ;  /* 0x0000000f08087221 */ /* 0x000fc60000010000 */
[----:B---3--:R-:W-:Y:S01]  /*1270*/  FADD.FTZ R47, R47, R16 ;  /* 0x000000102f2f7221 */ /* 0x008fe20000010000 */
[----:B------:R-:W-:-:S03]  /*1280*/  FADD.FTZ R8, R8, R17 ;  /* 0x0000001108087221 */ /* 0x000fc60000010000 */
[----:B------:R-:W-:Y:S01]  /*1290*/  FADD.FTZ R47, R47, R18 ;  /* 0x000000122f2f7221 */ /* 0x000fe20000010000 */
[----:B------:R-:W-:-:S03]  /*12a0*/  FADD.FTZ R8, R8, R19 ;  /* 0x0000001308087221 */ /* 0x000fc60000010000 */
[----:B----4-:R-:W-:Y:S01]  /*12b0*/  FADD.FTZ R47, R47, R20 ;  /* 0x000000142f2f7221 */ /* 0x010fe20000010000 */
[----:B------:R-:W-:-:S03]  /*12c0*/  FADD.FTZ R8, R8, R21 ;  /* 0x0000001508087221 */ /* 0x000fc60000010000 */
[----:B------:R-:W-:Y:S01]  /*12d0*/  FADD.FTZ R47, R47, R22 ;  /* 0x000000162f2f7221 */ /* 0x000fe20000010000 */
[----:B------:R-:W-:-:S03]  /*12e0*/  FADD.FTZ R8, R8, R23 ;  /* 0x0000001708087221 */ /* 0x000fc60000010000 */
[----:B-----5:R-:W-:Y:S01]  /*12f0*/  FADD.FTZ R47, R47, R28 ;  /* 0x0000001c2f2f7221 */ /* 0x020fe20000010000 */
[----:B------:R-:W-:-:S03]  /*1300*/  FADD.FTZ R8, R8, R29 ;  /* 0x0000001d08087221 */ /* 0x000fc60000010000 */
[----:B------:R-:W-:Y:S01]  /*1310*/  FADD.FTZ R47, R47, R30 ;  /* 0x0000001e2f2f7221 */ /* 0x000fe20000010000 */
[----:B------:R-:W-:-:S03]  /*1320*/  FADD.FTZ R8, R8, R31 ;  /* 0x0000001f08087221 */ /* 0x000fc60000010000 */
[----:B------:R-:W-:Y:S01]  /*1330*/  FADD.FTZ R47, R47, R32 ;  /* 0x000000202f2f7221 */ /* 0x000fe20000010000 */
[----:B------:R-:W-:-:S03]  /*1340*/  FADD.FTZ R12, R8, R33 ;  /* 0x00000021080c7221 */ /* 0x000fc60000010000 */
[----:B------:R-:W-:Y:S01]  /*1350*/  FADD.FTZ R8, R47, R34 ;  /* 0x000000222f087221 */ /* 0x000fe20000010000 */
[----:B------:R-:W-:-:S07]  /*1360*/  FADD.FTZ R9, R12, R35 ;  /* 0x000000230c097221 */ /* 0x000fce0000010000 */
.L_x_7:
[----:B------:R-:W-:Y:S05]  /*1370*/  BSYNC B0 ;  /* 0x0000000000007941 */ /* 0x000fea0003800000 */
.L_x_6:
[----:B------:R-:W-:Y:S06]  /*1380*/  BAR.SYNC.DEFER_BLOCKING 0x0 ;  /* 0x0000000000007b1d */ /* 0x000fec0000010000 */
[----:B------:R-:W-:Y:S04]  /*1390*/  BSSY B0, `(.L_x_8) ;  /* 0x000009d000007945 */ /* 0x000fe80003800000 */
[----:B------:R-:W-:Y:S05]  /*13a0*/  @P4 BRA `(.L_x_9) ;  /* 0x00000008006c4947 */ /* 0x000fea0003800000 */
[----:B------:R-:W1:Y:S04]  /*13b0*/  LDS.128 R32, [R46+0xc0] ;  /* 0x0000c0002e207984 */ /* 0x000e680000000c00 */
[----:B------:R-:W2:Y:S04]  /*13c0*/  LDS.128 R28, [R46+0x180] ;  /* 0x000180002e1c7984 */ /* 0x000ea80000000c00 */
[----:B------:R-:W3:Y:S04]  /*13d0*/  LDS.128 R12, [R46+0x240] ;  /* 0x000240002e0c7984 */ /* 0x000ee80000000c00 */
[----:B------:R-:W4:Y:S04]  /*13e0*/  LDS.128 R16, [R46+0x300] ;  /* 0x000300002e107984 */ /* 0x000f280000000c00 */
[----:B------:R-:W5:Y:S01]  /*13f0*/  LDS.128 R20, [R46+0x3c0] ;  /* 0x0003c0002e147984 */ /* 0x000f620000000c00 */
[----:B-1----:R-:W-:Y:S01]  /*1400*/  FADD.FTZ R43, R24, R32 ;  /* 0x00000020182b7221 */ /* 0x002fe20000010000 */
[----:B------:R-:W-:Y:S01]  /*1410*/  FADD.FTZ R24, R25, R33 ;  /* 0x0000002119187221 */ /* 0x000fe20000010000 */
[----:B------:R-:W-:Y:S01]  /*1420*/  FADD.FTZ R25, R26, R34 ;  /* 0x000000221a197221 */ /* 0x000fe20000010000 */
[----:B------:R-:W-:Y:S01]  /*1430*/  FADD.FTZ R42, R27, R35 ;  /* 0x000000231b2a7221 */ /* 0x000fe20000010000 */
[----:B--2---:R-:W-:Y:S01]  /*1440*/  FADD.FTZ R43, R43, R28 ;  /* 0x0000001c2b2b7221 */ /* 0x004fe20000010000 */
[----:B------:R-:W1:Y:S01]  /*1450*/  LDS.128 R32, [R46+0x480] ;  /* 0x000480002e207984 */ /* 0x000e620000000c00 */
[----:B------:R-:W-:Y:S01]  /*1460*/  FADD.FTZ R28, R24, R29 ;  /* 0x0000001d181c7221 */ /* 0x000fe20000010000 */
[----:B------:R-:W-:Y:S01]  /*1470*/  FADD.FTZ R29, R25, R30 ;  /* 0x0000001e191d7221 */ /* 0x000fe20000010000 */
[----:B---3--:R-:W-:Y:S01]  /*1480*/  FADD.FTZ R47, R43, R12 ;  /* 0x0000000c2b2f7221 */ /* 0x008fe20000010000 */
[----:B------:R-:W2:Y:S01]  /*1490*/  LDS.128 R24, [R46+0x540] ;  /* 0x000540002e187984 */ /* 0x000ea20000000c00 */
[----:B------:R-:W-:Y:S01]  /*14a0*/  FADD.FTZ R42, R42, R31 ;  /* 0x0000001f2a2a7221 */ /* 0x000fe20000010000 */
[----:B------:R-:W-:Y:S01]  /*14b0*/  FADD.FTZ R12, R28, R13 ;  /* 0x0000000d1c0c7221 */ /* 0x000fe20000010000 */
[----:B------:R-:W-:Y:S01]  /*14c0*/  FADD.FTZ R43, R29, R14 ;  /* 0x0000000e1d2b7221 */ /* 0x000fe20000010000 */
[----:B----4-:R-:W-:Y:S01]  /*14d0*/  FADD.FTZ R47, R47, R16 ;  /* 0x000000102f2f7221 */ /* 0x010fe20000010000 */
[----:B------:R-:W3:Y:S01]  /*14e0*/  LDS.128 R28, [R46+0x600] ;  /* 0x000600002e1c7984 */ /* 0x000ee20000000c00 */
[----:B------:R-:W-:Y:S01]  /*14f0*/  FADD.FTZ R42, R42, R15 ;  /* 0x0000000f2a2a7221 */ /* 0x000fe20000010000 */
[----:B------:R-:W-:Y:S01]  /*1500*/  FADD.FTZ R16, R12, R17 ;  /* 0x000000110c107221 */ /* 0x000fe20000010000 */
[----:B------:R-:W-:Y:S01]  /*1510*/  FADD.FTZ R43, R43, R18 ;  /* 0x000000122b2b7221 */ /* 0x000fe20000010000 */
[----:B------:R-:W4:Y:S01]  /*1520*/  LDS.128 R12, [R46+0x6c0] ;  /* 0x0006c0002e0c7984 */ /* 0x000f220000000c00 */
[----:B------:R-:W-:Y:S01]  /*1530*/  FADD.FTZ R42, R42, R19 ;  /* 0x000000132a2a7221 */ /* 0x000fe20000010000 */
[----:B-----5:R-:W-:Y:S01]  /*1540*/  FADD.FTZ R47, R47, R20 ;  /* 0x000000142f2f7221 */ /* 0x020fe20000010000 */
[----:B------:R-:W-:Y:S01]  /*1550*/  FADD.FTZ R20, R16, R21 ;  /* 0x0000001510147221 */ /* 0x000fe20000010000 */
[----:B------:R-:W-:Y:S01]  /*1560*/  FADD.FTZ R43, R43, R22 ;  /* 0x000000162b2b7221 */ /* 0x000fe20000010000 */
[----:B------:R-:W5:Y:S01]  /*1570*/  LDS.128 R16, [R46+0x780] ;  /* 0x000780002e107984 */ /* 0x000f620000000c00 */
[----:B------:R-:W-:Y:S01]  /*1580*/  FADD.FTZ R42, R42, R23 ;  /* 0x000000172a2a7221 */ /* 0x000fe20000010000 */
[----:B-1----:R-:W-:Y:S01]  /*1590*/  FADD.FTZ R47, R47, R32 ;  /* 0x000000202f2f7221 */ /* 0x002fe20000010000 */
[----:B------:R-:W-:Y:S01]  /*15a0*/  FADD.FTZ R32, R20, R33 ;  /* 0x0000002114207221 */ /* 0x000fe20000010000 */
[----:B------:R-:W-:Y:S01]  /*15b0*/  FADD.FTZ R43, R43, R34 ;  /* 0x000000222b2b7221 */ /* 0x000fe20000010000 */
[----:B------:R-:W-:Y:S01]  /*15c0*/  FADD.FTZ R42, R42, R35 ;  /* 0x000000232a2a7221 */ /* 0x000fe20000010000 */
[----:B------:R-:W1:Y:S01]  /*15d0*/  LDS.128 R20, [R46+0x840] ;  /* 0x000840002e147984 */ /* 0x000e620000000c00 */
[----:B--2---:R-:W-:Y:S01]  /*15e0*/  FADD.FTZ R33, R47, R24 ;  /* 0x000000182f217221 */ /* 0x004fe20000010000 */
[----:B------:R-:W-:Y:S01]  /*15f0*/  FADD.FTZ R32, R32, R25 ;  /* 0x0000001920207221 */ /* 0x000fe20000010000 */
[----:B------:R-:W-:Y:S01]  /*1600*/  FADD.FTZ R43, R43, R26 ;  /* 0x0000001a2b2b7221 */ /* 0x000fe20000010000 */
[----:B------:R-:W-:Y:S01]  /*1610*/  FADD.FTZ R42, R42, R27 ;  /* 0x0000001b2a2a7221 */ /* 0x000fe20000010000 */
[----:B---3--:R-:W-:Y:S01]  /*1620*/  FADD.FTZ R47, R33, R28 ;  /* 0x0000001c212f7221 */ /* 0x008fe20000010000 */
[----:B------:R-:W2:Y:S01]  /*1630*/  LDS.128 R24, [R46+0x900] ;  /* 0x000900002e187984 */ /* 0x000ea20000000c00 */
[----:B------:R-:W-:Y:S01]  /*1640*/  FADD.FTZ R28, R32, R29 ;  /* 0x0000001d201c7221 */ /* 0x000fe20000010000 */
[----:B------:R-:W-:Y:S01]  /*1650*/  FADD.FTZ R52, R42, R31 ;  /* 0x0000001f2a347221 */ /* 0x000fe20000010000 */
[----:B------:R-:W-:Y:S01]  /*1660*/  FADD.FTZ R43, R43, R30 ;  /* 0x0000001e2b2b7221 */ /* 0x000fe20000010000 */
[----:B------:R-:W3:Y:S01]  /*1670*/  LDS.128 R32, [R46+0x9c0] ;  /* 0x0009c0002e207984 */ /* 0x000ee20000000c00 */
[----:B----4-:R-:W-:Y:S01]  /*1680*/  FADD.FTZ R42, R28, R13 ;  /* 0x0000000d1c2a7221 */ /* 0x010fe20000010000 */
[----:B------:R-:W-:Y:S01]  /*1690*/  FADD.FTZ R47, R47, R12 ;  /* 0x0000000c2f2f7221 */ /* 0x000fe20000010000 */
[----:B------:R-:W-:Y:S01]  /*16a0*/  FADD.FTZ R43, R43, R14 ;  /* 0x0000000e2b2b7221 */ /* 0x000fe20000010000 */
[----:B------:R-:W4:Y:S01]  /*16b0*/  LDS.128 R28, [R46+0xa80] ;  /* 0x000a80002e1c7984 */ /* 0x000f220000000c00 */
[----:B------:R-:W-:Y:S01]  /*16c0*/  FADD.FTZ R52, R52, R15 ;  /* 0x0000000f34347221 */ /* 0x000fe20000010000 */
[----:B-----5:R-:W-:Y:S01]  /*16d0*/  FADD.FTZ R42, R42, R17 ;  /* 0x000000112a2a7221 */ /* 0x020fe20000010000 */
[----:B------:R-:W-:Y:S01]  /*16e0*/  FADD.FTZ R43, R43, R18 ;  /* 0x000000122b2b7221 */ /* 0x000fe20000010000 */
[----:B------:R-:W-:Y:S01]  /*16f0*/  FADD.FTZ R47, R47, R16 ;  /* 0x000000102f2f7221 */ /* 0x000fe20000010000 */
[----:B------:R-:W-:Y:S01]  /*1700*/  FADD.FTZ R52, R52, R19 ;  /* 0x0000001334347221 */ /* 0x000fe20000010000 */
[----:B------:R-:W5:Y:S04]  /*1710*/  LDS.128 R12, [R46+0xb40] ;  /* 0x000b40002e0c7984 */ /* 0x000f680000000c00 */
[----:B------:R-:W0:Y:S01]  /*1720*/  LDS.128 R16, [R46+0xc00] ;  /* 0x000c00002e107984 */ /* 0x000e220000000c00 */
[----:B-1----:R-:W-:Y:S01]  /*1730*/  FADD.FTZ R42, R42, R21 ;  /* 0x000000152a2a7221 */ /* 0x002fe20000010000 */
[----:B------:R-:W-:Y:S01]  /*1740*/  FADD.FTZ R21, R43, R22 ;  /* 0x000000162b157221 */ /* 0x000fe20000010000 */
[----:B------:R-:W-:Y:S01]  /*1750*/  FADD.FTZ R47, R47, R20 ;  /* 0x000000142f2f7221 */ /* 0x000fe20000010000 */
[----:B------:R-:W-:Y:S01]  /*1760*/  FADD.FTZ R52, R52, R23 ;  /* 0x0000001734347221 */ /* 0x000fe20000010000 */
[----:B--2---:R-:W-:-:S02]  /*1770*/  FADD.FTZ R42, R42, R25 ;  /* 0x000000192a2a7221 */ /* 0x004fc40000010000 */
[----:B------:R-:W-:Y:S01]  /*1780*/  FADD.FTZ R43, R47, R24 ;  /* 0x000000182f2b7221 */ /* 0x000fe20000010000 */
[----:B------:R-:W-:Y:S01]  /*1790*/  FADD.FTZ R25, R21, R26 ;  /* 0x0000001a15197221 */ /* 0x000fe20000010000 */
[----:B------:R-:W-:Y:S01]  /*17a0*/  FADD.FTZ R52, R52, R27 ;  /* 0x0000001b34347221 */ /* 0x000fe20000010000 */
[----:B------:R-:W1:Y:S01]  /*17b0*/  LDS.128 R20, [R46+0xcc0] ;  /* 0x000cc0002e147984 */ /* 0x000e620000000c00 */
[----:B---3--:R-:W-:Y:S01]  /*17c0*/  FADD.FTZ R43, R43, R32 ;  /* 0x000000202b2b7221 */ /* 0x008fe20000010000 */
[----:B------:R-:W-:Y:S01]  /*17d0*/  FADD.FTZ R42, R42, R33 ;  /* 0x000000212a2a7221 */ /* 0x000fe20000010000 */
[----:B------:R-:W-:Y:S01]  /*17e0*/  FADD.FTZ R25, R25, R34 ;  /* 0x0000002219197221 */ /* 0x000fe20000010000 */
[----:B------:R-:W-:Y:S01]  /*17f0*/  FADD.FTZ R52, R52, R35 ;  /* 0x0000002334347221 */ /* 0x000fe20000010000 */
[----:B----4-:R-:W-:Y:S01]  /*1800*/  FADD.FTZ R47, R43, R28 ;  /* 0x0000001c2b2f7221 */ /* 0x010fe20000010000 */
[----:B------:R-:W2:Y:S01]  /*1810*/  LDS.128 R32, [R46+0xd80] ;  /* 0x000d80002e207984 */ /* 0x000ea20000000c00 */
[----:B------:R-:W-:Y:S01]  /*1820*/  FADD.FTZ R43, R25, R30 ;  /* 0x0000001e192b7221 */ /* 0x000fe20000010000 */
[----:B------:R-:W-:Y:S01]  /*1830*/  FADD.FTZ R42, R42, R29 ;  /* 0x0000001d2a2a7221 */ /* 0x000fe20000010000 */
[----:B------:R-:W-:Y:S01]  /*1840*/  FADD.FTZ R52, R52, R31 ;  /* 0x0000001f34347221 */ /* 0x000fe20000010000 */
[----:B------:R-:W3:Y:S01]  /*1850*/  LDS.128 R24, [R46+0xe40] ;  /* 0x000e40002e187984 */ /* 0x000ee20000000c00 */
[----:B-----5:R-:W-:Y:S01]  /*1860*/  FADD.FTZ R47, R47, R12 ;  /* 0x0000000c2f2f7221 */ /* 0x020fe20000010000 */
[----:B------:R-:W-:Y:S01]  /*1870*/  FADD.FTZ R42, R42, R13 ;  /* 0x0000000d2a2a7221 */ /* 0x000fe20000010000 */
[----:B------:R-:W-:Y:S01]  /*1880*/  FADD.FTZ R43, R43, R14 ;  /* 0x0000000e2b2b7221 */ /* 0x000fe20000010000 */
[----:B------:R-:W4:Y:S01]  /*1890*/  LDS.128 R28, [R46+0xf00] ;  /* 0x000f00002e1c7984 */ /* 0x000f220000000c00 */
[----:B0-----:R-:W-:Y:S01]  /*18a0*/  FADD.FTZ R47, R47, R16 ;  /* 0x000000102f2f7221 */ /* 0x001fe20000010000 */
[----:B------:R-:W-:Y:S01]  /*18b0*/  FADD.FTZ R42, R42, R17 ;  /* 0x000000112a2a7221 */ /* 0x000fe20000010000 */
[----:B------:R-:W-:Y:S01]  /*18c0*/  FADD.FTZ R17, R43, R18 ;  /* 0x000000122b117221 */ /* 0x000fe20000010000 */
[----:B------:R-:W-:-:S02]  /*18d0*/  FADD.FTZ R52, R52, R15 ;  /* 0x0000000f34347221 */ /* 0x000fc40000010000 */
[----:B------:R-:W0:Y:S02]  /*18e0*/  LDS.128 R12, [R46+0xfc0] ;  /* 0x000fc0002e0c7984 */ /* 0x000e240000000c00 */
        /* <DEDUP_REMOVED lines=10> */
[----:B------:R-:W2:Y:S01]  /*1990*/  LDS.128 R20, [R46+0x1140] ;  /* 0x001140002e147984 */ /* 0x000ea20000000c00 */
[----:B---3--:R-:W-:Y:S01]  /*19a0*/  FADD.FTZ R47, R43, R24 ;  /* 0x000000182b2f7221 */ /* 0x008fe20000010000 */
[----:B------:R-:W-:Y:S01]  /*19b0*/  FADD.FTZ R43, R33, R26 ;  /* 0x0000001a212b7221 */ /* 0x000fe20000010000 */
[----:B------:R-:W-:Y:S01]  /*19c0*/  FADD.FTZ R42, R42, R25 ;  /* 0x000000192a2a7221 */ /* 0x000fe20000010000 */
[----:B------:R-:W3:Y:S01]  /*19d0*/  LDS.128 R32, [R46+0x1200] ;  /* 0x001200002e207984 */ /* 0x000ee20000000c00 */
[----:B------:R-:W-:Y:S01]  /*19e0*/  FADD.FTZ R52, R52, R27 ;  /* 0x0000001b34347221 */ /* 0x000fe20000010000 */
[----:B----4-:R-:W-:Y:S01]  /*19f0*/  FADD.FTZ R47, R47, R28 ;  /* 0x0000001c2f2f7221 */ /* 0x010fe20000010000 */
[----:B------:R-:W-:Y:S01]  /*1a00*/  FADD.FTZ R42, R42, R29 ;  /* 0x0000001d2a2a7221 */ /* 0x000fe20000010000 */
[----:B------:R-:W4:Y:S01]  /*1a10*/  LDS.128 R24, [R46+0x12c0] ;  /* 0x0012c0002e187984 */ /* 0x000f220000000c00 */
[----:B------:R-:W-:Y:S01]  /*1a20*/  FADD.FTZ R43, R43, R30 ;  /* 0x0000001e2b2b7221 */ /* 0x000fe20000010000 */
[----:B------:R-:W-:Y:S01]  /*1a30*/  FADD.FTZ R52, R52, R31 ;  /* 0x0000001f34347221 */ /* 0x000fe20000010000 */
[----:B0-----:R-:W-:Y:S01]  /*1a40*/  FADD.FTZ R47, R47, R12 ;  /* 0x0000000c2f2f7221 */ /* 0x001fe20000010000 */
[----:B------:R-:W-:Y:S01]  /*1a50*/  FADD.FTZ R42, R42, R13 ;  /* 0x0000000d2a2a7221 */ /* 0x000fe20000010000 */
[----:B------:R-:W-:Y:S01]  /*1a60*/  FADD.FTZ R43, R43, R14 ;  /* 0x0000000e2b2b7221 */ /* 0x000fe20000010000 */
[----:B------:R-:W-:Y:S01]  /*1a70*/  FADD.FTZ R52, R52, R15 ;  /* 0x0000000f34347221 */ /* 0x000fe20000010000 */
[----:B------:R-:W-:Y:S04]  /*1a80*/  LDS.128 R28, [R46+0x15c0] ;  /* 0x0015c0002e1c7984 */ /* 0x000fe80000000c00 */
[----:B------:R-:W0:Y:S01]  /*1a90*/  LDS.128 R12, [R46+0x1380] ;  /* 0x001380002e0c7984 */ /* 0x000e220000000c00 */
[----:B-1----:R-:W-:Y:S01]  /*1aa0*/  FADD.FTZ R47, R47, R16 ;  /* 0x000000102f2f7221 */ /* 0x002fe20000010000 */
[----:B------:R-:W-:Y:S01]  /*1ab0*/  FADD.FTZ R42, R42, R17 ;  /* 0x000000112a2a7221 */ /* 0x000fe20000010000 */
[----:B------:R-:W-:Y:S01]  /*1ac0*/  FADD.FTZ R43, R43, R18 ;  /* 0x000000122b2b7221 */ /* 0x000fe20000010000 */
[----:B------:R-:W-:-:S02]  /*1ad0*/  FADD.FTZ R52, R52, R19 ;  /* 0x0000001334347221 */ /* 0x000fc40000010000 */
        /* <DEDUP_REMOVED lines=11> */
[----:B------:R-:W-:Y:S01]  /*1b90*/  FADD.FTZ R42, R42, R25 ;  /* 0x000000192a2a7221 */ /* 0x000fe20000010000 */
[----:B------:R-:W-:Y:S01]  /*1ba0*/  FADD.FTZ R47, R33, R26 ;  /* 0x0000001a212f7221 */ /* 0x000fe20000010000 */
[----:B------:R-:W-:Y:S01]  /*1bb0*/  FADD.FTZ R52, R52, R27 ;  /* 0x0000001b34347221 */ /* 0x000fe20000010000 */
[----:B------:R-:W-:Y:S04]  /*1bc0*/  LDS.128 R32, [R46+0x1740] ;  /* 0x001740002e207984 */ /* 0x000fe80000000c00 */
[----:B------:R-:W3:Y:S01]  /*1bd0*/  LDS.128 R24, [R46+0x1680] ;  /* 0x001680002e187984 */ /* 0x000ee20000000c00 */
[----:B0-----:R-:W-:Y:S01]  /*1be0*/  FADD.FTZ R43, R43, R12 ;  /* 0x0000000c2b2b7221 */ /* 0x001fe20000010000 */
[----:B------:R-:W-:Y:S01]  /*1bf0*/  FADD.FTZ R42, R42, R13 ;  /* 0x0000000d2a2a7221 */ /* 0x000fe20000010000 */
[----:B------:R-:W-:Y:S01]  /*1c00*/  FADD.FTZ R47, R47, R14 ;  /* 0x0000000e2f2f7221 */ /* 0x000fe20000010000 */
[----:B------:R-:W-:Y:S01]  /*1c10*/  FADD.FTZ R52, R52, R15 ;  /* 0x0000000f34347221 */ /* 0x000fe20000010000 */
[----:B-1----:R-:W-:Y:S01]  /*1c20*/  FADD.FTZ R43, R43, R16 ;  /* 0x000000102b2b7221 */ /* 0x002fe20000010000 */
[----:B------:R-:W-:Y:S01]  /*1c30*/  FADD.FTZ R42, R42, R17 ;  /* 0x000000112a2a7221 */ /* 0x000fe20000010000 */
[----:B------:R-:W-:Y:S01]  /*1c40*/  FADD.FTZ R47, R47, R18 ;  /* 0x000000122f2f7221 */ /* 0x000fe20000010000 */
[----:B------:R-:W-:Y:S01]  /*1c50*/  FADD.FTZ R52, R52, R19 ;  /* 0x0000001334347221 */ /* 0x000fe20000010000 */
[----:B--2---:R-:W-:Y:S01]  /*1c60*/  FADD.FTZ R43, R43, R20 ;  /* 0x000000142b2b7221 */ /* 0x004fe20000010000 */
[----:B------:R-:W-:Y:S01]  /*1c70*/  FADD.FTZ R42, R42, R21 ;  /* 0x000000152a2a7221 */ /* 0x000fe20000010000 */
[----:B------:R-:W-:Y:S01]  /*1c80*/  FADD.FTZ R47, R47, R22 ;  /* 0x000000162f2f7221 */ /* 0x000fe20000010000 */
[----:B------:R-:W-:Y:S01]  /*1c90*/  FADD.FTZ R52, R52, R23 ;  /* 0x0000001734347221 */ /* 0x000fe20000010000 */
[----:B------:R-:W-:Y:S01]  /*1ca0*/  FADD.FTZ R43, R43, R28 ;  /* 0x0000001c2b2b7221 */ /* 0x000fe20000010000 */
[----:B------:R-:W-:Y:S01]  /*1cb0*/  FADD.FTZ R42, R42, R29 ;  /* 0x0000001d2a2a7221 */ /* 0x000fe20000010000 */
[----:B------:R-:W-:Y:S01]  /*1cc0*/  FADD.FTZ R47, R47, R30 ;  /* 0x0000001e2f2f7221 */ /* 0x000fe20000010000 */
[----:B------:R-:W-:Y:S01]  /*1cd0*/  FADD.FTZ R52, R52, R31 ;  /* 0x0000001f34347221 */ /* 0x000fe20000010000 */
[----:B---3--:R-:W-:Y:S01]  /*1ce0*/  FADD.FTZ R43, R43, R24 ;  /* 0x000000182b2b7221 */ /* 0x008fe20000010000 */
[----:B------:R-:W-:Y:S01]  /*1cf0*/  FADD.FTZ R42, R42, R25 ;  /* 0x000000192a2a7221 */ /* 0x000fe20000010000 */
[----:B------:R-:W-:Y:S01]  /*1d00*/  FADD.FTZ R47, R47, R26 ;  /* 0x0000001a2f2f7221 */ /* 0x000fe20000010000 */
[----:B------:R-:W-:Y:S01]  /*1d10*/  FADD.FTZ R52, R52, R27 ;  /* 0x0000001b34347221 */ /* 0x000fe20000010000 */
[----:B------:R-:W-:Y:S01]  /*1d20*/  FADD.FTZ R24, R43, R32 ;  /* 0x000000202b187221 */ /* 0x000fe20000010000 */
[----:B------:R-:W-:Y:S01]  /*1d30*/  FADD.FTZ R25, R42, R33 ;  /* 0x000000212a197221 */ /* 0x000fe20000010000 */
[----:B------:R-:W-:Y:S01]  /*1d40*/  FADD.FTZ R26, R47, R34 ;  /* 0x000000222f1a7221 */ /* 0x000fe20000010000 */
[----:B------:R-:W-:-:S07]  /*1d50*/  FADD.FTZ R27, R52, R35 ;  /* 0x00000023341b7221 */ /* 0x000fce0000010000 */
.L_x_9:
[----:B------:R-:W-:Y:S05]  /*1d60*/  BSYNC B0 ;  /* 0x0000000000007941 */ /* 0x000fea0003800000 */
.L_x_8:
[----:B------:R-:W1:Y:S01]  /*1d70*/  LDC R12, c[0x0][0xc] ;  /* 0x00000300ff0c7b82 */ /* 0x000e620000000800 */
[----:B------:R-:W-:Y:S01]  /*1d80*/  IMAD R13, R2, 0xc, R45 ;  /* 0x0000000c020d7824 */ /* 0x000fe200078e022d */
[----:B------:R-:W-:Y:S01]  /*1d90*/  BSSY B0, `(.L_x_10) ;  /* 0x0000013000007945 */ /* 0x000fe20003800000 */
[----:B------:R-:W-:-:S05]  /*1da0*/  PRMT R2, R38, 0x7632, R2 ;  /* 0x0000763226027816 */ /* 0x000fca0000000002 */
[----:B------:R-:W2:Y:S01]  /*1db0*/  LDC.64 R16, c[0x0][0x268] ;  /* 0x00009a00ff107b82 */ /* 0x000ea20000000a00 */
[----:B-1----:R-:W-:Y:S01]  /*1dc0*/  ISETP.GE.U32.AND P0, PT, R12, 0x2, PT ;  /* 0x000000020c00780c */ /* 0x002fe20003f06070 */
[----:B--2---:R-:W-:Y:S01]  /*1dd0*/  IMAD.WIDE R16, R13, 0x4, R16 ;  /* 0x000000040d107825 */ /* 0x004fe200078e0210 */
[----:B------:R-:W-:Y:S11]  /*1de0*/  @P4 BRA `(.L_x_11) ;  /* 0x0000000000344947 */ /* 0x000ff60003800000 */
[----:B------:R-:W1:Y:S01]  /*1df0*/  LDC.64 R14, c[0x0][0x288] ;  /* 0x0000a200ff0e7b82 */ /* 0x000e620000000a00 */
[----:B------:R-:W-:Y:S01]  /*1e00*/  MOV R19, UR6 ;  /* 0x0000000600137c02 */ /* 0x000fe20008000f00 */
[----:B------:R2:W-:Y:S01]  /*1e10*/  REDG.E.ADD.F32.FTZ.RN.STRONG.GPU desc[UR14][R16.64], R24 ;  /* 0x00000018100079a6 */ /* 0x0005e2000c10f38e */
[----:B------:R-:W-:Y:S02]  /*1e20*/  MOV R23, UR12 ;  /* 0x0000000c00177c02 */ /* 0x000fe40008000f00 */
[-C--:B------:R-:W-:Y:S02]  /*1e30*/  LEA R18, P4, R19, R16.reuse, 0x2 ;  /* 0x0000001013127211 */ /* 0x080fe400078810ff */
[----:B------:R-:W-:Y:S02]  /*1e40*/  LEA R22, P6, R23, R16, 0x2 ;  /* 0x0000001017167211 */ /* 0x000fe400078c10ff */
[C---:B------:R-:W-:Y:S02]  /*1e50*/  IADD3.X R19, R17.reuse, UR11, RZ, P4, !PT ;  /* 0x0000000b11137c10 */ /* 0x040fe4000a7fe4ff */
[----:B------:R-:W-:-:S03]  /*1e60*/  IADD3.X R23, R17, UR10, RZ, P6, !PT ;  /* 0x0000000a11177c10 */ /* 0x000fc6000b7fe4ff */
[----:B------:R2:W-:Y:S01]  /*1e70*/  REDG.E.ADD.F32.FTZ.RN.STRONG.GPU desc[UR14][R18.64], R25 ;  /* 0x00000019120079a6 */ /* 0x0005e2000c10f38e */
[----:B-1----:R-:W-:-:S04]  /*1e80*/  LEA R20, P5, R14, R16, 0x2 ;  /* 0x000000100e147211 */ /* 0x002fc800078a10ff */
[----:B------:R-:W-:-:S05]  /*1e90*/  LEA.HI.X R21, R14, R17, R15, 0x2, P5 ;  /* 0x000000110e157211 */ /* 0x000fca00028f140f */
[----:B------:R2:W-:Y:S04]  /*1ea0*/  REDG.E.ADD.F32.FTZ.RN.STRONG.GPU desc[UR14][R20.64], R26 ;  /* 0x0000001a140079a6 */ /* 0x0005e8000c10f38e */
[----:B------:R2:W-:Y:S02]  /*1eb0*/  REDG.E.ADD.F32.FTZ.RN.STRONG.GPU desc[UR14][R22.64], R27 ;  /* 0x0000001b160079a6 */ /* 0x0005e4000c10f38e */
.L_x_11:
[----:B------:R-:W-:Y:S05]  /*1ec0*/  BSYNC B0 ;  /* 0x0000000000007941 */ /* 0x000fea0003800000 */
.L_x_10:
[----:B--2---:R-:W-:Y:S02]  /*1ed0*/  PRMT R26, R37, 0x7632, R26 ;  /* 0x00007632251a7816 */ /* 0x004fe4000000001a */
[----:B------:R-:W-:Y:S02]  /*1ee0*/  PRMT R25, R39, 0x7632, R25 ;  /* 0x0000763227197816 */ /* 0x000fe40000000019 */
[----:B------:R-:W-:Y:S01]  /*1ef0*/  PRMT R13, R36, 0x7632, R13 ;  /* 0x00007632240d7816 */ /* 0x000fe2000000000d */
[----:B------:R-:W-:Y:S06]  /*1f00*/  @!P0 BRA `(.L_x_12) ;  /* 0x0000001000908947 */ /* 0x000fec0003800000 */
[----:B------:R-:W1:Y:S01]  /*1f10*/  LDC R14, c[0x0][0x10] ;  /* 0x00000400ff0e7b82 */ /* 0x000e620000000800 */
[----:B------:R-:W2:Y:S01]  /*1f20*/  S2R R15, SR_CTAID.Y ;  /* 0x00000000000f7919 */ /* 0x000ea20000002600 */
[----:B------:R-:W-:-:S06]  /*1f30*/  ULOP3.LUT UR8, UR4, 0x1, URZ, 0xc0, !UPT ;  /* 0x0000000104087892 */ /* 0x000fcc000f8ec03f */
[----:B------:R-:W3:Y:S08]  /*1f40*/  LDC.64 R16, c[0x0][0x258] ;  /* 0x00009600ff107b82 */ /* 0x000ef00000000a00 */
[----:B------:R-:W4:Y:S01]  /*1f50*/  LDC.64 R28, c[0x0][0x260] ;  /* 0x00009800ff1c7b82 */ /* 0x000f220000000a00 */
[----:B-1----:R-:W-:-:S04]  /*1f60*/  IMAD R18, R14, UR8, RZ ;  /* 0x000000080e127c24 */ /* 0x002fc8000f8e02ff */
[C---:B------:R-:W-:Y:S01]  /*1f70*/  IMAD R20, R18.reuse, R12, RZ ;  /* 0x0000000c12147224 */ /* 0x040fe200078e02ff */
[----:B--2---:R-:W-:-:S04]  /*1f80*/  IADD3 R19, R18, R15, RZ ;  /* 0x0000000f12137210 */ /* 0x004fc80007ffe0ff */
[----:B------:R-:W-:Y:S01]  /*1f90*/  SHF.L.U32 R21, R20, 0x1, RZ ;  /* 0x0000000114157819 */ /* 0x000fe200000006ff */
[----:B---3--:R-:W-:-:S04]  /*1fa0*/  IMAD.WIDE.U32 R16, R19, 0x4, R16 ;  /* 0x0000000413107825 */ /* 0x008fc800078e0010 */
[----:B----4-:R-:W-:Y:S01]  /*1fb0*/  IMAD.WIDE R28, R21, 0x4, R28 ;  /* 0x00000004151c7825 */ /* 0x010fe200078e021c */
[----:B------:R-:W-:Y:S06]  /*1fc0*/  @P3 BRA `(.L_x_13) ;  /* 0x0000000000683947 */ /* 0x000fec0003800000 */
[----:B------:R-:W1:Y:S01]  /*1fd0*/  S2R R10, SR_LANEID ;  /* 0x00000000000a7919 */ /* 0x000e620000000000 */
[----:B------:R-:W-:Y:S01]  /*1fe0*/  VOTEU.ANY UR9, UPT, PT ;  /* 0x0000000000097886 */ /* 0x000fe200038e0100 */
[----:B------:R-:W-:Y:S01]  /*1ff0*/  ULOP3.LUT UP0, URZ, UR4, 0x2, URZ, 0xc0, !UPT ;  /* 0x00000002043f7892 */ /* 0x000fe2000f80c03f */
[----:B------:R-:W-:Y:S01]  /*2000*/  IMAD R19, R14, UR16, R15 ;  /* 0x000000100e137c24 */ /* 0x000fe2000f8e020f */
[----:B------:R-:W-:Y:S01]  /*2010*/  UFLO.U32 UR17, UR9 ;  /* 0x00000009001172bd */ /* 0x000fe200080e0000 */
[----:B------:R-:W-:Y:S01]  /*2020*/  UMOV UR8, 0x1 ;  /* 0x0000000100087882 */ /* 0x000fe20000000000 */
[----:B------:R-:W-:Y:S01]  /*2030*/  UPOPC UR9, UR9 ;  /* 0x00000009000972bf */ /* 0x000fe20008000000 */
[----:B------:R-:W-:Y:S01]  /*2040*/  IMAD.WIDE.U32 R18, R19, 0x8, R28 ;  /* 0x0000000813127825 */ /* 0x000fe200078e001c */
[----:B------:R-:W-:-:S04]  /*2050*/  USEL UR8, UR8, 0xffffffff, !UP0 ;  /* 0xffffffff08087887 */ /* 0x000fc8000c000000 */
[----:B------:R-:W-:Y:S01]  /*2060*/  UIMAD UR8, UR8, UR9, URZ ;  /* 0x00000009080872a4 */ /* 0x000fe2000f8e023f */
[----:B------:R2:W-:Y:S05]  /*2070*/  STG.E.64 desc[UR14][R18.64], R8 ;  /* 0x0000000812007986 */ /* 0x0005ea000c101b0e */
[----:B------:R-:W-:Y:S02]  /*2080*/  MOV R23, UR8 ;  /* 0x0000000800177c02 */ /* 0x000fe40008000f00 */
[----:B-1----:R-:W-:-:S13]  /*2090*/  ISETP.EQ.U32.AND P0, PT, R10, UR17, PT ;  /* 0x000000110a007c0c */ /* 0x002fda000bf02070 */
[----:B------:R-:W-:Y:S06]  /*20a0*/  @P0 MEMBAR.ALL.GPU ;  /* 0x0000000000000992 */ /* 0x000fec000000a000 */
[----:B------:R-:W-:-:S00]  /*20b0*/  @P0 ERRBAR ;  /* 0x00000000000009ab */ /* 0x000fc00000000000 */
[----:B------:R-:W-:Y:S06]  /*20c0*/  @P0 CGAERRBAR ;  /* 0x00000000000005ab */ /* 0x000fec0000000000 */
[----:B------:R2:W-:Y:S01]  /*20d0*/  @P0 REDG.E.ADD.S32.STRONG.GPU desc[UR14][R16.64], R23 ;  /* 0x000000171000098e */ /* 0x0005e2000c10e38e */
[----:B------:R-:W-:-:S04]  /*20e0*/  PLOP3.LUT P0, PT, PT, PT, UP0, 0x80, 0x0 ;  /* 0x000000000000781c */ /* 0x000fc80003f0f008 */
[----:B------:R-:W-:-:S04]  /*20f0*/  SEL R21, R12, RZ, !P0 ;  /* 0x000000ff0c157207 */ /* 0x000fc80004000000 */
[----:B------:R-:W-:-:S13]  /*2100*/  ISETP.NE.AND P0, PT, R21, -0x1, PT ;  /* 0xffffffff1500780c */ /* 0x000fda0003f05270 */
[----:B--2---:R-:W-:Y:S05]  /*2110*/  @!P0 BRA `(.L_x_13) ;  /* 0x0000000000148947 */ /* 0x004fea0003800000 */
.L_x_14:
[----:B------:R-:W2:Y:S04]  /*2120*/  LDG.E.STRONG.GPU R18, desc[UR14][R16.64] ;  /* 0x0000000e10127981 */ /* 0x000ea8000c1ef900 */
[----:B--2---:R-:W-:Y:S01]  /*2130*/  CCTL.IVALL ;  /* 0x00000000ff00798f */ /* 0x004fe20002000000 */
[----:B------:R-:W-:Y:S05]  /*2140*/  YIELD ;  /* 0x0000000000007946 */ /* 0x000fea0003800000 */
[----:B------:R-:W-:-:S13]  /*2150*/  ISETP.NE.AND P0, PT, R18, R21, PT ;  /* 0x000000151200720c */ /* 0x000fda0003f05270 */
[----:B------:R-:W-:Y:S05]  /*2160*/  @P0 BRA `(.L_x_14) ;  /* 0xfffffffc00ec0947 */ /* 0x000fea000383ffff */
.L_x_13:
[----:B------:R-:W-:Y:S01]  /*2170*/  ISETP.NE.AND P0, PT, R12, RZ, PT ;  /* 0x000000ff0c00720c */ /* 0x000fe20003f05270 */
[----:B------:R-:W-:Y:S05]  /*2180*/  WARPSYNC.ALL ;  /* 0x0000000000007948 */ /* 0x000fea0003800000 */
[----:B------:R-:W-:Y:S07]  /*2190*/  BAR.SYNC.DEFER_BLOCKING 0x0 ;  /* 0x0000000000007b1d */ /* 0x000fee0000010000 */
[----:B------:R-:W-:Y:S05]  /*21a0*/  @!P0 BRA `(.L_x_12) ;  /* 0x0000000c00e88947 */ /* 0x000fea0003800000 */
[----:B------:R-:W-:Y:S01]  /*21b0*/  IADD3 R16, R12, -0x1, RZ ;  /* 0xffffffff0c107810 */ /* 0x000fe20007ffe0ff */
[----:B------:R-:W-:-:S03]  /*21c0*/  HFMA2.MMA R27, -RZ, RZ, 0, 0 ;  /* 0x00000000ff1b7435 */ /* 0x000fc600000001ff */
[----:B------:R-:W-:-:S13]  /*21d0*/  ISETP.GE.U32.AND P0, PT, R16, 0x3, PT ;  /* 0x000000031000780c */ /* 0x000fda0003f06070 */
[----:B------:R-:W-:Y:S05]  /*21e0*/  @!P0 BRA `(.L_x_15) ;  /* 0x0000000c00688947 */ /* 0x000fea0003800000 */
[----:B------:R-:W-:Y:S02]  /*21f0*/  LOP3.LUT R17, R12, 0x3, RZ, 0xc0, !PT ;  /* 0x000000030c117812 */ /* 0x000fe400078ec0ff */
[----:B------:R-:W-:Y:S02]  /*2200*/  MOV R27, RZ ;  /* 0x000000ff001b7202 */ /* 0x000fe40000000f00 */
[----:B------:R-:W-:-:S04]  /*2210*/  IADD3 R24, -R17, R12, RZ ;  /* 0x0000000c11187210 */ /* 0x000fc80007ffe1ff */
[----:B------:R-:W-:-:S13]  /*2220*/  ISETP.GT.AND P0, PT, R24, RZ, PT ;  /* 0x000000ff1800720c */ /* 0x000fda0003f04270 */
[----:B------:R-:W-:Y:S05]  /*2230*/  @!P0 BRA `(.L_x_16) ;  /* 0x0000000800d88947 */ /* 0x000fea0003800000 */
[----:B------:R-:W-:Y:S02]  /*2240*/  ISETP.GT.AND P4, PT, R24, 0xc, PT ;  /* 0x0000000c1800780c */ /* 0x000fe40003f84270 */
[----:B------:R-:W-:-:S11]  /*2250*/  PLOP3.LUT P0, PT, PT, PT, PT, 0x80, 0x0 ;  /* 0x000000000000781c */ /* 0x000fd60003f0f070 */
[----:B------:R-:W-:Y:S05]  /*2260*/  @!P4 BRA `(.L_x_17) ;  /* 0x0000000400d0c947 */ /* 0x000fea0003800000 */
[----:B------:R-:W-:-:S13]  /*2270*/  PLOP3.LUT P0, PT, PT, PT, PT, 0x8, 0x0 ;  /* 0x000000000000781c */ /* 0x000fda0003f0e170 */
.L_x_18:
[----:B------:R-:W-:-:S13]  /*2280*/  ISETP.EQ.OR P6, PT, R27, UR16, P3 ;  /* 0x000000101b007c0c */ /* 0x000fda0009fc2670 */
[----:B------:R-:W-:-:S04]  /*2290*/  @!P6 IMAD R17, R14, R27, R15 ;  /* 0x0000001b0e11e224 */ /* 0x000fc800078e020f */
[----:B------:R-:W-:-:S06]  /*22a0*/  @!P6 IMAD.WIDE.U32 R16, R17, 0x8, R28 ;  /* 0x000000081110e825 */ /* 0x000fcc00078e001c */
[----:B------:R-:W0:Y:S01]  /*22b0*/  @!P6 LDG.E.64 R16, desc[UR14][R16.64] ;  /* 0x0000000e1010e981 */ /* 0x000e22000c1e1b00 */
[C---:B------:R-:W-:Y:S02]  /*22c0*/  IADD3 R19, R27.reuse, 0x1, RZ ;  /* 0x000000011b137810 */ /* 0x040fe40007ffe0ff */
[----:B------:R-:W-:Y:S02]  /*22d0*/  IADD3 R21, R27, 0x2, RZ ;  /* 0x000000021b157810 */ /* 0x000fe40007ffe0ff */
[----:B------:R-:W-:Y:S02]  /*22e0*/  ISETP.EQ.OR P4, PT, R19, UR16, P3 ;  /* 0x0000001013007c0c */ /* 0x000fe40009f82670 */
[----:B------:R-:W-:Y:S02]  /*22f0*/  ISETP.EQ.OR P5, PT, R21, UR16, P3 ;  /* 0x0000001015007c0c */ /* 0x000fe40009fa2670 */
[----:B------:R-:W-:-:S09]  /*2300*/  IADD3 R20, R27, 0x3, RZ ;  /* 0x000000031b147810 */ /* 0x000fd20007ffe0ff */
[C-C-:B------:R-:W-:Y:S02]  /*2310*/  @!P4 IMAD R19, R14.reuse, R19, R15.reuse ;  /* 0x000000130e13c224 */ /* 0x140fe400078e020f */
[----:B------:R-:W-:Y:S02]  /*2320*/  @!P5 IMAD R21, R14, R21, R15 ;  /* 0x000000150e15d224 */ /* 0x000fe400078e020f */
[----:B0-----:R-:W-:Y:S01]  /*2330*/  @!P6 FADD.FTZ R8, R8, R16 ;  /* 0x000000100808e221 */ /* 0x001fe20000010000 */
[----:B------:R-:W-:Y:S01]  /*2340*/  @!P6 FADD.FTZ R9, R9, R17 ;  /* 0x000000110909e221 */ /* 0x000fe20000010000 */
[----:B------:R-:W-:Y:S01]  /*2350*/  ISETP.EQ.OR P6, PT, R20, UR16, P3 ;  /* 0x0000001014007c0c */ /* 0x000fe20009fc2670 */
[----:B------:R-:W-:-:S04]  /*2360*/  @!P4 IMAD.WIDE.U32 R16, R19, 0x8, R28 ;  /* 0x000000081310c825 */ /* 0x000fc800078e001c */
[----:B------:R-:W-:Y:S02]  /*2370*/  @!P5 IMAD.WIDE.U32 R18, R21, 0x8, R28 ;  /* 0x000000081512d825 */ /* 0x000fe400078e001c */
[----:B------:R-:W2:Y:S04]  /*2380*/  @!P4 LDG.E.64 R16, desc[UR14][R16.64] ;  /* 0x0000000e1010c981 */ /* 0x000ea8000c1e1b00 */
[----:B------:R-:W3:Y:S02]  /*2390*/  @!P5 LDG.E.64 R18, desc[UR14][R18.64] ;  /* 0x0000000e1212d981 */ /* 0x000ee4000c1e1b00 */
[----:B------:R-:W-:-:S04]  /*23a0*/  @!P6 IMAD R21, R14, R20, R15 ;  /* 0x000000140e15e224 */ /* 0x000fc800078e020f */
[----:B------:R-:W-:-:S06]  /*23b0*/  @!P6 IMAD.WIDE.U32 R20, R21, 0x8, R28 ;  /* 0x000000081514e825 */ /* 0x000fcc00078e001c */
[----:B------:R-:W4:Y:S01]  /*23c0*/  @!P6 LDG.E.64 R20, desc[UR14][R20.64] ;  /* 0x0000000e1414e981 */ /* 0x000f22000c1e1b00 */
[C---:B------:R-:W-:Y:S02]  /*23d0*/  IADD3 R22, R27.reuse, 0x4, RZ ;  /* 0x000000041b167810 */ /* 0x040fe40007ffe0ff */
[C---:B------:R-:W-:Y:S02]  /*23e0*/  IADD3 R23, R27.reuse, 0x5, RZ ;  /* 0x000000051b177810 */ /* 0x040fe40007ffe0ff */
[----:B------:R-:W-:Y:S01]  /*23f0*/  IADD3 R30, R27, 0x6, RZ ;  /* 0x000000061b1e7810 */ /* 0x000fe20007ffe0ff */
[----:B--2---:R-:W-:Y:S01]  /*2400*/  @!P4 FADD.FTZ R8, R8, R16 ;  /* 0x000000100808c221 */ /* 0x004fe20000010000 */
[----:B------:R-:W-:Y:S01]  /*2410*/  @!P4 FADD.FTZ R9, R9, R17 ;  /* 0x000000110909c221 */ /* 0x000fe20000010000 */
[----:B------:R-:W-:Y:S02]  /*2420*/  ISETP.EQ.OR P4, PT, R22, UR16, P3 ;  /* 0x0000001016007c0c */ /* 0x000fe40009f82670 */
[----:B---3--:R-:W-:Y:S01]  /*2430*/  @!P5 FADD.FTZ R8, R8, R18 ;  /* 0x000000120808d221 */ /* 0x008fe20000010000 */
[----:B------:R-:W-:Y:S01]  /*2440*/  @!P5 FADD.FTZ R9, R9, R19 ;  /* 0x000000130909d221 */ /* 0x000fe20000010000 */
[----:B------:R-:W-:-:S09]  /*2450*/  ISETP.EQ.OR P5, PT, R23, UR16, P3 ;  /* 0x0000001017007c0c */ /* 0x000fd20009fa2670 */
[----:B------:R-:W-:Y:S02]  /*2460*/  @!P4 IMAD R17, R14, R22, R15 ;  /* 0x000000160e11c224 */ /* 0x000fe400078e020f */
[----:B----4-:R-:W-:Y:S01]  /*2470*/  @!P6 FADD.FTZ R8, R8, R20 ;  /* 0x000000140808e221 */ /* 0x010fe20000010000 */
[----:B------:R-:W-:Y:S01]  /*2480*/  @!P6 FADD.FTZ R9, R9, R21 ;  /* 0x000000150909e221 */ /* 0x000fe20000010000 */
[----:B------:R-:W-:Y:S01]  /*2490*/  ISETP.EQ.OR P6, PT, R30, UR16, P3 ;  /* 0x000000101e007c0c */ /* 0x000fe20009fc2670 */
[----:B------:R-:W-:-:S04]  /*24a0*/  @!P4 IMAD.WIDE.U32 R16, R17, 0x8, R28 ;  /* 0x000000081110c825 */ /* 0x000fc800078e001c */
[----:B------:R-:W-:Y:S02]  /*24b0*/  @!P5 IMAD R19, R14, R23, R15 ;  /* 0x000000170e13d224 */ /* 0x000fe400078e020f */
[----:B------:R-:W2:Y:S02]  /*24c0*/  @!P4 LDG.E.64 R16, desc[UR14][R16.64] ;  /* 0x0000000e1010c981 */ /* 0x000ea4000c1e1b00 */
[----:B------:R-:W-:-:S04]  /*24d0*/  @!P5 IMAD.WIDE.U32 R18, R19, 0x8, R28 ;  /* 0x000000081312d825 */ /* 0x000fc800078e001c */
[----:B------:R-:W-:Y:S02]  /*24e0*/  @!P6 IMAD R21, R14, R30, R15 ;  /* 0x0000001e0e15e224 */ /* 0x000fe400078e020f */
[----:B------:R-:W3:Y:S02]  /*24f0*/  @!P5 LDG.E.64 R18, desc[UR14][R18.64] ;  /* 0x0000000e1212d981 */ /* 0x000ee4000c1e1b00 */
        /* <DEDUP_REMOVED lines=65> */
[----:B------:R-:W-:Y:S02]  /*2910*/  IADD3 R24, R24, -0x10, RZ ;  /* 0xfffffff018187810 */ /* 0x000fe40007ffe0ff */
[----:B------:R-:W-:Y:S01]  /*2920*/  IADD3 R27, R27, 0x10, RZ ;  /* 0x000000101b1b7810 */ /* 0x000fe20007ffe0ff */
[----:B--2---:R-:W-:Y:S01]  /*2930*/  @!P4 FADD.FTZ R8, R8, R16 ;  /* 0x000000100808c221 */ /* 0x004fe20000010000 */
[----:B------:R-:W-:Y:S01]  /*2940*/  @!P4 FADD.FTZ R9, R9, R17 ;  /* 0x000000110909c221 */ /* 0x000fe20000010000 */
[----:B------:R-:W-:Y:S02]  /*2950*/  ISETP.GT.AND P4, PT, R24, 0xc, PT ;  /* 0x0000000c1800780c */ /* 0x000fe40003f84270 */
[----:B---3--:R-:W-:Y:S01]  /*2960*/  @!P5 FADD.FTZ R8, R8, R18 ;  /* 0x000000120808d221 */ /* 0x008fe20000010000 */
[----:B------:R-:W-:-:S03]  /*2970*/  @!P5 FADD.FTZ R9, R9, R19 ;  /* 0x000000130909d221 */ /* 0x000fc60000010000 */
[----:B----4-:R-:W-:Y:S01]  /*2980*/  @!P6 FADD.FTZ R8, R8, R20 ;  /* 0x000000140808e221 */ /* 0x010fe20000010000 */
[----:B------:R-:W-:-:S06]  /*2990*/  @!P6 FADD.FTZ R9, R9, R21 ;  /* 0x000000150909e221 */ /* 0x000fcc0000010000 */
[----:B------:R-:W-:Y:S05]  /*29a0*/  @P4 BRA `(.L_x_18) ;  /* 0xfffffff800344947 */ /* 0x000fea000383ffff */
.L_x_17:
[----:B------:R-:W-:-:S13]  /*29b0*/  ISETP.GT.AND P4, PT, R24, 0x4, PT ;  /* 0x000000041800780c */ /* 0x000fda0003f84270 */
[----:B------:R-:W-:Y:S05]  /*29c0*/  @!P4 BRA `(.L_x_19) ;  /* 0x0000000000ecc947 */ /* 0x000fea0003800000 */
[C---:B------:R-:W-:Y:S02]  /*29d0*/  IADD3 R19, R27.reuse, 0x1, RZ ;  /* 0x000000011b137810 */ /* 0x040fe40007ffe0ff */
[----:B------:R-:W-:Y:S02]  /*29e0*/  ISETP.EQ.OR P0, PT, R27, UR16, P3 ;  /* 0x000000101b007c0c */ /* 0x000fe40009f02670 */
[----:B------:R-:W-:Y:S02]  /*29f0*/  ISETP.EQ.OR P5, PT, R19, UR16, P3 ;  /* 0x0000001013007c0c */ /* 0x000fe40009fa2670 */
[C---:B------:R-:W-:Y:S02]  /*2a00*/  IADD3 R21, R27.reuse, 0x2, RZ ;  /* 0x000000021b157810 */ /* 0x040fe40007ffe0ff */
[----:B------:R-:W-:Y:S02]  /*2a10*/  IADD3 R23, R27, 0x3, RZ ;  /* 0x000000031b177810 */ /* 0x000fe40007ffe0ff */
[----:B------:R-:W-:-:S02]  /*2a20*/  ISETP.EQ.OR P6, PT, R21, UR16, P3 ;  /* 0x0000001015007c0c */ /* 0x000fc40009fc2670 */
[----:B------:R-:W-:-:S03]  /*2a30*/  ISETP.EQ.OR P4, PT, R23, UR16, P3 ;  /* 0x0000001017007c0c */ /* 0x000fc60009f82670 */
[--C-:B------:R-:W-:Y:S02]  /*2a40*/  @!P0 IMAD R17, R27, R14, R15.reuse ;  /* 0x0000000e1b118224 */ /* 0x100fe400078e020f */
[----:B------:R-:W-:Y:S02]  /*2a50*/  @!P5 IMAD R19, R14, R19, R15 ;  /* 0x000000130e13d224 */ /* 0x000fe400078e020f */
[----:B------:R-:W-:-:S04]  /*2a60*/  @!P0 IMAD.WIDE.U32 R16, R17, 0x8, R28 ;  /* 0x0000000811108825 */ /* 0x000fc800078e001c */
[----:B------:R-:W-:Y:S02]  /*2a70*/  @!P5 IMAD.WIDE.U32 R18, R19, 0x8, R28 ;  /* 0x000000081312d825 */ /* 0x000fe400078e001c */
[----:B------:R-:W0:Y:S02]  /*2a80*/  @!P0 LDG.E.64 R16, desc[UR14][R16.64] ;  /* 0x0000000e10108981 */ /* 0x000e24000c1e1b00 */
[C-C-:B------:R-:W-:Y:S02]  /*2a90*/  @!P6 IMAD R21, R14.reuse, R21, R15.reuse ;  /* 0x000000150e15e224 */ /* 0x140fe400078e020f */
[----:B------:R-:W-:Y:S01]  /*2aa0*/  @!P4 IMAD R23, R14, R23, R15 ;  /* 0x000000170e17c224 */ /* 0x000fe200078e020f */
[----:B------:R-:W2:Y:S01]  /*2ab0*/  @!P5 LDG.E.64 R18, desc[UR14][R18.64] ;  /* 0x0000000e1212d981 */ /* 0x000ea2000c1e1b00 */
[----:B------:R-:W-:-:S04]  /*2ac0*/  @!P6 IMAD.WIDE.U32 R20, R21, 0x8, R28 ;  /* 0x000000081514e825 */ /* 0x000fc800078e001c */
[----:B------:R-:W-:Y:S02]  /*2ad0*/  @!P4 IMAD.WIDE.U32 R22, R23, 0x8, R28 ;  /* 0x000000081716c825 */ /* 0x000fe400078e001c */
[----:B------:R-:W3:Y:S04]  /*2ae0*/  @!P6 LDG.E.64 R20, desc[UR14][R20.64] ;  /* 0x0000000e1414e981 */ /* 0x000ee8000c1e1b00 */
[----:B------:R-:W4:Y:S01]  /*2af0*/  @!P4 LDG.E.64 R22, desc[UR14][R22.64] ;  /* 0x0000000e1616c981 */ /* 0x000f22000c1e1b00 */
[----:B------:R-:W-:Y:S01]  /*2b00*/  IADD3 R27, R27, 0x4, RZ ;  /* 0x000000041b1b7810 */ /* 0x000fe20007ffe0ff */
[----:B0-----:R-:W-:Y:S01]  /*2b10*/  @!P0 FADD.FTZ R8, R8, R16 ;  /* 0x0000001008088221 */ /* 0x001fe20000010000 */
[----:B------:R-:W-:Y:S02]  /*2b20*/  @!P0 FADD.FTZ R9, R9, R17 ;  /* 0x0000001109098221 */ /* 0x000fe40000010000 */
[----:B------:R-:W-:-:S02]  /*2b30*/  IADD3 R16, R27, 0x1, RZ ;  /* 0x000000011b107810 */ /* 0x000fc40007ffe0ff */
[----:B------:R-:W-:Y:S01]  /*2b40*/  ISETP.EQ.OR P0, PT, R27, UR16, P3 ;  /* 0x000000101b007c0c */ /* 0x000fe20009f02670 */
[----:B--2---:R-:W-:Y:S01]  /*2b50*/  @!P5 FADD.FTZ R8, R8, R18 ;  /* 0x000000120808d221 */ /* 0x004fe20000010000 */
[----:B------:R-:W-:Y:S01]  /*2b60*/  @!P5 FADD.FTZ R9, R9, R19 ;  /* 0x000000130909d221 */ /* 0x000fe20000010000 */
[----:B------:R-:W-:Y:S02]  /*2b70*/  IADD3 R18, R27, 0x2, RZ ;  /* 0x000000021b127810 */ /* 0x000fe40007ffe0ff */
[----:B------:R-:W-:Y:S01]  /*2b80*/  ISETP.EQ.OR P5, PT, R16, UR16, P3 ;  /* 0x0000001010007c0c */ /* 0x000fe20009fa2670 */
[----:B---3--:R-:W-:Y:S01]  /*2b90*/  @!P6 FADD.FTZ R8, R8, R20 ;  /* 0x000000140808e221 */ /* 0x008fe20000010000 */
[----:B------:R-:W-:Y:S01]  /*2ba0*/  @!P6 FADD.FTZ R9, R9, R21 ;  /* 0x000000150909e221 */ /* 0x000fe20000010000 */
[----:B------:R-:W-:Y:S02]  /*2bb0*/  IADD3 R20, R27, 0x3, RZ ;  /* 0x000000031b147810 */ /* 0x000fe40007ffe0ff */
[----:B------:R-:W-:Y:S01]  /*2bc0*/  ISETP.EQ.OR P6, PT, R18, UR16, P3 ;  /* 0x0000001012007c0c */ /* 0x000fe20009fc2670 */
[----:B----4-:R-:W-:Y:S01]  /*2bd0*/  @!P4 FADD.FTZ R8, R8, R22 ;  /* 0x000000160808c221 */ /* 0x010fe20000010000 */
[----:B------:R-:W-:Y:S01]  /*2be0*/  @!P4 FADD.FTZ R9, R9, R23 ;  /* 0x000000170909c221 */ /* 0x000fe20000010000 */
[----:B------:R-:W-:Y:S01]  /*2bf0*/  ISETP.EQ.OR P4, PT, R20, UR16, P3 ;  /* 0x0000001014007c0c */ /* 0x000fe20009f82670 */
[----:B------:R-:W-:-:S04]  /*2c00*/  @!P0 IMAD R17, R14, R27, R15 ;  /* 0x0000001b0e118224 */ /* 0x000fc800078e020f */
[----:B------:R-:W-:Y:S02]  /*2c10*/  @!P5 IMAD R19, R14, R16, R15 ;  /* 0x000000100e13d224 */ /* 0x000fe400078e020f */
[----:B------:R-:W-:-:S04]  /*2c20*/  @!P0 IMAD.WIDE.U32 R16, R17, 0x8, R28 ;  /* 0x0000000811108825 */ /* 0x000fc800078e001c */
[----:B------:R-:W-:Y:S02]  /*2c30*/  @!P6 IMAD R21, R14, R18, R15 ;  /* 0x000000120e15e224 */ /* 0x000fe400078e020f */
[----:B------:R-:W2:Y:S01]  /*2c40*/  @!P0 LDG.E.64 R16, desc[UR14][R16.64] ;  /* 0x0000000e10108981 */ /* 0x000ea2000c1e1b00 */
[----:B------:R-:W-:-:S04]  /*2c50*/  @!P5 IMAD.WIDE.U32 R18, R19, 0x8, R28 ;  /* 0x000000081312d825 */ /* 0x000fc800078e001c */
[----:B------:R-:W-:Y:S02]  /*2c60*/  @!P4 IMAD R23, R14, R20, R15 ;  /* 0x000000140e17c224 */ /* 0x000fe400078e020f */
[--C-:B------:R-:W-:Y:S01]  /*2c70*/  @!P6 IMAD.WIDE.U32 R20, R21, 0x8, R28.reuse ;  /* 0x000000081514e825 */ /* 0x100fe200078e001c */
[----:B------:R-:W3:Y:S03]  /*2c80*/  @!P5 LDG.E.64 R18, desc[UR14][R18.64] ;  /* 0x0000000e1212d981 */ /* 0x000ee6000c1e1b00 */
[----:B------:R-:W-:Y:S02]  /*2c90*/  @!P4 IMAD.WIDE.U32 R22, R23, 0x8, R28 ;  /* 0x000000081716c825 */ /* 0x000fe400078e001c */
[----:B------:R-:W4:Y:S04]  /*2ca0*/  @!P6 LDG.E.64 R20, desc[UR14][R20.64] ;  /* 0x0000000e1414e981 */ /* 0x000f28000c1e1b00 */
[----:B------:R-:W5:Y:S01]  /*2cb0*/  @!P4 LDG.E.64 R22, desc[UR14][R22.64] ;  /* 0x0000000e1616c981 */ /* 0x000f62000c1e1b00 */
[----:B------:R-:W-:-:S02]  /*2cc0*/  IADD3 R24, R24, -0x4, RZ ;  /* 0xfffffffc18187810 */ /* 0x000fc40007ffe0ff */
[----:B------:R-:W-:Y:S02]  /*2cd0*/  IADD3 R27, R27, 0x4, RZ ;  /* 0x000000041b1b7810 */ /* 0x000fe40007ffe0ff */
[----:B------:R-:W-:Y:S01]  /*2ce0*/  IADD3 R24, R24, -0x4, RZ ;  /* 0xfffffffc18187810 */ /* 0x000fe20007ffe0ff */
[----:B--2---:R-:W-:Y:S01]  /*2cf0*/  @!P0 FADD.FTZ R8, R8, R16 ;  /* 0x0000001008088221 */ /* 0x004fe20000010000 */
[----:B------:R-:W-:-:S03]  /*2d00*/  @!P0 FADD.FTZ R9, R9, R17 ;  /* 0x0000001109098221 */ /* 0x000fc60000010000 */
[----:B---3--:R-:W-:Y:S01]  /*2d10*/  @!P5 FADD.FTZ R8, R8, R18 ;  /* 0x000000120808d221 */ /* 0x008fe20000010000 */
[----:B------:R-:W-:-:S03]  /*2d20*/  @!P5 FADD.FTZ R9, R9, R19 ;  /* 0x000000130909d221 */ /* 0x000fc60000010000 */
[----:B----4-:R-:W-:Y:S01]  /*2d30*/  @!P6 FADD.FTZ R8, R8, R20 ;  /* 0x000000140808e221 */ /* 0x010fe20000010000 */
[----:B------:R-:W-:Y:S01]  /*2d40*/  @!P6 FADD.FTZ R9, R9, R21 ;  /* 0x000000150909e221 */ /* 0x000fe20000010000 */
[----:B------:R-:W-:Y:S02]  /*2d50*/  PLOP3.LUT P0, PT, PT, PT, PT, 0x8, 0x0 ;  /* 0x000000000000781c */ /* 0x000fe40003f0e170 */
[----:B-----5:R-:W-:Y:S01]  /*2d60*/  @!P4 FADD.FTZ R8, R8, R22 ;  /* 0x000000160808c221 */ /* 0x020fe20000010000 */
[----:B------:R-:W-:-:S10]  /*2d70*/  @!P4 FADD.FTZ R9, R9, R23 ;  /* 0x000000170909c221 */ /* 0x000fd40000010000 */
.L_x_19:
[----:B------:R-:W-:-:S13]  /*2d80*/  ISETP.NE.OR P0, PT, R24, RZ, P0 ;  /* 0x000000ff1800720c */ /* 0x000fda0000705670 */
[----:B------:R-:W-:Y:S05]  /*2d90*/  @!P0 BRA `(.L_x_15) ;  /* 0x00000000007c8947 */ /* 0x000fea0003800000 */
.L_x_16:
[C---:B------:R-:W-:Y:S02]  /*2da0*/  ISETP.EQ.OR P5, PT, R27.reuse, UR16, P3 ;  /* 0x000000101b007c0c */ /* 0x040fe40009fa2670 */
[C---:B------:R-:W-:Y:S02]  /*2db0*/  IADD3 R19, R27.reuse, 0x1, RZ ;  /* 0x000000011b137810 */ /* 0x040fe40007ffe0ff */
[----:B------:R-:W-:Y:S02]  /*2dc0*/  IADD3 R21, R27, 0x2, RZ ;  /* 0x000000021b157810 */ /* 0x000fe40007ffe0ff */
[----:B------:R-:W-:Y:S02]  /*2dd0*/  ISETP.EQ.OR P6, PT, R19, UR16, P3 ;  /* 0x0000001013007c0c */ /* 0x000fe40009fc2670 */
[----:B------:R-:W-:Y:S02]  /*2de0*/  IADD3 R23, R27, 0x3, RZ ;  /* 0x000000031b177810 */ /* 0x000fe40007ffe0ff */
[----:B------:R-:W-:-:S02]  /*2df0*/  ISETP.EQ.OR P4, PT, R21, UR16, P3 ;  /* 0x0000001015007c0c */ /* 0x000fc40009f82670 */
[----:B------:R-:W-:Y:S01]  /*2e00*/  ISETP.EQ.OR P0, PT, R23, UR16, P3 ;  /* 0x0000001017007c0c */ /* 0x000fe20009f02670 */
[----:B------:R-:W-:-:S04]  /*2e10*/  @!P5 IMAD R17, R14, R27, R15 ;  /* 0x0000001b0e11d224 */ /* 0x000fc800078e020f */
[----:B------:R-:W-:-:S04]  /*2e20*/  @!P5 IMAD.WIDE.U32 R16, R17, 0x8, R28 ;  /* 0x000000081110d825 */ /* 0x000fc800078e001c */
[C-C-:B------:R-:W-:Y:S02]  /*2e30*/  @!P6 IMAD R19, R14.reuse, R19, R15.reuse ;  /* 0x000000130e13e224 */ /* 0x140fe400078e020f */
[----:B------:R-:W0:Y:S01]  /*2e40*/  @!P5 LDG.E.64 R16, desc[UR14][R16.64] ;  /* 0x0000000e1010d981 */ /* 0x000e22000c1e1b00 */
[----:B------:R-:W-:Y:S02]  /*2e50*/  @!P4 IMAD R21, R14, R21, R15 ;  /* 0x000000150e15c224 */ /* 0x000fe400078e020f */
[----:B------:R-:W-:-:S04]  /*2e60*/  @!P6 IMAD.WIDE.U32 R18, R19, 0x8, R28 ;  /* 0x000000081312e825 */ /* 0x000fc800078e001c */
[----:B------:R-:W-:Y:S02]  /*2e70*/  @!P0 IMAD R23, R14, R23, R15 ;  /* 0x000000170e178224 */ /* 0x000fe400078e020f */
[--C-:B------:R-:W-:Y:S01]  /*2e80*/  @!P4 IMAD.WIDE.U32 R20, R21, 0x8, R28.reuse ;  /* 0x000000081514c825 */ /* 0x100fe200078e001c */
[----:B------:R-:W2:Y:S03]  /*2e90*/  @!P6 LDG.E.64 R18, desc[UR14][R18.64] ;  /* 0x0000000e1212e981 */ /* 0x000ea6000c1e1b00 */
[----:B------:R-:W-:Y:S02]  /*2ea0*/  @!P0 IMAD.WIDE.U32 R22, R23, 0x8, R28 ;  /* 0x0000000817168825 */ /* 0x000fe400078e001c */
[----:B------:R-:W3:Y:S04]  /*2eb0*/  @!P4 LDG.E.64 R20, desc[UR14][R20.64] ;  /* 0x0000000e1414c981 */ /* 0x000ee8000c1e1b00 */
[----:B------:R-:W4:Y:S01]  /*2ec0*/  @!P0 LDG.E.64 R22, desc[UR14][R22.64] ;  /* 0x0000000e16168981 */ /* 0x000f22000c1e1b00 */
[----:B------:R-:W-:-:S02]  /*2ed0*/  IADD3 R24, R24, -0x4, RZ ;  /* 0xfffffffc18187810 */ /* 0x000fc40007ffe0ff */
[----:B------:R-:W-:Y:S01]  /*2ee0*/  IADD3 R27, R27, 0x4, RZ ;  /* 0x000000041b1b7810 */ /* 0x000fe20007ffe0ff */
[----:B0-----:R-:W-:Y:S01]  /*2ef0*/  @!P5 FADD.FTZ R8, R8, R16 ;  /* 0x000000100808d221 */ /* 0x001fe20000010000 */
[----:B------:R-:W-:Y:S01]  /*2f00*/  @!P5 FADD.FTZ R9, R9, R17 ;  /* 0x000000110909d221 */ /* 0x000fe20000010000 */
[----:B------:R-:W-:Y:S02]  /*2f10*/  ISETP.NE.AND P5, PT, R24, RZ, PT ;  /* 0x000000ff1800720c */ /* 0x000fe40003fa5270 */
[----:B--2---:R-:W-:Y:S01]  /*2f20*/  @!P6 FADD.FTZ R8, R8, R18 ;  /* 0x000000120808e221 */ /* 0x004fe20000010000 */
[----:B------:R-:W-:-:S03]  /*2f30*/  @!P6 FADD.FTZ R9, R9, R19 ;  /* 0x000000130909e221 */ /* 0x000fc60000010000 */
[----:B---3--:R-:W-:Y:S01]  /*2f40*/  @!P4 FADD.FTZ R8, R8, R20 ;  /* 0x000000140808c221 */ /* 0x008fe20000010000 */
[----:B------:R-:W-:-:S03]  /*2f50*/  @!P4 FADD.FTZ R9, R9, R21 ;  /* 0x000000150909c221 */ /* 0x000fc60000010000 */
[----:B----4-:R-:W-:Y:S01]  /*2f60*/  @!P0 FADD.FTZ R8, R8, R22 ;  /* 0x0000001608088221 */ /* 0x010fe20000010000 */
[----:B------:R-:W-:Y:S02]  /*2f70*/  @!P0 FADD.FTZ R9, R9, R23 ;  /* 0x0000001709098221 */ /* 0x000fe40000010000 */
[----:B------:R-:W-:Y:S05]  /*2f80*/  @P5 BRA `(.L_x_16) ;  /* 0xfffffffc00845947 */ /* 0x000fea000383ffff */
.L_x_15:
[----:B------:R-:W-:-:S13]  /*2f90*/  LOP3.LUT P0, R12, R12, 0x3, RZ, 0xc0, !PT ;  /* 0x000000030c0c7812 */ /* 0x000fda000780c0ff */
[----:B------:R-:W-:Y:S05]  /*2fa0*/  @!P0 BRA `(.L_x_12) ;  /* 0x0000000000688947 */ /* 0x000fea0003800000 */
[----:B------:R-:W-:Y:S01]  /*2fb0*/  ISETP.EQ.OR P0, PT, R27, UR16, P3 ;  /* 0x000000101b007c0c */ /* 0x000fe20009f02670 */
[----:B------:R-:W-:Y:S01]  /*2fc0*/  BSSY B0, `(.L_x_20) ;  /* 0x0000008000007945 */ /* 0x000fe20003800000 */
[----:B------:R-:W-:-:S11]  /*2fd0*/  ISETP.NE.AND P4, PT, R12, 0x1, PT ;  /* 0x000000010c00780c */ /* 0x000fd60003f85270 */
[----:B------:R-:W-:Y:S05]  /*2fe0*/  @P0 BRA `(.L_x_21) ;  /* 0x0000000000140947 */ /* 0x000fea0003800000 */
[----:B------:R-:W-:-:S04]  /*2ff0*/  IMAD R17, R14, R27, R15 ;  /* 0x0000001b0e117224 */ /* 0x000fc800078e020f */
[----:B------:R-:W-:-:S06]  /*3000*/  IMAD.WIDE.U32 R16, R17, 0x8, R28 ;  /* 0x0000000811107825 */ /* 0x000fcc00078e001c */
[----:B------:R-:W0:Y:S02]  /*3010*/  LDG.E.64 R16, desc[UR14][R16.64] ;  /* 0x0000000e10107981 */ /* 0x000e24000c1e1b00 */
[----:B0-----:R-:W-:Y:S01]  /*3020*/  FADD.FTZ R8, R8, R16 ;  /* 0x0000001008087221 */ /* 0x001fe20000010000 */
[----:B------:R-:W-:-:S07]  /*3030*/  FADD.FTZ R9, R9, R17 ;  /* 0x0000001109097221 */ /* 0x000fce0000010000 */
.L_x_21:
[----:B------:R-:W-:Y:S05]  /*3040*/  BSYNC B0 ;  /* 0x0000000000007941 */ /* 0x000fea0003800000 */
.L_x_20:
[----:B------:R-:W-:Y:S05]  /*3050*/  @!P4 BRA `(.L_x_12) ;  /* 0x00000000003cc947 */ /* 0x000fea0003800000 */
[C---:B------:R-:W-:Y:S02]  /*3060*/  IADD3 R19, R27.reuse, 0x2, RZ ;  /* 0x000000021b137810 */ /* 0x040fe40007ffe0ff */
[----:B------:R-:W-:Y:S02]  /*3070*/  IADD3 R17, R27, 0x1, RZ ;  /* 0x000000011b117810 */ /* 0x000fe40007ffe0ff */
[----:B------:R-:W-:Y:S02]  /*3080*/  ISETP.EQ.OR P0, PT, R19, UR16, P3 ;  /* 0x0000001013007c0c */ /* 0x000fe40009f02670 */
[----:B------:R-:W-:Y:S02]  /*3090*/  ISETP.EQ.OR P4, PT, R17, UR16, P3 ;  /* 0x0000001011007c0c */ /* 0x000fe40009f82670 */
[----:B------:R-:W-:-:S11]  /*30a0*/  ISETP.EQ.OR P0, PT, R12, 0x2, P0 ;  /* 0x000000020c00780c */ /* 0x000fd60000702670 */
[-CC-:B------:R-:W-:Y:S02]  /*30b0*/  @!P4 IMAD R17, R17, R14.reuse, R15.reuse ;  /* 0x0000000e1111c224 */ /* 0x180fe400078e020f */
[----:B------:R-:W-:Y:S02]  /*30c0*/  @!P0 IMAD R19, R19, R14, R15 ;  /* 0x0000000e13138224 */ /* 0x000fe400078e020f */
[----:B------:R-:W-:-:S04]  /*30d0*/  @!P4 IMAD.WIDE.U32 R14, R17, 0x8, R28 ;  /* 0x00000008110ec825 */ /* 0x000fc800078e001c */
[----:B------:R-:W-:Y:S02]  /*30e0*/  @!P0 IMAD.WIDE.U32 R28, R19, 0x8, R28 ;  /* 0x00000008131c8825 */ /* 0x000fe400078e001c */
[----:B------:R-:W0:Y:S04]  /*30f0*/  @!P4 LDG.E.64 R14, desc[UR14][R14.64] ;  /* 0x0000000e0e0ec981 */ /* 0x000e28000c1e1b00 */
[----:B------:R-:W2:Y:S01]  /*3100*/  @!P0 LDG.E.64 R28, desc[UR14][R28.64] ;  /* 0x0000000e1c1c8981 */ /* 0x000ea2000c1e1b00 */
[----:B0-----:R-:W-:Y:S01]  /*3110*/  @!P4 FADD.FTZ R8, R8, R14 ;  /* 0x0000000e0808c221 */ /* 0x001fe20000010000 */
[----:B------:R-:W-:-:S03]  /*3120*/  @!P4 FADD.FTZ R9, R9, R15 ;  /* 0x0000000f0909c221 */ /* 0x000fc60000010000 */
[----:B--2---:R-:W-:Y:S01]  /*3130*/  @!P0 FADD.FTZ R8, R8, R28 ;  /* 0x0000001c08088221 */ /* 0x004fe20000010000 */
[----:B------:R-:W-:-:S07]  /*3140*/  @!P0 FADD.FTZ R9, R9, R29 ;  /* 0x0000001d09098221 */ /* 0x000fce0000010000 */
.L_x_12:
[----:B------:R-:W1:Y:S01]  /*3150*/  S2UR UR9, SR_CgaCtaId ;  /* 0x00000000000979c3 */ /* 0x000e620000008800 */
[----:B------:R-:W-:Y:S01]  /*3160*/  UMOV UR8, 0x400 ;  /* 0x0000040000087882 */ /* 0x000fe20000000000 */
[----:B------:R-:W-:Y:S02]  /*3170*/  SHF.L.U32 R38, R38, 0x10, RZ ;  /* 0x0000001026267819 */ /* 0x000fe400000006ff */
[----:B------:R-:W-:Y:S02]  /*3180*/  SHF.L.U32 R2, R2, 0x10, RZ ;  /* 0x0000001002027819 */ /* 0x000fe400000006ff */
[----:B------:R-:W-:Y:S01]  /*3190*/  SHF.L.U32 R25, R25, 0x10, RZ ;  /* 0x0000001019197819 */ /* 0x000fe200000006ff */
[----:B------:R-:W-:Y:S01]  /*31a0*/  FADD.FTZ R38, R38, -UR19 ;  /* 0x8000001326267e21 */ /* 0x000fe20008010000 */
[----:B------:R-:W-:Y:S02]  /*31b0*/  SHF.L.U32 R39, R39, 0x10, RZ ;  /* 0x0000001027277819 */ /* 0x000fe400000006ff */
[----:B------:R-:W-:-:S02]  /*31c0*/  SHF.L.U32 R37, R37, 0x10, RZ ;  /* 0x0000001025257819 */ /* 0x000fc400000006ff */
[----:B------:R-:W-:Y:S01]  /*31d0*/  SHF.L.U32 R26, R26, 0x10, RZ ;  /* 0x000000101a1a7819 */ /* 0x000fe200000006ff */
[----:B-1----:R-:W-:-:S09]  /*31e0*/  ULEA UR8, UR9, UR8, 0x18 ;  /* 0x0000000809087291 */ /* 0x002fd2000f8ec03f */
[----:B------:R0:W-:Y:S01]  /*31f0*/  @!P3 STS.64 [UR8+0x78], R8 ;  /* 0x00007808ff00b988 */ /* 0x0001e20008000a08 */
[----:B------:R-:W-:Y:S01]  /*3200*/  BAR.SYNC.DEFER_BLOCKING 0x0 ;  /* 0x0000000000007b1d */ /* 0x000fe20000010000 */
[----:B0-----:R-:W-:Y:S01]  /*3210*/  FADD.FTZ R9, R2, -UR19 ;  /* 0x8000001302097e21 */ /* 0x001fe20008010000 */
[----:B------:R-:W-:Y:S01]  /*3220*/  FADD.FTZ R8, R25, -UR19 ;  /* 0x8000001319087e21 */ /* 0x000fe20008010000 */
[----:B------:R-:W-:Y:S01]  /*3230*/  FADD.FTZ R2, R39, -UR19 ;  /* 0x8000001327027e21 */ /* 0x000fe20008010000 */
[----:B------:R-:W-:Y:S01]  /*3240*/  FMUL.FTZ R25, R38, UR13 ;  /* 0x0000000d26197c20 */ /* 0x000fe20008410000 */
[----:B------:R-:W-:Y:S01]  /*3250*/  FMUL.FTZ R24, R9, UR13 ;  /* 0x0000000d09187c20 */ /* 0x000fe20008410000 */
[----:B------:R-:W0:Y:S01]  /*3260*/  LDS.64 R14, [UR8+0x78] ;  /* 0x00007808ff0e7984 */ /* 0x000e220008000a00 */
[----:B------:R-:W-:Y:S02]  /*3270*/  ULDC UR8, c[0x0][0x2bc] ;  /* 0x0000af0000087ab9 */ /* 0x000fe40000000800 */
[----:B0-----:R-:W-:Y:S01]  /*3280*/  FMUL.FTZ R12, R14, UR8 ;  /* 0x000000080e0c7c20 */ /* 0x001fe20008410000 */
        /* <DEDUP_REMOVED lines=20> */
.L_x_22:
[----:B------:R-:W-:Y:S04]  /*33d0*/  BSSY B0, `(.L_x_23) ;  /* 0x0000014000007945 */ /* 0x000fe80003800000 */
[----:B------:R-:W-:Y:S05]  /*33e0*/  @!P1 BRA `(.L_x_24) ;  /* 0x0000000000489947 */ /* 0x000fea0003800000 */
[----:B------:R-:W-:Y:S01]  /*33f0*/  ULDC.64 UR8, c[0x0][0x288] ;  /* 0x0000a20000087ab9 */ /* 0x000fe20000000a00 */
[----:B------:R-:W-:Y:S01]  /*3400*/  MOV R16, R48 ;  /* 0x0000003000107202 */ /* 0x000fe20000000f00 */
[C-C-:B------:R-:W-:Y:S01]  /*3410*/  FFMA.FTZ R14, R12.reuse, R25, R15.reuse ;  /* 0x000000190c0e7223 */ /* 0x140fe2000001000f */
[----:B------:R-:W-:Y:S01]  /*3420*/  MOV R17, R51 ;  /* 0x0000003300117202 */ /* 0x000fe20000000f00 */
[----:B------:R-:W-:Y:S01]  /*3430*/  FFMA.FTZ R9, R12, R24, R15 ;  /* 0x000000180c097223 */ /* 0x000fe2000001000f */
[----:B------:R-:W-:Y:S02]  /*3440*/  IMAD R18, R11, UR8, RZ ;  /* 0x000000080b127c24 */ /* 0x000fe4000f8e02ff */
[----:B------:R-:W-:Y:S01]  /*3450*/  FFMA.FTZ R14, R37, R4, -R14 ;  /* 0x00000004250e7223 */ /* 0x000fe2000001080e */
[----:B------:R-:W-:Y:S01]  /*3460*/  FFMA.FTZ R9, R26, R5, -R9 ;  /* 0x000000051a097223 */ /* 0x000fe20000010809 */
[----:B------:R-:W-:-:S04]  /*3470*/  IMAD.WIDE.U32 R16, R41, UR8, R16 ;  /* 0x0000000829107c25 */ /* 0x000fc8000f8e0010 */
[----:B------:R-:W-:Y:S01]  /*3480*/  FMUL.FTZ R14, R14, UR13 ;  /* 0x0000000d0e0e7c20 */ /* 0x000fe20008410000 */
[----:B------:R-:W-:Y:S01]  /*3490*/  FMUL.FTZ R9, R9, UR13 ;  /* 0x0000000d09097c20 */ /* 0x000fe20008410000 */
[----:B------:R-:W-:Y:S01]  /*34a0*/  IMAD R19, R41, UR9, R18 ;  /* 0x0000000929137c24 */ /* 0x000fe2000f8e0212 */
[----:B------:R-:W-:Y:S02]  /*34b0*/  ULDC.64 UR8, c[0x0][0x210] ;  /* 0x0000840000087ab9 */ /* 0x000fe40000000a00 */
[C---:B------:R-:W-:Y:S02]  /*34c0*/  LEA R18, P0, R16.reuse, UR8, 0x1 ;  /* 0x0000000810127c11 */ /* 0x040fe4000f8008ff */
[----:B------:R-:W-:Y:S02]  /*34d0*/  IADD3 R19, R17, R19, RZ ;  /* 0x0000001311137210 */ /* 0x000fe40007ffe0ff */
[----:B------:R-:W-:Y:S02]  /*34e0*/  F2FP.BF16.F32.PACK_AB R9, R9, R14 ;  /* 0x0000000e0909723e */ /* 0x000fe400000010ff */
[----:B------:R-:W-:-:S05]  /*34f0*/  LEA.HI.X R19, R16, UR9, R19, 0x1, P0 ;  /* 0x0000000910137c11 */ /* 0x000fca00080f0c13 */
[----:B------:R0:W-:Y:S02]  /*3500*/  STG.E desc[UR14][R18.64], R9 ;  /* 0x0000000912007986 */ /* 0x0001e4000c10190e */
.L_x_24:
[----:B------:R-:W-:Y:S05]  /*3510*/  BSYNC B0 ;  /* 0x0000000000007941 */ /* 0x000fea0003800000 */
.L_x_23:
[----:B0-----:R-:W-:Y:S01]  /*3520*/  SHF.L.U32 R9, R36, 0x10, RZ ;  /* 0x0000001024097819 */ /* 0x001fe200000006ff */
[----:B------:R-:W-:Y:S01]  /*3530*/  FMUL.FTZ R21, R2, UR13 ;  /* 0x0000000d02157c20 */ /* 0x000fe20008410000 */
[----:B------:R-:W-:Y:S01]  /*3540*/  SHF.L.U32 R14, R13, 0x10, RZ ;  /* 0x000000100d0e7819 */ /* 0x000fe200000006ff */
        /* <DEDUP_REMOVED lines=20> */
.L_x_25:
[----:B------:R-:W-:Y:S01]  /*3690*/  ULDC.64 UR8, c[0x0][0x290] ;  /* 0x0000a40000087ab9 */ /* 0x000fe20000000a00 */
[----:B------:R-:W-:Y:S01]  /*36a0*/  BSSY B0, `(.L_x_26) ;  /* 0x0000016000007945 */ /* 0x000fe20003800000 */
[----:B------:R-:W-:-:S04]  /*36b0*/  ISETP.GE.U32.AND P0, PT, R40, UR8, PT ;  /* 0x0000000828007c0c */ /* 0x000fc8000bf06070 */
[----:B------:R-:W-:-:S04]  /*36c0*/  ISETP.GE.AND.EX P0, PT, R3, UR9, PT, P0 ;  /* 0x0000000903007c0c */ /* 0x000fc8000bf06300 */
[----:B------:R-:W-:-:S13]  /*36d0*/  ISETP.GT.U32.OR P0, PT, R45, 0x17f, P0 ;  /* 0x0000017f2d00780c */ /* 0x000fda0000704470 */
[----:B------:R-:W-:Y:S05]  /*36e0*/  @P0 BRA `(.L_x_27) ;  /* 0x0000000000440947 */ /* 0x000fea0003800000 */
[----:B------:R-:W-:Y:S01]  /*36f0*/  ULDC.64 UR8, c[0x0][0x288] ;  /* 0x0000a20000087ab9 */ /* 0x000fe20000000a00 */
        /* <DEDUP_REMOVED lines=11> */
[----:B------:R-:W-:Y:S02]  /*37b0*/  LEA R2, P0, R48, UR8, 0x1 ;  /* 0x0000000830027c11 */ /* 0x000fe4000f8008ff */
[----:B------:R-:W-:Y:S02]  /*37c0*/  IADD3 R3, R49, R3, RZ ;  /* 0x0000000331037210 */ /* 0x000fe40007ffe0ff */
[----:B------:R-:W-:Y:S02]  /*37d0*/  F2FP.BF16.F32.PACK_AB R5, R4, R5 ;  /* 0x000000050405723e */ /* 0x000fe400000010ff */
[----:B------:R-:W-:-:S05]  /*37e0*/  LEA.HI.X R3, R48, UR9, R3, 0x1, P0 ;  /* 0x0000000930037c11 */ /* 0x000fca00080f0c03 */
[----:B------:R0:W-:Y:S02]  /*37f0*/  STG.E desc[UR14][R2.64], R5 ;  /* 0x0000000502007986 */ /* 0x0001e4000c10190e */
.L_x_27:
[----:B------:R-:W-:Y:S05]  /*3800*/  BSYNC B0 ;  /* 0x0000000000007941 */ /* 0x000fea0003800000 */
.L_x_26:
[----:B------:R-:W-:Y:S01]  /*3810*/  ULDC UR8, c[0x0][0x10] ;  /* 0x0000040000087ab9 */ /* 0x000fe20000000800 */
[----:B------:R-:W-:Y:S02]  /*3820*/  UIADD3 UR4, UR4, 0x1, URZ ;  /* 0x0000000104047890 */ /* 0x000fe4000fffe03f */
[----:B------:R-:W-:-:S04]  /*3830*/  UIADD3 UR7, UR8, UR7, URZ ;  /* 0x0000000708077290 */ /* 0x000fc8000fffe03f */
[----:B------:R-:W-:-:S06]  /*3840*/  UISETP.GE.AND UP0, UPT, UR7, UR5, UPT ;  /* 0x000000050700728c */ /* 0x000fcc000bf06270 */
[----:B------:R-:W-:-:S13]  /*3850*/  PLOP3.LUT P0, PT, PT, PT, UP0, 0x80, 0x0 ;  /* 0x000000000000781c */ /* 0x000fda0003f0f008 */
[----:B------:R-:W-:Y:S05]  /*3860*/  @!P0 BRA `(.L_x_28) ;  /* 0xffffffc800a48947 */ /* 0x000fea000383ffff */
.L_x_1:
[----:B------:R-:W1:Y:S01]  /*3870*/  LDC R4, c[0x0][0xc] ;  /* 0x00000300ff047b82 */ /* 0x000e620000000800 */
[----:B------:R-:W-:Y:S01]  /*3880*/  ISETP.NE.AND P1, PT, R45, RZ, PT ;  /* 0x000000ff2d00720c */ /* 0x000fe20003f25270 */
[----:B------:R-:W-:Y:S06]  /*3890*/  BSSY B0, `(.L_x_29) ;  /* 0x0000011000007945 */ /* 0x000fec0003800000 */
[----:B------:R-:W2:Y:S08]  /*38a0*/  LDC R7, c[0x0][0x10] ;  /* 0x00000400ff077b82 */ /* 0x000eb00000000800 */
[----:B0-----:R-:W0:Y:S01]  /*38b0*/  LDC.64 R2, c[0x0][0x258] ;  /* 0x00009600ff027b82 */ /* 0x001e220000000a00 */
[----:B-1----:R-:W-:-:S02]  /*38c0*/  ISETP.NE.AND P0, PT, R4, 0x1, PT ;  /* 0x000000010400780c */ /* 0x002fc40003f05270 */
[----:B--2---:R-:W-:-:S04]  /*38d0*/  SHF.L.U32 R0, R7, 0x1, RZ ;  /* 0x0000000107007819 */ /* 0x004fc800000006ff */
[----:B------:R-:W-:-:S05]  /*38e0*/  SEL R5, R0, RZ, P0 ;  /* 0x000000ff00057207 */ /* 0x000fca0000000000 */
[----:B0-----:R-:W-:Y:S01]  /*38f0*/  IMAD.WIDE.U32 R2, R5, 0x4, R2 ;  /* 0x0000000405027825 */ /* 0x001fe200078e0002 */
[----:B------:R-:W-:Y:S06]  /*3900*/  @P1 BRA `(.L_x_30) ;  /* 0x0000000000241947 */ /* 0x000fec0003800000 */
[----:B------:R-:W0:Y:S01]  /*3910*/  S2R R0, SR_LANEID ;  /* 0x0000000000007919 */ /* 0x000e220000000000 */
[----:B------:R-:W-:Y:S02]  /*3920*/  VOTEU.ANY UR4, UPT, PT ;  /* 0x0000000000047886 */ /* 0x000fe400038e0100 */
[----:B------:R-:W-:Y:S02]  /*3930*/  UFLO.U32 UR5, UR4 ;  /* 0x00000004000572bd */ /* 0x000fe400080e0000 */
[----:B------:R-:W1:Y:S04]  /*3940*/  POPC R5, UR4 ;  /* 0x0000000400057d09 */ /* 0x000e680008000000 */
[----:B0-----:R-:W-:-:S13]  /*3950*/  ISETP.EQ.U32.AND P0, PT, R0, UR5, PT ;  /* 0x0000000500007c0c */ /* 0x001fda000bf02070 */
[----:B------:R-:W-:Y:S06]  /*3960*/  @P0 MEMBAR.ALL.GPU ;  /* 0x0000000000000992 */ /* 0x000fec000000a000 */
[----:B------:R-:W-:-:S00]  /*3970*/  @P0 ERRBAR ;  /* 0x00000000000009ab */ /* 0x000fc00000000000 */
[----:B------:R-:W-:Y:S06]  /*3980*/  @P0 CGAERRBAR ;  /* 0x00000000000005ab */ /* 0x000fec0000000000 */
[----:B-1----:R0:W-:Y:S02]  /*3990*/  @P0 REDG.E.ADD.S32.STRONG.GPU desc[UR14][R2.64], R5 ;  /* 0x000000050200098e */ /* 0x0021e4000c10e38e */
.L_x_30:
[----:B------:R-:W-:Y:S05]  /*39a0*/  BSYNC B0 ;  /* 0x0000000000007941 */ /* 0x000fea0003800000 */
.L_x_29:
[----:B------:R-:W1:Y:S01]  /*39b0*/  S2UR UR4, SR_CTAID.X ;  /* 0x00000000000479c3 */ /* 0x000e620000002500 */
[----:B------:R-:W-:Y:S02]  /*39c0*/  IADD3 R0, R4, -0x1, RZ ;  /* 0xffffffff04007810 */ /* 0x000fe40007ffe0ff */
[----:B0-----:R-:W-:-:S05]  /*39d0*/  IADD3 R5, R7, -0x1, RZ ;  /* 0xffffffff07057810 */ /* 0x001fca0007ffe0ff */
[----:B------:R-:W0:Y:S01]  /*39e0*/  S2UR UR5, SR_CTAID.Y ;  /* 0x00000000000579c3 */ /* 0x000e220000002600 */
[----:B-1----:R-:W-:-:S04]  /*39f0*/  ISETP.NE.AND P0, PT, R0, UR4, PT ;  /* 0x0000000400007c0c */ /* 0x002fc8000bf05270 */
[----:B0-----:R-:W-:-:S13]  /*3a00*/  ISETP.NE.OR P0, PT, R5, UR5, P0 ;  /* 0x0000000505007c0c */ /* 0x001fda0008705670 */
[----:B------:R-:W-:Y:S05]  /*3a10*/  @P0 EXIT ;  /* 0x000000000000094d */ /* 0x000fea0003800000 */
[----:B------:R-:W-:Y:S05]  /*3a20*/  @P1 BRA `(.L_x_31) ;  /* 0x0000000000201947 */ /* 0x000fea0003800000 */
[----:B------:R-:W-:-:S05]  /*3a30*/  IMAD R0, R4, R7, RZ ;  /* 0x0000000704007224 */ /* 0x000fca00078e02ff */
[----:B------:R-:W-:-:S13]  /*3a40*/  ISETP.NE.AND P0, PT, R0, -0x1, PT ;  /* 0xffffffff0000780c */ /* 0x000fda0003f05270 */
[----:B------:R-:W-:Y:S05]  /*3a50*/  @!P0 BRA `(.L_x_31) ;  /* 0x0000000000148947 */ /* 0x000fea0003800000 */
.L_x_32:
[----:B------:R-:W2:Y:S04]  /*3a60*/  LDG.E.STRONG.GPU R5, desc[UR14][R2.64] ;  /* 0x0000000e02057981 */ /* 0x000ea8000c1ef900 */
[----:B--2---:R-:W-:Y:S01]  /*3a70*/  CCTL.IVALL ;  /* 0x00000000ff00798f */ /* 0x004fe20002000000 */
[----:B------:R-:W-:Y:S05]  /*3a80*/  YIELD ;  /* 0x0000000000007946 */ /* 0x000fea0003800000 */
[----:B------:R-:W-:-:S13]  /*3a90*/  ISETP.NE.AND P0, PT, R5, R0, PT ;  /* 0x000000000500720c */ /* 0x000fda0003f05270 */
[----:B------:R-:W-:Y:S05]  /*3aa0*/  @P0 BRA `(.L_x_32) ;  /* 0xfffffffc00ec0947 */ /* 0x000fea000383ffff */
.L_x_31:
[----:B------:R-:W-:Y:S05]  /*3ab0*/  WARPSYNC.ALL ;  /* 0x0000000000007948 */ /* 0x000fea0003800000 */
[----:B------:R-:W0:Y:S08]  /*3ac0*/  LDC.64 R2, c[0x0][0x288] ;  /* 0x0000a200ff027b82 */ /* 0x000e300000000a00 */
[----:B------:R-:W-:Y:S01]  /*3ad0*/  BAR.SYNC.DEFER_BLOCKING 0x0 ;  /* 0x0000000000007b1d */ /* 0x000fe20000010000 */
[----:B0-----:R-:W-:-:S04]  /*3ae0*/  LEA.HI R0, P0, R3, R2, RZ, 0x1 ;  /* 0x0000000203007211 */ /* 0x001fc800078108ff */
[----:B------:R-:W-:-:S04]  /*3af0*/  IADD3.X R5, RZ, R3, RZ, P0, !PT ;  /* 0x00000003ff057210 */ /* 0x000fc800007fe4ff */
[----:B------:R-:W-:Y:S02]  /*3b00*/  SHF.R.S64 R24, R0, 0x1, R5 ;  /* 0x0000000100187819 */ /* 0x000fe40000001005 */
[----:B------:R-:W-:Y:S02]  /*3b10*/  SHF.R.S32.HI R0, RZ, 0x1f, R45 ;  /* 0x0000001fff007819 */ /* 0x000fe4000001142d */
[----:B------:R-:W-:Y:S02]  /*3b20*/  SHF.R.S32.HI R25, RZ, 0x1, R5 ;  /* 0x00000001ff197819 */ /* 0x000fe40000011405 */
[----:B------:R-:W-:-:S04]  /*3b30*/  ISETP.GT.U32.AND P0, PT, R24, R45, PT ;  /* 0x0000002d1800720c */ /* 0x000fc80003f04070 */
[----:B------:R-:W-:-:S13]  /*3b40*/  ISETP.GT.AND.EX P0, PT, R25, R0, PT, P0 ;  /* 0x000000001900720c */ /* 0x000fda0003f04300 */
[----:B------:R-:W-:Y:S05]  /*3b50*/  @!P0 EXIT ;  /* 0x000000000000894d */ /* 0x000fea0003800000 */
[C---:B------:R-:W-:Y:S01]  /*3b60*/  IMAD.WIDE.U32 R8, R2.reuse, 0x3, RZ ;  /* 0x0000000302087825 */ /* 0x040fe200078e00ff */
[----:B------:R-:W-:Y:S01]  /*3b70*/  LEA R11, R3, R3, 0x1 ;  /* 0x00000003030b7211 */ /* 0x000fe200078e08ff */
[----:B------:R-:W0:Y:S01]  /*3b80*/  LDC.64 R6, c[0x0][0x218] ;  /* 0x00008600ff067b82 */ /* 0x000e220000000a00 */
[----:B------:R-:W-:Y:S01]  /*3b90*/  SHF.L.U64.HI R3, R2, 0x2, R3 ;  /* 0x0000000202037819 */ /* 0x000fe20000010203 */
[----:B------:R-:W-:Y:S01]  /*3ba0*/  ULDC.64 UR4, c[0x0][0x268] ;  /* 0x00009a0000047ab9 */ /* 0x000fe20000000a00 */
[----:B------:R-:W-:Y:S02]  /*3bb0*/  IADD3 R11, R9, R11, RZ ;  /* 0x0000000b090b7210 */ /* 0x000fe40007ffe0ff */
[----:B------:R-:W-:Y:S02]  /*3bc0*/  SHF.L.U64.HI R31, R24, 0x2, R25 ;  /* 0x00000002181f7819 */ /* 0x000fe40000010219 */
[----:B------:R-:W-:Y:S01]  /*3bd0*/  LEA.HI R8, P0, R11, R8, RZ, 0x1 ;  /* 0x000000080b087211 */ /* 0x000fe200078108ff */
[----:B------:R-:W1:Y:S03]  /*3be0*/  LDC.64 R4, c[0x0][0x220] ;  /* 0x00008800ff047b82 */ /* 0x000e660000000a00 */
[----:B------:R-:W-:-:S04]  /*3bf0*/  IADD3.X R11, RZ, R11, RZ, P0, !PT ;  /* 0x0000000bff0b7210 */ /* 0x000fc800007fe4ff */
[--C-:B------:R-:W-:Y:S02]  /*3c00*/  SHF.R.S64 R27, R8, 0x1, R11.reuse ;  /* 0x00000001081b7819 */ /* 0x100fe4000000100b */
[----:B------:R-:W-:-:S04]  /*3c10*/  SHF.R.S32.HI R8, RZ, 0x1, R11 ;  /* 0x00000001ff087819 */ /* 0x000fc8000001140b */
[----:B------:R-:W-:-:S07]  /*3c20*/  SHF.L.U64.HI R29, R27, 0x2, R8 ;  /* 0x000000021b1d7819 */ /* 0x000fce0000010208 */
.L_x_33:
[----:B------:R-:W-:-:S04]  /*3c30*/  LEA R12, P0, R45, UR4, 0x2 ;  /* 0x000000042d0c7c11 */ /* 0x000fc8000f8010ff */
[----:B------:R-:W-:Y:S02]  /*3c40*/  LEA.HI.X R13, R45, UR5, R0, 0x2, P0 ;  /* 0x000000052d0d7c11 */ /* 0x000fe400080f1400 */
[-C--:B------:R-:W-:Y:S02]  /*3c50*/  LEA R14, P0, R24, R12.reuse, 0x2 ;  /* 0x0000000c180e7211 */ /* 0x080fe400078010ff */
[-C--:B------:R-:W-:Y:S01]  /*3c60*/  LEA R18, P1, R2, R12.reuse, 0x2 ;  /* 0x0000000c02127211 */ /* 0x080fe200078210ff */
[----:B--2---:R-:W2:Y:S01]  /*3c70*/  LDG.E R20, desc[UR14][R12.64] ;  /* 0x0000000e0c147981 */ /* 0x004ea2000c1e1900 */
[----:B------:R-:W-:Y:S02]  /*3c80*/  LEA R16, P2, R27, R12, 0x2 ;  /* 0x0000000c1b107211 */ /* 0x000fe400078410ff */
[----:B------:R-:W-:Y:S02]  /*3c90*/  IADD3.X R15, R13, R31, RZ, P0, !PT ;  /* 0x0000001f0d0f7210 */ /* 0x000fe400007fe4ff */
[----:B------:R-:W-:-:S02]  /*3ca0*/  IADD3.X R19, R3, R13, RZ, P1, !PT ;  /* 0x0000000d03137210 */ /* 0x000fc40000ffe4ff */
[----:B------:R-:W-:Y:S01]  /*3cb0*/  IADD3.X R17, R13, R29, RZ, P2, !PT ;  /* 0x0000001d0d117210 */ /* 0x000fe200017fe4ff */
[----:B------:R-:W2:Y:S04]  /*3cc0*/  LDG.E R21, desc[UR14][R14.64] ;  /* 0x0000000e0e157981 */ /* 0x000ea8000c1e1900 */
[----:B------:R-:W3:Y:S04]  /*3cd0*/  LDG.E R22, desc[UR14][R18.64] ;  /* 0x0000000e12167981 */ /* 0x000ee8000c1e1900 */
[----:B------:R-:W3:Y:S01]  /*3ce0*/  LDG.E R23, desc[UR14][R16.64] ;  /* 0x0000000e10177981 */ /* 0x000ee2000c1e1900 */
[----:B------:R-:W-:-:S02]  /*3cf0*/  SHF.L.U32 R11, R45, 0x1, RZ ;  /* 0x000000012d0b7819 */ /* 0x000fc400000006ff */
[----:B------:R-:W-:-:S03]  /*3d00*/  IADD3 R45, R45, 0x180, RZ ;  /* 0x000001802d2d7810 */ /* 0x000fc60007ffe0ff */
[----:B0-----:R-:W-:-:S04]  /*3d10*/  IMAD.WIDE R8, R11, 0x4, R6 ;  /* 0x000000040b087825 */ /* 0x001fc800078e0206 */
[----:B-1----:R-:W-:Y:S01]  /*3d20*/  IMAD.WIDE R10, R11, 0x4, R4 ;  /* 0x000000040b0a7825 */ /* 0x002fe200078e0204 */
[----:B------:R-:W-:Y:S02]  /*3d30*/  ISETP.GT.U32.AND P0, PT, R24, R45, PT ;  /* 0x0000002d1800720c */ /* 0x000fe40003f04070 */
[----:B------:R-:W-:-:S04]  /*3d40*/  SHF.R.S32.HI R0, RZ, 0x1f, R45 ;  /* 0x0000001fff007819 */ /* 0x000fc8000001142d */
[----:B------:R-:W-:Y:S01]  /*3d50*/  ISETP.GT.AND.EX P0, PT, R25, R0, PT, P0 ;  /* 0x000000001900720c */ /* 0x000fe20003f04300 */
[----:B--2---:R2:W-:Y:S04]  /*3d60*/  STG.E.64 desc[UR14][R8.64], R20 ;  /* 0x0000001408007986 */ /* 0x0045e8000c101b0e */
[----:B---3--:R2:W-:Y:S08]  /*3d70*/  STG.E.64 desc[UR14][R10.64], R22 ;  /* 0x000000160a007986 */ /* 0x0085f0000c101b0e */
[----:B------:R-:W-:Y:S05]  /*3d80*/  @P0 BRA `(.L_x_33) ;  /* 0xfffffffc00a80947 */ /* 0x000fea000383ffff */
[----:B------:R-:W-:Y:S05]  /*3d90*/  EXIT ;  /* 0x000000000000794d */ /* 0x000fea0003800000 */
.L_x_34:
        /* <DEDUP_REMOVED lines=14> */
.L_x_3242:


//--------------------- .text._Z35group_norm_nhwc_bwd_one_pass_kernelI11Bf16IOFp32WLi128ELi24ELi384EEv26Group_norm_nhwc_bwd_params --------------------------
	.section	.text._Z35group_norm_nhwc_bwd_one_pass_kernelI11Bf16IOFp32WLi128ELi24ELi384EEv26Group_norm_nhwc_bwd_params,"ax",@progbits
	.align	128
        .global         _Z35group_norm_nhwc_bwd_one_pass_kernelI11Bf16IOFp32WLi128ELi24ELi384EEv26Group_norm_nhwc_bwd_params
        .type           _Z35group_norm_nhwc_bwd_one_pass_kernelI11Bf16IOFp32WLi128ELi24ELi384EEv26Group_norm_nhwc_bwd_params,@function
        .size           _Z35group_norm_nhwc_bwd_one_pass_kernelI11Bf16IOFp32WLi128ELi24ELi384EEv26Group_norm_nhwc_bwd_params,(.L_x_3243 - _Z35group_norm_nhwc_bwd_one_pass_kernelI11Bf16IOFp32WLi128ELi24ELi384EEv26Group_norm_nhwc_bwd_params)
        .other          _Z35group_norm_nhwc_bwd_one_pass_kernelI11Bf16IOFp32WLi128ELi24ELi384EEv26Group_norm_nhwc_bwd_params,@"STO_CUDA_ENTRY STV_DEFAULT"
_Z35group_norm_nhwc_bwd_one_pass_kernelI11Bf16IOFp32WLi128ELi24ELi384EEv26Group_norm_nhwc_bwd_params:
.text._Z35group_norm_nhwc_bwd_one_pass_kernelI11Bf16IOFp32WLi128ELi24ELi384EEv26Group_norm_nhwc_bwd_params:
        /* <DEDUP_REMOVED lines=14> */
[----:B------:R-:W-:Y:S02]  /*00e0*/  UIMAD.WIDE.U32 UR6, UR12, 0x3, URZ ;  /* 0x000000030c0678a5 */ /* 0x000fe4000f8e003f */
[----:B------:R-:W-:Y:S01]  /*00f0*/  UIMAD UR9, UR13, 0x3, URZ ;  /* 0x000000030d0978a4 */ /* 0x000fe2000f8e023f */
[----:B------:R-:W-:Y:S01]  /*0100*/  SHF.R.U32.HI R3, RZ, 0x3, R3 ;  /* 0x00000003ff037819 */ /* 0x000fe20000011603 */
[----:B------:R-:W0:Y:S01]  /*0110*/  LDC R44, c[0x0][0x2ac] ;  /* 0x0000ab00ff2c7b82 */ /* 0x000e220000000800 */
[----:B------:R-:W-:Y:S02]  /*0120*/  ULEA.HI UR11, UP0, UR13, UR12, URZ, 0x1 ;  /* 0x0000000c0d0b7291 */ /* 0x000fe4000f81083f */
[----:B------:R-:W-:Y:S01]  /*0130*/  UIADD3 UR9, UR7, UR9, URZ ;  /* 0x0000000907097290 */ /* 0x000fe2000fffe03f */
[----:B------:R-:W-:Y:S01]  /*0140*/  IMAD R45, R3, -0xc, R46 ;  /* 0xfffffff4032d7824 */ /* 0x000fe200078e022e */
[----:B------:R-:W-:Y:S01]  /*0150*/  UIADD3.X UR12, URZ, UR13, URZ, UP0, !UPT ;  /* 0x0000000d3f0c7290 */ /* 0x000fe200087fe43f */
[----:B------:R-:W-:-:S02]  /*0160*/  ULDC.64 UR18, c[0x0][0x290] ;  /* 0x0000a40000127ab9 */ /* 0x000fc40000000a00 */
[----:B------:R-:W2:Y:S01]  /*0170*/  S2UR UR8, SR_CgaCtaId ;  /* 0x00000000000879c3 */ /* 0x000ea20000008800 */
[----:B------:R-:W-:Y:S01]  /*0180*/  ULEA.HI UR7, UP0, UR9, UR6, URZ, 0x1 ;  /* 0x0000000609077291 */ /* 0x000fe2000f81083f */
[----:B------:R-:W-:Y:S01]  /*0190*/  SHF.L.U32 R45, R45, 0x1, RZ ;  /* 0x000000012d2d7819 */ /* 0x000fe200000006ff */
[----:B------:R-:W-:Y:S01]  /*01a0*/  UMOV UR4, 0x400 ;  /* 0x0000040000047882 */ /* 0x000fe20000000000 */
[----:B------:R-:W-:Y:S02]  /*01b0*/  USHF.R.S64 UR6, UR11, 0x1, UR12 ;  /* 0x000000010b067899 */ /* 0x000fe4000800100c */
[----:B------:R-:W-:-:S04]  /*01c0*/  UIADD3.X UR9, URZ, UR9, URZ, UP0, !UPT ;  /* 0x000000093f097290 */ /* 0x000fc800087fe43f */
[----:B------:R-:W-:Y:S02]  /*01d0*/  USHF.R.S64 UR7, UR7, 0x1, UR9 ;  /* 0x0000000107077899 */ /* 0x000fe40008001009 */
[----:B------:R-:W-:Y:S01]  /*01e0*/  USHF.R.S32.HI UR9, URZ, 0x1, UR9 ;  /* 0x000000013f097899 */ /* 0x000fe20008011409 */
[----:B0-----:R-:W-:Y:S01]  /*01f0*/  IMAD R44, R44, UR16, R3 ;  /* 0x000000102c2c7c24 */ /* 0x001fe2000f8e0203 */
[----:B------:R-:W-:Y:S02]  /*0200*/  SHF.R.S32.HI R3, RZ, 0x1f, R46 ;  /* 0x0000001fff037819 */ /* 0x000fe4000001142e */
[----:B------:R-:W-:Y:S02]  /*0210*/  USHF.L.U64.HI UR9, UR7, 0x2, UR9 ;  /* 0x0000000207097899 */ /* 0x000fe40008010209 */
[----:B------:R-:W-:Y:S01]  /*0220*/  ISETP.GE.U32.AND P1, PT, R44, UR18, PT ;  /* 0x000000122c007c0c */ /* 0x000fe2000bf26070 */
[----:B------:R-:W-:Y:S01]  /*0230*/  ULDC.U8 UR18, c[0x0][0x2a4] ;  /* 0x0000a90000127ab9 */ /* 0x000fe20000000000 */
[----:B------:R-:W-:Y:S01]  /*0240*/  SHF.R.S32.HI R2, RZ, 0x1f, R44 ;  /* 0x0000001fff027819 */ /* 0x000fe2000001142c */
[----:B--2---:R-:W-:Y:S01]  /*0250*/  ULEA UR4, UR8, UR4, 0x18 ;  /* 0x0000000408047291 */ /* 0x004fe2000f8ec03f */
[----:B------:R-:W-:Y:S01]  /*0260*/  LEA.HI R3, R3, R46, RZ, 0x5 ;  /* 0x0000002e03037211 */ /* 0x000fe200078f28ff */
[----:B------:R-:W-:Y:S01]  /*0270*/  USHF.R.S32.HI UR8, URZ, 0x1, UR12 ;  /* 0x000000013f087899 */ /* 0x000fe2000801140c */
[----:B------:R-:W-:-:S02]  /*0280*/  ISETP.GE.AND.EX P1, PT, R2, UR19, PT, P1 ;  /* 0x0000001302007c0c */ /* 0x000fc4000bf26310 */
[----:B------:R-:W-:Y:S01]  /*0290*/  SHF.R.S32.HI R2, RZ, 0x5, R3 ;  /* 0x00000005ff027819 */ /* 0x000fe20000011403 */
[----:B------:R-:W-:Y:S01]  /*02a0*/  USHF.L.U64.HI UR8, UR6, 0x2, UR8 ;  /* 0x0000000206087899 */ /* 0x000fe20008010208 */
[----:B------:R-:W-:Y:S02]  /*02b0*/  ISETP.LT.U32.AND P1, PT, R46, 0x180, !P1 ;  /* 0x000001802e00780c */ /* 0x000fe40004f21070 */
[C---:B------:R-:W-:Y:S02]  /*02c0*/  IADD3 R43, R44.reuse, 0x40, RZ ;  /* 0x000000402c2b7810 */ /* 0x040fe40007ffe0ff */
[----:B------:R-:W-:Y:S02]  /*02d0*/  IADD3 R42, R44, 0x60, RZ ;  /* 0x000000602c2a7810 */ /* 0x000fe40007ffe0ff */
[----:B------:R-:W-:Y:S01]  /*02e0*/  LEA R2, R2, UR4, 0x3 ;  /* 0x0000000402027c11 */ /* 0x000fe2000f8e18ff */
[----:B-1----:R-:W-:-:S06]  /*02f0*/  UMOV UR4, URZ ;  /* 0x0000003f00047c82 */ /* 0x002fcc0008000000 */
.L_x_70:
[----:B0-----:R-:W0:Y:S01]  /*0300*/  LDC R8, c[0x0][0x2a0] ;  /* 0x0000a800ff087b82 */ /* 0x001e220000000800 */
[----:B------:R-:W-:Y:S01]  /*0310*/  IABS R9, UR10 ;  /* 0x0000000a00097c13 */ /* 0x000fe20008000000 */
[----:B------:R-:W-:Y:S01]  /*0320*/  ULDC.64 UR12, c[0x0][0x298] ;  /* 0x0000a600000c7ab9 */ /* 0x000fe20000000a00 */
[----:B------:R-:W-:Y:S01]  /*0330*/  ISETP.LE.AND P4, PT, RZ, UR10, PT ;  /* 0x0000000aff007c0c */ /* 0x000fe2000bf83270 */
[----:B------:R-:W-:Y:S01]  /*0340*/  ULDC.64 UR20, c[0x0][0x290] ;  /* 0x0000a40000147ab9 */ /* 0x000fe20000000a00 */
[----:B------:R-:W-:Y:S02]  /*0350*/  SHF.R.S32.HI R27, RZ, 0x1f, R43 ;  /* 0x0000001fff1b7819 */ /* 0x000fe4000001142b */
[----:B------:R-:W-:Y:S01]  /*0360*/  IADD3 R22, R44, 0x20, RZ ;  /* 0x000000202c167810 */ /* 0x000fe20007ffe0ff */
[----:B-1----:R-:W1:Y:S03]  /*0370*/  @P1 LDC.64 R10, c[0x0][0x230] ;  /* 0x00008c00ff0a1b82 */ /* 0x002e660000000a00 */
[----:B------:R-:W-:-:S05]  /*0380*/  SHF.R.S32.HI R23, RZ, 0x1f, R22 ;  /* 0x0000001fff177819 */ /* 0x000fca0000011416 */
[----:B------:R-:W2:Y:S01]  /*0390*/  @P1 LDC.64 R12, c[0x0][0x228] ;  /* 0x00008a00ff0c1b82 */ /* 0x000ea20000000a00 */
[----:B0-----:R-:W-:-:S04]  /*03a0*/  IABS R6, R8 ;  /* 0x0000000800067213 */ /* 0x001fc80000000000 */
[----:B------:R-:W0:Y:S08]  /*03b0*/  I2F.RP R3, R6 ;  /* 0x0000000600037306 */ /* 0x000e300000209400 */
[----:B0-----:R-:W0:Y:S02]  /*03c0*/  MUFU.RCP R3, R3 ;  /* 0x0000000300037308 */ /* 0x001e240000001000 */
[----:B0-----:R-:W-:-:S06]  /*03d0*/  IADD3 R4, R3, 0xffffffe, RZ ;  /* 0x0ffffffe03047810 */ /* 0x001fcc0007ffe0ff */
[----:B------:R0:W3:Y:S02]  /*03e0*/  F2I.FTZ.U32.TRUNC.NTZ R5, R4 ;  /* 0x0000000400057305 */ /* 0x0000e4000021f000 */
[----:B0-----:R-:W-:Y:S01]  /*03f0*/  HFMA2.MMA R4, -RZ, RZ, 0, 0 ;  /* 0x00000000ff047435 */ /* 0x001fe200000001ff */
[----:B---3--:R-:W-:-:S05]  /*0400*/  IADD3 R7, RZ, -R5, RZ ;  /* 0x80000005ff077210 */ /* 0x008fca0007ffe0ff */
[----:B------:R-:W-:-:S04]  /*0410*/  IMAD R7, R7, R6, RZ ;  /* 0x0000000607077224 */ /* 0x000fc800078e02ff */
[----:B------:R-:W-:Y:S01]  /*0420*/  IMAD.HI.U32 R5, R5, R7, R4 ;  /* 0x0000000705057227 */ /* 0x000fe200078e0004 */
[----:B------:R-:W-:Y:S02]  /*0430*/  MOV R7, R9 ;  /* 0x0000000900077202 */ /* 0x000fe40000000f00 */
[----:B------:R-:W-:-:S03]  /*0440*/  SHF.R.S32.HI R9, RZ, 0x1f, R45 ;  /* 0x0000001fff097819 */ /* 0x000fc6000001142d */
[----:B------:R-:W-:-:S05]  /*0450*/  IMAD.HI.U32 R5, R5, R7, RZ ;  /* 0x0000000705057227 */ /* 0x000fca00078e00ff */
[----:B------:R-:W-:-:S05]  /*0460*/  IADD3 R3, -R5, RZ, RZ ;  /* 0x000000ff05037210 */ /* 0x000fca0007ffe1ff */
[----:B------:R-:W-:Y:S01]  /*0470*/  IMAD R3, R6, R3, R7 ;  /* 0x0000000306037224 */ /* 0x000fe200078e0207 */
[----:B------:R-:W-:-:S04]  /*0480*/  LOP3.LUT R7, R8, UR10, RZ, 0x3c, !PT ;  /* 0x0000000a08077c12 */ /* 0x000fc8000f8e3cff */
[----:B------:R-:W-:Y:S02]  /*0490*/  ISETP.GT.U32.AND P0, PT, R6, R3, PT ;  /* 0x000000030600720c */ /* 0x000fe40003f04070 */
[----:B------:R-:W-:-:S11]  /*04a0*/  ISETP.GE.AND P5, PT, R7, RZ, PT ;  /* 0x000000ff0700720c */ /* 0x000fd60003fa6270 */
[-C--:B------:R-:W-:Y:S02]  /*04b0*/  @!P0 IADD3 R3, R3, -R6.reuse, RZ ;  /* 0x8000000603038210 */ /* 0x080fe40007ffe0ff */
[----:B------:R-:W-:Y:S02]  /*04c0*/  @!P0 IADD3 R5, R5, 0x1, RZ ;  /* 0x0000000105058810 */ /* 0x000fe40007ffe0ff */
[CC--:B------:R-:W-:Y:S02]  /*04d0*/  ISETP.GE.U32.AND P2, PT, R3.reuse, R6.reuse, PT ;  /* 0x000000060300720c */ /* 0x0c0fe40003f46070 */
[-C--:B------:R-:W-:Y:S02]  /*04e0*/  ISETP.GT.U32.AND P3, PT, R6, R3.reuse, PT ;  /* 0x000000030600720c */ /* 0x080fe40003f64070 */
[----:B------:R-:W-:Y:S02]  /*04f0*/  IADD3 R4, R3, -R6, RZ ;  /* 0x8000000603047210 */ /* 0x000fe40007ffe0ff */
[----:B------:R-:W-:Y:S01]  /*0500*/  ISETP.NE.AND P0, PT, R8, RZ, PT ;  /* 0x000000ff0800720c */ /* 0x000fe20003f05270 */
[----:B------:R-:W0:Y:S01]  /*0510*/  @P1 LDC.64 R6, c[0x0][0x288] ;  /* 0x0000a200ff061b82 */ /* 0x000e220000000a00 */
[----:B------:R-:W-:-:S02]  /*0520*/  SEL R3, R4, R3, !P3 ;  /* 0x0000000304037207 */ /* 0x000fc40005800000 */
[----:B------:R-:W-:Y:S02]  /*0530*/  LOP3.LUT R4, RZ, R8, RZ, 0x33, !PT ;  /* 0x00000008ff047212 */ /* 0x000fe400078e33ff */
[----:B------:R-:W-:Y:S02]  /*0540*/  @!P4 IADD3 R3, -R3, RZ, RZ ;  /* 0x000000ff0303c210 */ /* 0x000fe40007ffe1ff */
[----:B------:R-:W-:Y:S02]  /*0550*/  @P2 IADD3 R5, R5, 0x1, RZ ;  /* 0x0000000105052810 */ /* 0x000fe40007ffe0ff */
[----:B------:R-:W-:Y:S02]  /*0560*/  SEL R3, R4, R3, !P0 ;  /* 0x0000000304037207 */ /* 0x000fe40004000000 */
[----:B------:R-:W-:Y:S02]  /*0570*/  @!P5 IADD3 R5, -R5, RZ, RZ ;  /* 0x000000ff0505d210 */ /* 0x000fe40007ffe1ff */
[----:B------:R-:W-:Y:S01]  /*0580*/  ISETP.GE.U32.AND P2, PT, R22, UR20, PT ;  /* 0x0000001416007c0c */ /* 0x000fe2000bf46070 */
[----:B------:R-:W-:Y:S01]  /*0590*/  IMAD R16, R3, 0x18, RZ ;  /* 0x0000001803107824 */ /* 0x000fe200078e02ff */
[----:B------:R-:W-:-:S02]  /*05a0*/  SEL R5, R4, R5, !P0 ;  /* 0x0000000504057207 */ /* 0x000fc40004000000 */
[----:B------:R-:W-:Y:S02]  /*05b0*/  ISETP.GE.AND.EX P2, PT, R23, UR21, PT, P2 ;  /* 0x0000001517007c0c */ /* 0x000fe4000bf46320 */
[----:B------:R-:W-:Y:S02]  /*05c0*/  IADD3 R48, P0, R45, R16, RZ ;  /* 0x000000102d307210 */ /* 0x000fe40007f1e0ff */
[----:B------:R-:W-:Y:S02]  /*05d0*/  SHF.R.S32.HI R4, RZ, 0x1f, R5 ;  /* 0x0000001fff047819 */ /* 0x000fe40000011405 */
[----:B------:R-:W-:Y:S02]  /*05e0*/  LEA.HI.X.SX32 R49, R16, R9, 0x1, P0 ;  /* 0x0000000910317211 */ /* 0x000fe400000f0eff */
[----:B------:R-:W-:Y:S01]  /*05f0*/  ISETP.GE.U32.AND P0, PT, R43, UR20, PT ;  /* 0x000000142b007c0c */ /* 0x000fe2000bf06070 */
[----:B------:R-:W-:Y:S01]  /*0600*/  IMAD R4, R4, UR12, RZ ;  /* 0x0000000c04047c24 */ /* 0x000fe2000f8e02ff */
[----:B------:R-:W-:Y:S01]  /*0610*/  SHF.R.S32.HI R9, RZ, 0x1f, R44 ;  /* 0x0000001fff097819 */ /* 0x000fe2000001142c */
[----:B------:R-:W-:Y:S01]  /*0620*/  IMAD.WIDE.U32 R48, R5, UR12, R48 ;  /* 0x0000000c05307c25 */ /* 0x000fe2000f8e0030 */
[----:B------:R-:W-:-:S03]  /*0630*/  ISETP.GE.AND.EX P0, PT, R27, UR21, PT, P0 ;  /* 0x000000151b007c0c */ /* 0x000fc6000bf06300 */
[----:B------:R-:W-:Y:S01]  /*0640*/  IMAD R51, R5, UR13, R4 ;  /* 0x0000000d05337c24 */ /* 0x000fe2000f8e0204 */
[----:B------:R-:W-:Y:S01]  /*0650*/  ULDC.64 UR12, c[0x0][0x248] ;  /* 0x00009200000c7ab9 */ /* 0x000fe20000000a00 */
[C---:B------:R-:W-:Y:S01]  /*0660*/  ISETP.GT.U32.OR P0, PT, R46.reuse, 0x17f, P0 ;  /* 0x0000017f2e00780c */ /* 0x040fe20000704470 */
[----:B------:R-:W-:Y:S01]  /*0670*/  UIMAD.WIDE UR12, UR10, 0x8, UR12 ;  /* 0x000000080a0c78a5 */ /* 0x000fe2000f8e020c */
[----:B0-----:R-:W-:Y:S01]  /*0680*/  @P1 IMAD R8, R9, R6, RZ ;  /* 0x0000000609081224 */ /* 0x001fe200078e02ff */
[----:B------:R-:W-:Y:S02]  /*0690*/  ISETP.GT.U32.OR P2, PT, R46, 0x17f, P2 ;  /* 0x0000017f2e00780c */ /* 0x000fe40001744470 */
[----:B------:R-:W-:Y:S02]  /*06a0*/  IADD3 R51, R49, R51, RZ ;  /* 0x0000003331337210 */ /* 0x000fe40007ffe0ff */
[----:B------:R-:W-:Y:S02]  /*06b0*/  MOV R4, UR12 ;  /* 0x0000000c00047c02 */ /* 0x000fe40008000f00 */
[----:B------:R-:W-:-:S02]  /*06c0*/  MOV R5, UR13 ;  /* 0x0000000d00057c02 */ /* 0x000fc40008000f00 */
[----:B------:R-:W-:Y:S02]  /*06d0*/  @P1 MOV R50, R48 ;  /* 0x0000003000321202 */ /* 0x000fe40000000f00 */
[----:B------:R-:W-:Y:S01]  /*06e0*/  SHF.R.S32.HI R17, RZ, 0x1f, R42 ;  /* 0x0000001fff117819 */ /* 0x000fe2000001142a */
[----:B------:R-:W0:Y:S01]  /*06f0*/  @!P0 LDC.64 R20, c[0x0][0x228] ;  /* 0x00008a00ff148b82 */ /* 0x000e220000000a00 */
[----:B------:R-:W3:Y:S01]  /*0700*/  LDG.E.64 R4, desc[UR14][R4.64] ;  /* 0x0000000e04047981 */ /* 0x000ee2000c1e1b00 */
[----:B------:R-:W-:Y:S01]  /*0710*/  @P1 IMAD R7, R44, R7, R8 ;  /* 0x000000072c071224 */ /* 0x000fe200078e0208 */
[----:B------:R-:W-:Y:S01]  /*0720*/  ISETP.GE.U32.AND P3, PT, R42, UR20, PT ;  /* 0x000000142a007c0c */ /* 0x000fe2000bf66070 */
[----:B------:R-:W-:Y:S01]  /*0730*/  @P1 IMAD.WIDE.U32 R14, R44, R6, R50 ;  /* 0x000000062c0e1225 */ /* 0x000fe200078e0032 */
[----:B------:R-:W-:Y:S02]  /*0740*/  CS2R R40, SRZ ;  /* 0x0000000000287805 */ /* 0x000fe4000001ff00 */
[----:B------:R-:W-:Y:S01]  /*0750*/  ISETP.GE.AND.EX P3, PT, R17, UR21, PT, P3 ;  /* 0x0000001511007c0c */ /* 0x000fe2000bf66330 */
[----:B------:R-:W4:Y:S01]  /*0760*/  @!P0 LDC.64 R8, c[0x0][0x288] ;  /* 0x0000a200ff088b82 */ /* 0x000f220000000a00 */
[----:B------:R-:W-:-:S02]  /*0770*/  @P1 IADD3 R19, R15, R7, RZ ;  /* 0x000000070f131210 */ /* 0x000fc40007ffe0ff */
[C---:B------:R-:W-:Y:S02]  /*0780*/  @P1 SHF.L.U32 R15, R14.reuse, 0x1, RZ ;  /* 0x000000010e0f1819 */ /* 0x040fe400000006ff */
[----:B------:R-:W-:Y:S02]  /*0790*/  @P1 SHF.L.U64.HI R26, R14, 0x1, R19 ;  /* 0x000000010e1a1819 */ /* 0x000fe40000010213 */
[----:B------:R-:W-:Y:S01]  /*07a0*/  ISETP.GT.U32.OR P3, PT, R46, 0x17f, P3 ;  /* 0x0000017f2e00780c */ /* 0x000fe20001f64470 */
[----:B------:R-:W0:Y:S01]  /*07b0*/  @!P2 LDC.64 R6, c[0x0][0x288] ;  /* 0x0000a200ff06ab82 */ /* 0x000e220000000a00 */
[----:B-1----:R-:W-:-:S04]  /*07c0*/  @P1 IADD3 R24, P4, R15, R10, RZ ;  /* 0x0000000a0f181210 */ /* 0x002fc80007f9e0ff */
[----:B------:R-:W-:Y:S02]  /*07d0*/  @P1 IADD3.X R25, R26, R11, RZ, P4, !PT ;  /* 0x0000000b1a191210 */ /* 0x000fe400027fe4ff */
[----:B--2---:R-:W-:Y:S01]  /*07e0*/  @P1 IADD3 R12, P4, R15, R12, RZ ;  /* 0x0000000c0f0c1210 */ /* 0x004fe20007f9e0ff */
[----:B------:R-:W1:Y:S01]  /*07f0*/  @!P0 LDC.64 R18, c[0x0][0x230] ;  /* 0x00008c00ff128b82 */ /* 0x000e620000000a00 */
[----:B------:R-:W-:Y:S01]  /*0800*/  @!P0 MOV R15, R51 ;  /* 0x00000033000f8202 */ /* 0x000fe20000000f00 */
[----:B------:R2:W5:Y:S01]  /*0810*/  @P1 LDG.E R40, desc[UR14][R24.64] ;  /* 0x0000000e18281981 */ /* 0x000562000c1e1900 */
[----:B----4-:R-:W-:-:S05]  /*0820*/  @!P0 IMAD R14, R27, R8, RZ ;  /* 0x000000081b0e8224 */ /* 0x010fca00078e02ff */
[----:B------:R-:W4:Y:S01]  /*0830*/  @!P3 LDC.64 R10, c[0x0][0x288] ;  /* 0x0000a200ff0abb82 */ /* 0x000f220000000a00 */
[----:B------:R-:W-:Y:S01]  /*0840*/  @!P0 IMAD R27, R43, R9, R14 ;  /* 0x000000092b1b8224 */ /* 0x000fe200078e020e */
[----:B------:R-:W-:-:S05]  /*0850*/  @!P0 MOV R14, R48 ;  /* 0x00000030000e8202 */ /* 0x000fca0000000f00 */
[----:B------:R-:W-:Y:S01]  /*0860*/  @!P0 IMAD.WIDE.U32 R8, R43, R8, R14 ;  /* 0x000000082b088225 */ /* 0x000fe200078e000e */
[----:B------:R-:W-:Y:S02]  /*0870*/  CS2R R38, SRZ ;  /* 0x0000000000267805 */ /* 0x000fe4000001ff00 */
[----:B------:R-:W-:Y:S01]  /*0880*/  @P1 IADD3.X R13, R26, R13, RZ, P4, !PT ;  /* 0x0000000d1a0d1210 */ /* 0x000fe200027fe4ff */
[----:B------:R-:W4:Y:S01]  /*0890*/  @!P2 LDC.64 R14, c[0x0][0x230] ;  /* 0x00008c00ff0eab82 */ /* 0x000f220000000a00 */
[----:B------:R-:W-:Y:S01]  /*08a0*/  @!P0 IADD3 R9, R9, R27, RZ ;  /* 0x0000001b09098210 */ /* 0x000fe20007ffe0ff */
[----:B0-----:R-:W-:Y:S01]  /*08b0*/  @!P2 IMAD R23, R23, R6, RZ ;  /* 0x000000061717a224 */ /* 0x001fe200078e02ff */
[C---:B--2---:R-:W-:Y:S01]  /*08c0*/  @!P0 SHF.L.U32 R25, R8.reuse, 0x1, RZ ;  /* 0x0000000108198819 */ /* 0x044fe200000006ff */
[----:B------:R0:W5:Y:S01]  /*08d0*/  @P1 LDG.E R39, desc[UR14][R12.64] ;  /* 0x0000000e0c271981 */ /* 0x000162000c1e1900 */
[----:B------:R-:W-:Y:S02]  /*08e0*/  @!P0 SHF.L.U64.HI R24, R8, 0x1, R9 ;  /* 0x0000000108188819 */ /* 0x000fe40000010209 */
[----:B------:R-:W-:-:S02]  /*08f0*/  @!P2 MOV R8, R48 ;  /* 0x000000300008a202 */ /* 0x000fc40000000f00 */
[----:B------:R-:W-:Y:S01]  /*0900*/  @!P2 MOV R9, R51 ;  /* 0x000000330009a202 */ /* 0x000fe20000000f00 */
[C---:B------:R-:W-:Y:S02]  /*0910*/  @!P2 IMAD R27, R22.reuse, R7, R23 ;  /* 0x00000007161ba224 */ /* 0x040fe400078e0217 */
[----:B------:R-:W-:Y:S01]  /*0920*/  @!P2 IMAD.WIDE.U32 R22, R22, R6, R8 ;  /* 0x000000061616a225 */ /* 0x000fe200078e0008 */
[----:B0-----:R-:W0:Y:S01]  /*0930*/  @!P3 LDC.64 R12, c[0x0][0x228] ;  /* 0x00008a00ff0cbb82 */ /* 0x001e220000000a00 */
[C---:B-1----:R-:W-:Y:S02]  /*0940*/  @!P0 IADD3 R18, P4, R25.reuse, R18, RZ ;  /* 0x0000001219128210 */ /* 0x042fe40007f9e0ff */
[----:B------:R-:W-:-:S05]  /*0950*/  @!P0 IADD3 R20, P5, R25, R20, RZ ;  /* 0x0000001419148210 */ /* 0x000fca0007fbe0ff */
[----:B------:R-:W1:Y:S01]  /*0960*/  @!P3 LDC.64 R8, c[0x0][0x230] ;  /* 0x00008c00ff08bb82 */ /* 0x000e620000000a00 */
[----:B------:R-:W-:Y:S02]  /*0970*/  @!P2 IADD3 R23, R23, R27, RZ ;  /* 0x0000001b1717a210 */ /* 0x000fe40007ffe0ff */
[C---:B------:R-:W-:Y:S02]  /*0980*/  @!P0 IADD3.X R19, R24.reuse, R19, RZ, P4, !PT ;  /* 0x0000001318138210 */ /* 0x040fe400027fe4ff */
[----:B------:R-:W-:Y:S02]  /*0990*/  @!P0 IADD3.X R21, R24, R21, RZ, P5, !PT ;  /* 0x0000001518158210 */ /* 0x000fe40002ffe4ff */
[C---:B------:R-:W-:Y:S01]  /*09a0*/  @!P2 SHF.L.U32 R25, R22.reuse, 0x1, RZ ;  /* 0x000000011619a819 */ /* 0x040fe200000006ff */
[----:B----4-:R-:W-:Y:S01]  /*09b0*/  @!P3 IMAD R17, R17, R10, RZ ;  /* 0x0000000a1111b224 */ /* 0x010fe200078e02ff */
[----:B------:R-:W-:Y:S02]  /*09c0*/  @!P2 SHF.L.U64.HI R24, R22, 0x1, R23 ;  /* 0x000000011618a819 */ /* 0x000fe40000010217 */
[----:B------:R-:W-:-:S02]  /*09d0*/  CS2R R36, SRZ ;  /* 0x0000000000247805 */ /* 0x000fc4000001ff00 */
[----:B------:R-:W-:Y:S01]  /*09e0*/  @!P3 MOV R22, R48 ;  /* 0x000000300016b202 */ /* 0x000fe20000000f00 */
[----:B------:R-:W2:Y:S01]  /*09f0*/  @!P2 LDC.64 R6, c[0x0][0x228] ;  /* 0x00008a00ff06ab82 */ /* 0x000ea20000000a00 */
[----:B------:R-:W-:Y:S01]  /*0a00*/  @!P3 MOV R23, R51 ;  /* 0x000000330017b202 */ /* 0x000fe20000000f00 */
[C---:B------:R-:W-:Y:S01]  /*0a10*/  @!P3 IMAD R17, R42.reuse, R11, R17 ;  /* 0x0000000b2a11b224 */ /* 0x040fe200078e0211 */
[----:B------:R-:W-:Y:S01]  /*0a20*/  @!P2 IADD3 R14, P4, R25, R14, RZ ;  /* 0x0000000e190ea210 */ /* 0x000fe20007f9e0ff */
[----:B------:R-:W5:Y:S01]  /*0a30*/  @!P0 LDG.E R36, desc[UR14][R18.64] ;  /* 0x0000000e12248981 */ /* 0x000f62000c1e1900 */
[----:B------:R-:W-:Y:S02]  /*0a40*/  @!P3 IMAD.WIDE.U32 R22, R42, R10, R22 ;  /* 0x0000000a2a16b225 */ /* 0x000fe400078e0016 */
[----:B------:R-:W-:-:S03]  /*0a50*/  @!P2 IADD3.X R15, R24, R15, RZ, P4, !PT ;  /* 0x0000000f180fa210 */ /* 0x000fc600027fe4ff */
[----:B------:R-:W-:Y:S02]  /*0a60*/  @!P3 IADD3 R23, R23, R17, RZ ;  /* 0x000000111717b210 */ /* 0x000fe40007ffe0ff */
[----:B------:R-:W-:Y:S02]  /*0a70*/  CS2R R10, SRZ ;  /* 0x00000000000a7805 */ /* 0x000fe4000001ff00 */
[C---:B------:R-:W-:Y:S01]  /*0a80*/  @!P3 SHF.L.U32 R17, R22.reuse, 0x1, RZ ;  /* 0x000000011611b819 */ /* 0x040fe200000006ff */
[----:B------:R-:W5:Y:S01]  /*0a90*/  @!P2 LDG.E R41, desc[UR14][R14.64] ;  /* 0x0000000e0e29a981 */ /* 0x000f62000c1e1900 */
[----:B------:R-:W-:Y:S02]  /*0aa0*/  @!P3 SHF.L.U64.HI R22, R22, 0x1, R23 ;  /* 0x000000011616b819 */ /* 0x000fe40000010217 */
[C---:B-1----:R-:W-:Y:S01]  /*0ab0*/  @!P3 IADD3 R8, P4, R17.reuse, R8, RZ ;  /* 0x000000081108b210 */ /* 0x042fe20007f9e0ff */
[----:B------:R-:W5:Y:S01]  /*0ac0*/  @!P0 LDG.E R11, desc[UR14][R20.64] ;  /* 0x0000000e140b8981 */ /* 0x000f62000c1e1900 */
[----:B0-----:R-:W-:-:S02]  /*0ad0*/  @!P3 IADD3 R12, P5, R17, R12, RZ ;  /* 0x0000000c110cb210 */ /* 0x001fc40007fbe0ff */
[C---:B------:R-:W-:Y:S02]  /*0ae0*/  @!P3 IADD3.X R9, R22.reuse, R9, RZ, P4, !PT ;  /* 0x000000091609b210 */ /* 0x040fe400027fe4ff */
[----:B------:R-:W-:-:S03]  /*0af0*/  @!P3 IADD3.X R13, R22, R13, RZ, P5, !PT ;  /* 0x0000000d160db210 */ /* 0x000fc60002ffe4ff */
[----:B------:R-:W5:Y:S04]  /*0b00*/  @!P3 LDG.E R37, desc[UR14][R8.64] ;  /* 0x0000000e0825b981 */ /* 0x000f68000c1e1900 */
[----:B------:R-:W5:Y:S01]  /*0b10*/  @!P3 LDG.E R10, desc[UR14][R12.64] ;  /* 0x0000000e0c0ab981 */ /* 0x000f62000c1e1900 */
[----:B--2---:R-:W-:-:S04]  /*0b20*/  @!P2 IADD3 R6, P0, R25, R6, RZ ;  /* 0x000000061906a210 */ /* 0x004fc80007f1e0ff */
[----:B------:R-:W-:Y:S01]  /*0b30*/  @!P2 IADD3.X R7, R24, R7, RZ, P0, !PT ;  /* 0x000000071807a210 */ /* 0x000fe200007fe4ff */
[----:B------:R-:W-:Y:S01]  /*0b40*/  UMOV UR13, 0x3f800000 ;  /* 0x3f800000000d7882 */ /* 0x000fe20000000000 */
[----:B------:R-:W-:Y:S03]  /*0b50*/  BSSY B0, `(.L_x_36) ;  /* 0x000001b000007945 */ /* 0x000fe60003800000 */
[----:B------:R0:W5:Y:S02]  /*0b60*/  @!P2 LDG.E R38, desc[UR14][R6.64] ;  /* 0x0000000e0626a981 */ /* 0x000164000c1e1900 */
        /* <DEDUP_REMOVED lines=25> */
.L_x_37:
[----:B------:R-:W-:Y:S05]  /*0d00*/  BSYNC B0 ;  /* 0x0000000000007941 */ /* 0x000fea0003800000 */
.L_x_36:
        /* <DEDUP_REMOVED lines=37> */
.L_x_38:
        /* <DEDUP_REMOVED lines=26> */
.L_x_39:
[----:B------:R-:W-:Y:S01]  /*1100*/  FFMA.FTZ R24, R8, R17, R19 ;  /* 0x0000001108187223 */ /* 0x000fe20000010013 */
[----:B------:R-:W-:Y:S01]  /*1110*/  FADD.FTZ R23, R17, R20 ;  /* 0x0000001411177221 */ /* 0x000fe20000010000 */
[C---:B------:R-:W-:Y:S01]  /*1120*/  PRMT R17, R36.reuse, 0x7632, R17 ;  /* 0x0000763224117816 */ /* 0x040fe20000000011 */
[----:B------:R-:W-:Y:S01]  /*1130*/  FMUL.FTZ R22, R15, R4 ;  /* 0x000000040f167220 */ /* 0x000fe20000410000 */
[----:B------:R-:W-:Y:S01]  /*1140*/  SHF.L.U32 R19, R36, 0x10, RZ ;  /* 0x0000001024137819 */ /* 0x000fe200000006ff */
[----:B------:R-:W-:Y:S01]  /*1150*/  FMUL.FTZ R26, R12, R5 ;  /* 0x000000050c1a7220 */ /* 0x000fe20000410000 */
[----:B------:R-:W-:Y:S01]  /*1160*/  SHF.L.U32 R20, R17, 0x10, RZ ;  /* 0x0000001011147819 */ /* 0x000fe200000006ff */
[----:B------:R-:W-:Y:S01]  /*1170*/  FFMA.FTZ R21, R13, R22, R24 ;  /* 0x000000160d157223 */ /* 0x000fe20000010018 */
[--C-:B------:R-:W-:Y:S01]  /*1180*/  FADD.FTZ R23, R23, R22.reuse ;  /* 0x0000001617177221 */ /* 0x100fe20000010000 */
[----:B------:R-:W-:Y:S01]  /*1190*/  PRMT R22, R11, 0x7632, R22 ;  /* 0x000076320b167816 */ /* 0x000fe20000000016 */
[----:B------:R-:W-:Y:S01]  /*11a0*/  FADD.FTZ R19, R19, -UR19 ;  /* 0x8000001313137e21 */ /* 0x000fe20008010000 */
[----:B------:R-:W-:Y:S01]  /*11b0*/  FADD.FTZ R25, R20, -UR19 ;  /* 0x8000001314197e21 */ /* 0x000fe20008010000 */
[----:B------:R-:W-:-:S02]  /*11c0*/  SHF.L.U32 R17, R11, 0x10, RZ ;  /* 0x000000100b117819 */ /* 0x000fc400000006ff */
[----:B------:R-:W-:Y:S01]  /*11d0*/  SHF.L.U32 R20, R22, 0x10, RZ ;  /* 0x0000001016147819 */ /* 0x000fe200000006ff */
[----:B------:R-:W-:Y:S01]  /*11e0*/  FMUL.FTZ R19, R19, UR13 ;  /* 0x0000000d13137c20 */ /* 0x000fe20008410000 */
[----:B------:R-:W-:Y:S01]  /*11f0*/  PRMT R24, R37, 0x7632, R24 ;  /* 0x0000763225187816 */ /* 0x000fe20000000018 */
        /* <DEDUP_REMOVED lines=20> */
.L_x_40:
[----:B------:R-:W-:Y:S01]  /*1340*/  FFMA.FTZ R30, R18, R26, R21 ;  /* 0x0000001a121e7223 */ /* 0x000fe20000010015 */
[----:B------:R-:W-:Y:S01]  /*1350*/  FMUL.FTZ R28, R17, R4 ;  /* 0x00000004111c7220 */ /* 0x000fe20000410000 */
[----:B------:R-:W-:Y:S01]  /*1360*/  FADD.FTZ R23, R26, R23 ;  /* 0x000000171a177221 */ /* 0x000fe20000010000 */
[----:B------:R-:W-:Y:S02]  /*1370*/  SHF.L.U32 R21, R37, 0x10, RZ ;  /* 0x0000001025157819 */ /* 0x000fe400000006ff */
[----:B------:R-:W-:Y:S01]  /*1380*/  SHF.L.U32 R24, R24, 0x10, RZ ;  /* 0x0000001018187819 */ /* 0x000fe200000006ff */
[----:B------:R-:W-:Y:S01]  /*1390*/  FADD.FTZ R27, R23, R28 ;  /* 0x0000001c171b7221 */ /* 0x000fe20000010000 */
[----:B------:R-:W-:Y:S01]  /*13a0*/  PRMT R23, R10, 0x7632, R23 ;  /* 0x000076320a177816 */ /* 0x000fe20000000017 */
[----:B------:R-:W-:Y:S01]  /*13b0*/  FADD.FTZ R26, R21, -UR19 ;  /* 0x80000013151a7e21 */ /* 0x000fe20008010000 */
[----:B------:R-:W-:Y:S01]  /*13c0*/  FFMA.FTZ R25, R19, R28, R30 ;  /* 0x0000001c13197223 */ /* 0x000fe2000001001e */
[----:B------:R-:W-:Y:S01]  /*13d0*/  FADD.FTZ R29, R24, -UR19 ;  /* 0x80000013181d7e21 */ /* 0x000fe20008010000 */
[----:B------:R-:W-:Y:S01]  /*13e0*/  SHF.L.U32 R24, R23, 0x10, RZ ;  /* 0x0000001017187819 */ /* 0x000fe200000006ff */
[----:B------:R-:W-:Y:S01]  /*13f0*/  FMUL.FTZ R23, R26, UR13 ;  /* 0x0000000d1a177c20 */ /* 0x000fe20008410000 */
[----:B------:R-:W-:Y:S01]  /*1400*/  SHF.L.U32 R21, R10, 0x10, RZ ;  /* 0x000000100a157819 */ /* 0x000fe200000006ff */
[----:B------:R-:W-:Y:S01]  /*1410*/  FMUL.FTZ R28, R20, R5 ;  /* 0x00000005141c7220 */ /* 0x000fe20000410000 */
        /* <DEDUP_REMOVED lines=20> */
.L_x_41:
        /* <DEDUP_REMOVED lines=8> */
[----:B------:R-:W-:Y:S01]  /*15e0*/  FFMA.FTZ R32, R9, R16, RZ ;  /* 0x0000001009207223 */ /* 0x000fe200000100ff */
[----:B------:R-:W-:Y:S01]  /*15f0*/  FFMA.FTZ R25, R26, R27, R25 ;  /* 0x0000001b1a197223 */ /* 0x000fe20000010019 */
[----:B------:R-:W-:Y:S01]  /*1600*/  FADD.FTZ R27, R27, R30 ;  /* 0x0000001e1b1b7221 */ /* 0x000fe20000010000 */
[----:B------:R-:W-:Y:S01]  /*1610*/  FADD.FTZ R16, RZ, R16 ;  /* 0x00000010ff107221 */ /* 0x000fe20000010000 */
[----:B------:R-:W-:Y:S01]  /*1620*/  FFMA.FTZ R29, R8, R14, RZ ;  /* 0x0000000e081d7223 */ /* 0x000fe200000100ff */
[----:B------:R-:W-:Y:S01]  /*1630*/  FADD.FTZ R9, RZ, R14 ;  /* 0x0000000eff097221 */ /* 0x000fe20000010000 */
[----:B------:R-:W1:Y:S01]  /*1640*/  SHFL.DOWN PT, R28, R25, 0x1, 0x1f ;  /* 0x08201f00191c7f89 */ /* 0x000e6200000e0000 */
[----:B------:R-:W-:Y:S01]  /*1650*/  UMOV UR12, 0x400 ;  /* 0x00000400000c7882 */ /* 0x000fe20000000000 */
[----:B------:R-:W-:Y:S01]  /*1660*/  FFMA.FTZ R32, R13, R15, R32 ;  /* 0x0000000f0d207223 */ /* 0x000fe20000010020 */
[----:B------:R-:W-:Y:S01]  /*1670*/  UIADD3 UR11, UR12, 0x80, URZ ;  /* 0x000000800c0b7890 */ /* 0x000fe2000fffe03f */
[----:B------:R-:W2:Y:S01]  /*1680*/  SHFL.DOWN PT, R30, R27, 0x1, 0x1f ;  /* 0x08201f001b1e7f89 */ /* 0x000ea200000e0000 */
[----:B------:R-:W-:Y:S01]  /*1690*/  FADD.FTZ R16, R16, R15 ;  /* 0x0000000f10107221 */ /* 0x000fe20000010000 */
[----:B------:R-:W-:Y:S01]  /*16a0*/  FFMA.FTZ R29, R18, R12, R29 ;  /* 0x0000000c121d7223 */ /* 0x000fe2000001001d */
[----:B------:R-:W-:Y:S01]  /*16b0*/  FADD.FTZ R9, R9, R12 ;  /* 0x0000000c09097221 */ /* 0x000fe20000010000 */
[----:B------:R-:W-:Y:S01]  /*16c0*/  ISETP.NE.AND P2, PT, R46, RZ, PT ;  /* 0x000000ff2e00720c */ /* 0x000fe20003f45270 */
[----:B------:R-:W-:Y:S01]  /*16d0*/  FFMA.FTZ R32, R19, R17, R32 ;  /* 0x0000001113207223 */ /* 0x000fe20000010020 */
[----:B------:R-:W-:Y:S01]  /*16e0*/  FADD.FTZ R16, R16, R17 ;  /* 0x0000001110107221 */ /* 0x000fe20000010000 */
[----:B------:R-:W-:Y:S01]  /*16f0*/  FFMA.FTZ R29, R22, R20, R29 ;  /* 0x00000014161d7223 */ /* 0x000fe2000001001d */
[----:B------:R-:W-:Y:S01]  /*1700*/  FADD.FTZ R9, R9, R20 ;  /* 0x0000001409097221 */ /* 0x000fe20000010000 */
[----:B------:R-:W-:Y:S01]  /*1710*/  BSSY B0, `(.L_x_42) ;  /* 0x0000042000007945 */ /* 0x000fe20003800000 */
[----:B------:R-:W-:Y:S01]  /*1720*/  ISETP.GT.U32.AND P4, PT, R46, 0xb, PT ;  /* 0x0000000b2e00780c */ /* 0x000fe20003f84070 */
[----:B------:R-:W-:Y:S01]  /*1730*/  FFMA.FTZ R29, R26, R24, R29 ;  /* 0x000000181a1d7223 */ /* 0x000fe2000001001d */
[----:B------:R-:W-:Y:S01]  /*1740*/  FADD.FTZ R31, R9, R24 ;  /* 0x00000018091f7221 */ /* 0x000fe20000010000 */
[----:B0-----:R-:W-:-:S06]  /*1750*/  ULEA UR11, UR17, UR11, 0x18 ;  /* 0x0000000b110b7291 */ /* 0x001fcc000f8ec03f */
[----:B------:R-:W-:Y:S01]  /*1760*/  LEA R47, R46, UR11, 0x4 ;  /* 0x0000000b2e2f7c11 */ /* 0x000fe2000f8e20ff */
[----:B-1----:R-:W-:Y:S01]  /*1770*/  @!P0 FADD.FTZ R25, R25, R28 ;  /* 0x0000001c19198221 */ /* 0x002fe20000010000 */
[----:B--2---:R-:W-:-:S04]  /*1780*/  @!P0 FADD.FTZ R27, R27, R30 ;  /* 0x0000001e1b1b8221 */ /* 0x004fc80000010000 */
        /* <DEDUP_REMOVED lines=15> */
[----:B------:R-:W-:-:S03]  /*1880*/  ISETP.GT.AND P0, PT, R0, 0xf, PT ;  /* 0x0000000f0000780c */ /* 0x000fc60003f04270 */
[----:B------:R-:W0:Y:S04]  /*1890*/  SHFL.DOWN PT, R30, R25, 0x10, 0x1f ;  /* 0x0a001f00191e7f89 */ /* 0x000e2800000e0000 */
[----:B------:R-:W1:Y:S06]  /*18a0*/  SHFL.DOWN PT, R28, R27, 0x10, 0x1f ;  /* 0x0a001f001b1c7f89 */ /* 0x000e6c00000e0000 */
[----:B0-----:R-:W-:Y:S01]  /*18b0*/  @!P0 FADD.FTZ R25, R25, R30 ;  /* 0x0000001e19198221 */ /* 0x001fe20000010000 */
[----:B------:R-:W-:Y:S01]  /*18c0*/  FADD.FTZ R30, R16, R21 ;  /* 0x00000015101e7221 */ /* 0x000fe20000010000 */
[----:B-1----:R-:W-:Y:S01]  /*18d0*/  @!P0 FADD.FTZ R27, R27, R28 ;  /* 0x0000001c1b1b8221 */ /* 0x002fe20000010000 */
[----:B------:R-:W-:Y:S01]  /*18e0*/  ISETP.NE.AND P0, PT, R0, RZ, PT ;  /* 0x000000ff0000720c */ /* 0x000fe20003f05270 */
[----:B------:R-:W-:Y:S01]  /*18f0*/  FFMA.FTZ R28, R23, R21, R32 ;  /* 0x00000015171c7223 */ /* 0x000fe20000010020 */
[----:B------:R-:W-:-:S02]  /*1900*/  MOV R8, R25 ;  /* 0x0000001900087202 */ /* 0x000fc40000000f00 */
[----:B------:R-:W-:Y:S02]  /*1910*/  MOV R9, R27 ;  /* 0x0000001b00097202 */ /* 0x000fe40000000f00 */
[----:B------:R0:W-:Y:S07]  /*1920*/  STS.128 [R47], R28 ;  /* 0x0000001c2f007388 */ /* 0x0001ee0000000c00 */
        /* <DEDUP_REMOVED lines=8> */
[----:B------:R-:W5:Y:S01]  /*19b0*/  LDS.128 R12, [UR11+0x50] ;  /* 0x0000500bff0c7984 */ /* 0x000f620008000c00 */
[----:B-1----:R-:W-:Y:S01]  /*19c0*/  FADD.FTZ R53, R8, R32 ;  /* 0x0000002008357221 */ /* 0x002fe20000010000 */
[----:B0-----:R-:W-:-:S02]  /*19d0*/  FADD.FTZ R8, R9, R33 ;  /* 0x0000002109087221 */ /* 0x001fc40000010000 */
[----:B------:R-:W0:Y:S01]  /*19e0*/  LDS.128 R32, [UR11+0x60] ;  /* 0x0000600bff207984 */ /* 0x000e220008000c00 */
        /* <DEDUP_REMOVED lines=16> */
[----:B0-----:R-:W-:Y:S01]  /*1af0*/  FADD.FTZ R53, R53, R32 ;  /* 0x0000002035357221 */ /* 0x001fe20000010000 */
[----:B------:R-:W-:-:S03]  /*1b00*/  FADD.FTZ R12, R8, R33 ;  /* 0x00000021080c7221 */ /* 0x000fc60000010000 */
[----:B------:R-:W-:Y:S01]  /*1b10*/  FADD.FTZ R8, R53, R34 ;  /* 0x0000002235087221 */ /* 0x000fe20000010000 */
[----:B------:R-:W-:-:S07]  /*1b20*/  FADD.FTZ R9, R12, R35 ;  /* 0x000000230c097221 */ /* 0x000fce0000010000 */
.L_x_43:
[----:B------:R-:W-:Y:S05]  /*1b30*/  BSYNC B0 ;  /* 0x0000000000007941 */ /* 0x000fea0003800000 */
.L_x_42:
        /* <DEDUP_REMOVED lines=13> */
[----:B0-----:R-:W0:Y:S01]  /*1c10*/  LDS.128 R28, [R47+0x480] ;  /* 0x000480002f1c7984 */ /* 0x001e220000000c00 */
[----:B------:R-:W-:Y:S01]  /*1c20*/  FADD.FTZ R32, R32, R25 ;  /* 0x0000001920207221 */ /* 0x000fe20000010000 */
[----:B------:R-:W-:Y:S01]  /*1c30*/  FADD.FTZ R33, R33, R26 ;  /* 0x0000001a21217221 */ /* 0x000fe20000010000 */
[----:B------:R-:W-:Y:S01]  /*1c40*/  FADD.FTZ R34, R34, R27 ;  /* 0x0000001b22227221 */ /* 0x000fe20000010000 */
[----:B---3--:R-:W-:Y:S01]  /*1c50*/  FADD.FTZ R53, R53, R20 ;  /* 0x0000001435357221 */ /* 0x008fe20000010000 */
[----:B------:R-:W-:Y:S01]  /*1c60*/  FADD.FTZ R32, R32, R21 ;  /* 0x0000001520207221 */ /* 0x000fe20000010000 */
[----:B------:R-:W-:Y:S01]  /*1c70*/  FADD.FTZ R33, R33, R22 ;  /* 0x0000001621217221 */ /* 0x000fe20000010000 */
[----:B------:R-:W-:Y:S01]  /*1c80*/  FADD.FTZ R34, R34, R23 ;  /* 0x0000001722227221 */ /* 0x000fe20000010000 */
[----:B----4-:R-:W-:Y:S01]  /*1c90*/  FADD.FTZ R53, R53, R12 ;  /* 0x0000000c35357221 */ /* 0x010fe20000010000 */
[----:B------:R-:W1:Y:S01]  /*1ca0*/  LDS.128 R20, [R47+0x540] ;  /* 0x000540002f147984 */ /* 0x000e620000000c00 */
[----:B------:R-:W-:Y:S01]  /*1cb0*/  FADD.FTZ R12, R32, R13 ;  /* 0x0000000d200c7221 */ /* 0x000fe20000010000 */
[----:B------:R-:W-:Y:S01]  /*1cc0*/  FADD.FTZ R32, R34, R15 ;  /* 0x0000000f22207221 */ /* 0x000fe20000010000 */
[----:B-----5:R-:W-:Y:S01]  /*1cd0*/  FADD.FTZ R53, R53, R16 ;  /* 0x0000001035357221 */ /* 0x020fe20000010000 */
[----:B------:R-:W2:Y:S01]  /*1ce0*/  LDS.128 R24, [R47+0x600] ;  /* 0x000600002f187984 */ /* 0x000ea20000000c00 */
[----:B------:R-:W-:Y:S01]  /*1cf0*/  FADD.FTZ R16, R12, R17 ;  /* 0x000000110c107221 */ /* 0x000fe20000010000 */
[----:B------:R-:W-:Y:S01]  /*1d00*/  FADD.FTZ R33, R33, R14 ;  /* 0x0000000e21217221 */ /* 0x000fe20000010000 */
[----:B------:R-:W-:Y:S01]  /*1d10*/  FADD.FTZ R34, R32, R19 ;  /* 0x0000001320227221 */ /* 0x000fe20000010000 */
[----:B------:R-:W3:Y:S02]  /*1d20*/  LDS.128 R12, [R47+0x6c0] ;  /* 0x0006c0002f0c7984 */ /* 0x000ee40000000c00 */
[----:B------:R-:W-:Y:S01]  /*1d30*/  FADD.FTZ R35, R33, R18 ;  /* 0x0000001221237221 */ /* 0x000fe20000010000 */
[----:B0-----:R-:W-:Y:S01]  /*1d40*/  FADD.FTZ R32, R16, R29 ;  /* 0x0000001d10207221 */ /* 0x001fe20000010000 */
[----:B------:R-:W-:Y:S01]  /*1d50*/  FADD.FTZ R33, R53, R28 ;  /* 0x0000001c35217221 */ /* 0x000fe20000010000 */
[----:B------:R-:W0:Y:S01]  /*1d60*/  LDS.128 R16, [R47+0x780] ;  /* 0x000780002f107984 */ /* 0x000e220000000c00 */
[----:B------:R-:W-:Y:S01]  /*1d70*/  FADD.FTZ R35, R35, R30 ;  /* 0x0000001e23237221 */ /* 0x000fe20000010000 */
[----:B------:R-:W-:-:S02]  /*1d80*/  FADD.FTZ R34, R34, R31 ;  /* 0x0000001f22227221 */ /* 0x000fc40000010000 */
[----:B------:R-:W4:Y:S01]  /*1d90*/  LDS.128 R28, [R47+0x840] ;  /* 0x000840002f1c7984 */ /* 0x000f220000000c00 */
[----:B-1----:R-:W-:Y:S01]  /*1da0*/  FADD.FTZ R33, R33, R20 ;  /* 0x0000001421217221 */ /* 0x002fe20000010000 */
[----:B------:R-:W-:Y:S01]  /*1db0*/  FADD.FTZ R32, R32, R21 ;  /* 0x0000001520207221 */ /* 0x000fe20000010000 */
[----:B------:R-:W-:Y:S01]  /*1dc0*/  FADD.FTZ R34, R34, R23 ;  /* 0x0000001722227221 */ /* 0x000fe20000010000 */
[----:B------:R-:W-:Y:S01]  /*1dd0*/  FADD.FTZ R35, R35, R22 ;  /* 0x0000001623237221 */ /* 0x000fe20000010000 */
[----:B--2---:R-:W-:Y:S01]  /*1de0*/  FADD.FTZ R33, R33, R24 ;  /* 0x0000001821217221 */ /* 0x004fe20000010000 */
[----:B------:R-:W-:Y:S01]  /*1df0*/  FADD.FTZ R32, R32, R25 ;  /* 0x0000001920207221 */ /* 0x000fe20000010000 */
[----:B------:R-:W1:Y:S01]  /*1e00*/  LDS.128 R20, [R47+0x900] ;  /* 0x000900002f147984 */ /* 0x000e620000000c00 */
[----:B------:R-:W-:Y:S01]  /*1e10*/  FADD.FTZ R34, R34, R27 ;  /* 0x0000001b22227221 */ /* 0x000fe20000010000 */
[----:B---3--:R-:W-:Y:S01]  /*1e20*/  FADD.FTZ R33, R33, R12 ;  /* 0x0000000c21217221 */ /* 0x008fe20000010000 */
[----:B------:R-:W-:Y:S01]  /*1e30*/  FADD.FTZ R12, R32, R13 ;  /* 0x0000000d200c7221 */ /* 0x000fe20000010000 */
[----:B------:R-:W-:Y:S01]  /*1e40*/  FADD.FTZ R35, R35, R26 ;  /* 0x0000001a23237221 */ /* 0x000fe20000010000 */
[----:B------:R-:W-:Y:S01]  /*1e50*/  FADD.FTZ R32, R34, R15 ;  /* 0x0000000f22207221 */ /* 0x000fe20000010000 */
[----:B------:R-:W2:Y:S02]  /*1e60*/  LDS.128 R24, [R47+0x9c0] ;  /* 0x0009c0002f187984 */ /* 0x000ea40000000c00 */
[----:B------:R-:W-:Y:S01]  /*1e70*/  FADD.FTZ R35, R35, R14 ;  /* 0x0000000e23237221 */ /* 0x000fe20000010000 */
[----:B0-----:R-:W-:Y:S01]  /*1e80*/  FADD.FTZ R33, R33, R16 ;  /* 0x0000001021217221 */ /* 0x001fe20000010000 */
[----:B------:R-:W-:Y:S01]  /*1e90*/  FADD.FTZ R16, R12, R17 ;  /* 0x000000110c107221 */ /* 0x000fe20000010000 */
[----:B------:R-:W-:Y:S01]  /*1ea0*/  FADD.FTZ R34, R32, R19 ;  /* 0x0000001320227221 */ /* 0x000fe20000010000 */
[----:B------:R-:W0:Y:S01]  /*1eb0*/  LDS.128 R12, [R47+0xa80] ;  /* 0x000a80002f0c7984 */ /* 0x000e220000000c00 */
[----:B------:R-:W-:Y:S01]  /*1ec0*/  FADD.FTZ R35, R35, R18 ;  /* 0x0000001223237221 */ /* 0x000fe20000010000 */
[----:B----4-:R-:W-:Y:S01]  /*1ed0*/  FADD.FTZ R32, R16, R29 ;  /* 0x0000001d10207221 */ /* 0x010fe20000010000 */
[----:B------:R-:W-:Y:S01]  /*1ee0*/  FADD.FTZ R33, R33, R28 ;  /* 0x0000001c21217221 */ /* 0x000fe20000010000 */
[----:B------:R-:W3:Y:S01]  /*1ef0*/  LDS.128 R16, [R47+0xb40] ;  /* 0x000b40002f107984 */ /* 0x000ee20000000c00 */
[----:B------:R-:W-:Y:S01]  /*1f00*/  FADD.FTZ R35, R35, R30 ;  /* 0x0000001e23237221 */ /* 0x000fe20000010000 */
[----:B------:R-:W-:-:S02]  /*1f10*/  FADD.FTZ R34, R34, R31 ;  /* 0x0000001f22227221 */ /* 0x000fc40000010000 */
[----:B------:R-:W4:Y:S01]  /*1f20*/  LDS.128 R28, [R47+0xc00] ;  /* 0x000c00002f1c7984 */ /* 0x000f220000000c00 */
[----:B-1----:R-:W-:Y:S01]  /*1f30*/  FADD.FTZ R33, R33, R20 ;  /* 0x0000001421217221 */ /* 0x002fe20000010000 */
[----:B------:R-:W-:Y:S01]  /*1f40*/  FADD.FTZ R32, R32, R21 ;  /* 0x0000001520207221 */ /* 0x000fe20000010000 */
[----:B------:R-:W-:Y:S01]  /*1f50*/  FADD.FTZ R34, R34, R23 ;  /* 0x0000001722227221 */ /* 0x000fe20000010000 */
[----:B------:R-:W-:Y:S02]  /*1f60*/  FADD.FTZ R35, R35, R22 ;  /* 0x0000001623237221 */ /* 0x000fe40000010000 */
[----:B------:R-:W1:Y:S01]  /*1f70*/  LDS.128 R20, [R47+0xcc0] ;  /* 0x000cc0002f147984 */ /* 0x000e620000000c00 */
[----:B--2---:R-:W-:Y:S01]  /*1f80*/  FADD.FTZ R33, R33, R24 ;  /* 0x0000001821217221 */ /* 0x004fe20000010000 */
[----:B------:R-:W-:Y:S01]  /*1f90*/  FADD.FTZ R32, R32, R25 ;  /* 0x0000001920207221 */ /* 0x000fe20000010000 */
[----:B------:R-:W-:Y:S01]  /*1fa0*/  FADD.FTZ R34, R34, R27 ;  /* 0x0000001b22227221 */ /* 0x000fe20000010000 */
[----:B------:R-:W-:-:S02]  /*1fb0*/  FADD.FTZ R35, R35, R26 ;  /* 0x0000001a23237221 */ /* 0x000fc40000010000 */
[----:B------:R-:W2:Y:S01]  /*1fc0*/  LDS.128 R24, [R47+0xd80] ;  /* 0x000d80002f187984 */ /* 0x000ea20000000c00 */
[----:B0-----:R-:W-:Y:S01]  /*1fd0*/  FADD.FTZ R33, R33, R12 ;  /* 0x0000000c21217221 */ /* 0x001fe20000010000 */
[----:B------:R-:W-:Y:S01]  /*1fe0*/  FADD.FTZ R12, R32, R13 ;  /* 0x0000000d200c7221 */ /* 0x000fe20000010000 */
[----:B------:R-:W-:Y:S01]  /*1ff0*/  FADD.FTZ R32, R34, R15 ;  /* 0x0000000f22207221 */ /* 0x000fe20000010000 */
[----:B------:R-:W-:Y:S01]  /*2000*/  FADD.FTZ R35, R35, R14 ;  /* 0x0000000e23237221 */ /* 0x000fe20000010000 */
[----:B---3--:R-:W-:Y:S01]  /*2010*/  FADD.FTZ R33, R33, R16 ;  /* 0x0000001021217221 */ /* 0x008fe20000010000 */
        /* <DEDUP_REMOVED lines=18> */
[----:B------:R-:W-:Y:S02]  /*2140*/  FADD.FTZ R35, R35, R26 ;  /* 0x0000001a23237221 */ /* 0x000fe40000010000 */
        /* <DEDUP_REMOVED lines=24> */
[----:B------:R-:W1:Y:S04]  /*22d0*/  LDS.128 R20, [R47+0x1440] ;  /* 0x001440002f147984 */ /* 0x000e680000000c00 */
[----:B------:R-:W-:Y:S01]  /*22e0*/  LDS.128 R24, [R47+0x1680] ;  /* 0x001680002f187984 */ /* 0x000fe20000000c00 */
[----:B0-----:R-:W-:Y:S01]  /*22f0*/  FADD.FTZ R33, R33, R12 ;  /* 0x0000000c21217221 */ /* 0x001fe20000010000 */
[----:B------:R-:W-:Y:S01]  /*2300*/  FADD.FTZ R32, R32, R13 ;  /* 0x0000000d20207221 */ /* 0x000fe20000010000 */
[----:B------:R-:W-:Y:S01]  /*2310*/  FADD.FTZ R35, R35, R14 ;  /* 0x0000000e23237221 */ /* 0x000fe20000010000 */
[----:B------:R-:W-:Y:S01]  /*2320*/  FADD.FTZ R34, R34, R15 ;  /* 0x0000000f22227221 */ /* 0x000fe20000010000 */
[----:B---3--:R-:W-:Y:S01]  /*2330*/  FADD.FTZ R33, R33, R16 ;  /* 0x0000001021217221 */ /* 0x008fe20000010000 */
[----:B------:R-:W0:Y:S01]  /*2340*/  LDS.128 R12, [R47+0x1500] ;  /* 0x001500002f0c7984 */ /* 0x000e220000000c00 */
        /* <DEDUP_REMOVED lines=9> */
[----:B-1----:R-:W-:Y:S01]  /*23e0*/  FADD.FTZ R53, R53, R20 ;  /* 0x0000001435357221 */ /* 0x002fe20000010000 */
[----:B------:R-:W-:Y:S01]  /*23f0*/  FADD.FTZ R28, R28, R21 ;  /* 0x000000151c1c7221 */ /* 0x000fe20000010000 */
[----:B------:R-:W-:Y:S01]  /*2400*/  FADD.FTZ R29, R29, R22 ;  /* 0x000000161d1d7221 */ /* 0x000fe20000010000 */
[----:B------:R-:W-:Y:S01]  /*2410*/  FADD.FTZ R52, R52, R23 ;  /* 0x0000001734347221 */ /* 0x000fe20000010000 */
[----:B0-----:R-:W-:Y:S01]  /*2420*/  FADD.FTZ R53, R53, R12 ;  /* 0x0000000c35357221 */ /* 0x001fe20000010000 */
        /* <DEDUP_REMOVED lines=14> */
[----:B------:R-:W-:-:S07]  /*2510*/  FADD.FTZ R31, R52, R35 ;  /* 0x00000023341f7221 */ /* 0x000fce0000010000 */
.L_x_45:
[----:B------:R-:W-:Y:S05]  /*2520*/  BSYNC B0 ;  /* 0x0000000000007941 */ /* 0x000fea0003800000 */
.L_x_44:
        /* <DEDUP_REMOVED lines=21> */
.L_x_47:
[----:B------:R-:W-:Y:S05]  /*2680*/  BSYNC B0 ;  /* 0x0000000000007941 */ /* 0x000fea0003800000 */
.L_x_46:
[----:B------:R-:W-:Y:S02]  /*2690*/  PRMT R25, R11, 0x7632, R25 ;  /* 0x000076320b197816 */ /* 0x000fe40000000019 */
[----:B------:R-:W-:Y:S02]  /*26a0*/  PRMT R24, R37, 0x7632, R24 ;  /* 0x0000763225187816 */ /* 0x000fe40000000018 */
[----:B--2---:R-:W-:Y:S01]  /*26b0*/  PRMT R23, R10, 0x7632, R23 ;  /* 0x000076320a177816 */ /* 0x004fe20000000017 */
[----:B------:R-:W-:Y:S06]  /*26c0*/  @!P0 BRA `(.L_x_48) ;  /* 0x0000001000908947 */ /* 0x000fec0003800000 */
[----:B------:R-:W1:Y:S01]  /*26d0*/  LDC R22, c[0x0][0x10] ;  /* 0x00000400ff167b82 */ /* 0x000e620000000800 */
[----:B------:R-:W2:Y:S01]  /*26e0*/  S2R R13, SR_CTAID.Y ;  /* 0x00000000000d7919 */ /* 0x000ea20000002600 */
[----:B------:R-:W-:-:S06]  /*26f0*/  ULOP3.LUT UR11, UR4, 0x1, URZ, 0xc0, !UPT ;  /* 0x00000001040b7892 */ /* 0x000fcc000f8ec03f */
[----:B------:R-:W3:Y:S08]  /*2700*/  LDC.64 R14, c[0x0][0x258] ;  /* 0x00009600ff0e7b82 */ /* 0x000ef00000000a00 */
[----:B0-----:R-:W0:Y:S01]  /*2710*/  LDC.64 R28, c[0x0][0x260] ;  /* 0x00009800ff1c7b82 */ /* 0x001e220000000a00 */
[----:B-1----:R-:W-:-:S04]  /*2720*/  IMAD R16, R22, UR11, RZ ;  /* 0x0000000b16107c24 */ /* 0x002fc8000f8e02ff */
[C---:B------:R-:W-:Y:S01]  /*2730*/  IMAD R18, R16.reuse, R12, RZ ;  /* 0x0000000c10127224 */ /* 0x040fe200078e02ff */
[----:B--2---:R-:W-:-:S04]  /*2740*/  IADD3 R17, R16, R13, RZ ;  /* 0x0000000d10117210 */ /* 0x004fc80007ffe0ff */
[----:B------:R-:W-:Y:S01]  /*2750*/  SHF.L.U32 R19, R18, 0x1, RZ ;  /* 0x0000000112137819 */ /* 0x000fe200000006ff */
[----:B---3--:R-:W-:-:S04]  /*2760*/  IMAD.WIDE.U32 R14, R17, 0x4, R14 ;  /* 0x00000004110e7825 */ /* 0x008fc800078e000e */
[----:B0-----:R-:W-:Y:S01]  /*2770*/  IMAD.WIDE R28, R19, 0x4, R28 ;  /* 0x00000004131c7825 */ /* 0x001fe200078e021c */
[----:B------:R-:W-:Y:S06]  /*2780*/  @P2 BRA `(.L_x_49) ;  /* 0x0000000000682947 */ /* 0x000fec0003800000 */
[----:B------:R-:W0:Y:S01]  /*2790*/  S2R R0, SR_LANEID ;  /* 0x0000000000007919 */ /* 0x000e220000000000 */
        /* <DEDUP_REMOVED lines=11> */
[----:B0-----:R-:W-:-:S13]  /*2850*/  ISETP.EQ.U32.AND P0, PT, R0, UR17, PT ;  /* 0x0000001100007c0c */ /* 0x001fda000bf02070 */
[----:B------:R-:W-:Y:S06]  /*2860*/  @P0 MEMBAR.ALL.GPU ;  /* 0x0000000000000992 */ /* 0x000fec000000a000 */
[----:B------:R-:W-:-:S00]  /*2870*/  @P0 ERRBAR ;  /* 0x00000000000009ab */ /* 0x000fc00000000000 */
[----:B------:R-:W-:Y:S06]  /*2880*/  @P0 CGAERRBAR ;  /* 0x00000000000005ab */ /* 0x000fec0000000000 */
[----:B------:R1:W-:Y:S01]  /*2890*/  @P0 REDG.E.ADD.S32.STRONG.GPU desc[UR14][R14.64], R21 ;  /* 0x000000150e00098e */ /* 0x0003e2000c10e38e */
[----:B------:R-:W-:-:S04]  /*28a0*/  PLOP3.LUT P0, PT, PT, PT, UP0, 0x80, 0x0 ;  /* 0x000000000000781c */ /* 0x000fc80003f0f008 */
[----:B------:R-:W-:-:S04]  /*28b0*/  SEL R19, R12, RZ, !P0 ;  /* 0x000000ff0c137207 */ /* 0x000fc80004000000 */
[----:B------:R-:W-:-:S13]  /*28c0*/  ISETP.NE.AND P0, PT, R19, -0x1, PT ;  /* 0xffffffff1300780c */ /* 0x000fda0003f05270 */
[----:B-1----:R-:W-:Y:S05]  /*28d0*/  @!P0 BRA `(.L_x_49) ;  /* 0x0000000000148947 */ /* 0x002fea0003800000 */
.L_x_50:
[----:B------:R-:W2:Y:S04]  /*28e0*/  LDG.E.STRONG.GPU R16, desc[UR14][R14.64] ;  /* 0x0000000e0e107981 */ /* 0x000ea8000c1ef900 */
[----:B--2---:R-:W-:Y:S01]  /*28f0*/  CCTL.IVALL ;  /* 0x00000000ff00798f */ /* 0x004fe20002000000 */
[----:B------:R-:W-:Y:S05]  /*2900*/  YIELD ;  /* 0x0000000000007946 */ /* 0x000fea0003800000 */
[----:B------:R-:W-:-:S13]  /*2910*/  ISETP.NE.AND P0, PT, R16, R19, PT ;  /* 0x000000131000720c */ /* 0x000fda0003f05270 */
[----:B------:R-:W-:Y:S05]  /*2920*/  @P0 BRA `(.L_x_50) ;  /* 0xfffffffc00ec0947 */ /* 0x000fea000383ffff */
.L_x_49:
        /* <DEDUP_REMOVED lines=17> */
.L_x_54:
[----:B------:R-:W-:-:S13]  /*2a40*/  ISETP.EQ.OR P6, PT, R27, UR16, P2 ;  /* 0x000000101b007c0c */ /* 0x000fda00097c2670 */
[----:B------:R-:W-:-:S04]  /*2a50*/  @!P6 IMAD R15, R22, R27, R13 ;  /* 0x0000001b160fe224 */ /* 0x000fc800078e020d */
[----:B------:R-:W-:-:S06]  /*2a60*/  @!P6 IMAD.WIDE.U32 R14, R15, 0x8, R28 ;  /* 0x000000080f0ee825 */ /* 0x000fcc00078e001c */
[----:B------:R-:W2:Y:S01]  /*2a70*/  @!P6 LDG.E.64 R14, desc[UR14][R14.64] ;  /* 0x0000000e0e0ee981 */ /* 0x000ea2000c1e1b00 */
[C---:B------:R-:W-:Y:S02]  /*2a80*/  IADD3 R17, R27.reuse, 0x1, RZ ;  /* 0x000000011b117810 */ /* 0x040fe40007ffe0ff */
[----:B------:R-:W-:Y:S02]  /*2a90*/  IADD3 R19, R27, 0x2, RZ ;  /* 0x000000021b137810 */ /* 0x000fe40007ffe0ff */
[----:B------:R-:W-:Y:S02]  /*2aa0*/  ISETP.EQ.OR P4, PT, R17, UR16, P2 ;  /* 0x0000001011007c0c */ /* 0x000fe40009782670 */
[----:B------:R-:W-:Y:S02]  /*2ab0*/  ISETP.EQ.OR P5, PT, R19, UR16, P2 ;  /* 0x0000001013007c0c */ /* 0x000fe400097a2670 */
[----:B------:R-:W-:-:S09]  /*2ac0*/  IADD3 R18, R27, 0x3, RZ ;  /* 0x000000031b127810 */ /* 0x000fd20007ffe0ff */
[C-C-:B------:R-:W-:Y:S02]  /*2ad0*/  @!P4 IMAD R17, R22.reuse, R17, R13.reuse ;  /* 0x000000111611c224 */ /* 0x140fe400078e020d */
[----:B------:R-:W-:Y:S02]  /*2ae0*/  @!P5 IMAD R19, R22, R19, R13 ;  /* 0x000000131613d224 */ /* 0x000fe400078e020d */
[----:B--2---:R-:W-:Y:S01]  /*2af0*/  @!P6 FADD.FTZ R8, R8, R14 ;  /* 0x0000000e0808e221 */ /* 0x004fe20000010000 */
        /* <DEDUP_REMOVED lines=103> */
.L_x_53:
        /* <DEDUP_REMOVED lines=13> */
[----:B------:R-:W2:Y:S02]  /*3240*/  @!P0 LDG.E.64 R14, desc[UR14][R14.64] ;  /* 0x0000000e0e0e8981 */ /* 0x000ea4000c1e1b00 */
[C-C-:B------:R-:W-:Y:S02]  /*3250*/  @!P6 IMAD R19, R22.reuse, R19, R13.reuse ;  /* 0x000000131613e224 */ /* 0x140fe400078e020d */
[----:B------:R-:W-:Y:S01]  /*3260*/  @!P4 IMAD R21, R22, R21, R13 ;  /* 0x000000151615c224 */ /* 0x000fe200078e020d */
[----:B------:R-:W3:Y:S01]  /*3270*/  @!P5 LDG.E.64 R16, desc[UR14][R16.64] ;  /* 0x0000000e1010d981 */ /* 0x000ee2000c1e1b00 */
[----:B------:R-:W-:-:S04]  /*3280*/  @!P6 IMAD.WIDE.U32 R18, R19, 0x8, R28 ;  /* 0x000000081312e825 */ /* 0x000fc800078e001c */
[----:B------:R-:W-:Y:S02]  /*3290*/  @!P4 IMAD.WIDE.U32 R20, R21, 0x8, R28 ;  /* 0x000000081514c825 */ /* 0x000fe400078e001c */
[----:B------:R-:W4:Y:S04]  /*32a0*/  @!P6 LDG.E.64 R18, desc[UR14][R18.64] ;  /* 0x0000000e1212e981 */ /* 0x000f28000c1e1b00 */
[----:B------:R-:W5:Y:S01]  /*32b0*/  @!P4 LDG.E.64 R20, desc[UR14][R20.64] ;  /* 0x0000000e1414c981 */ /* 0x000f62000c1e1b00 */
[----:B------:R-:W-:Y:S01]  /*32c0*/  IADD3 R27, R27, 0x4, RZ ;  /* 0x000000041b1b7810 */ /* 0x000fe20007ffe0ff */
[----:B--2---:R-:W-:Y:S01]  /*32d0*/  @!P0 FADD.FTZ R8, R8, R14 ;  /* 0x0000000e08088221 */ /* 0x004fe20000010000 */
[----:B------:R-:W-:Y:S02]  /*32e0*/  @!P0 FADD.FTZ R9, R9, R15 ;  /* 0x0000000f09098221 */ /* 0x000fe40000010000 */
[----:B------:R-:W-:-:S02]  /*32f0*/  IADD3 R14, R27, 0x1, RZ ;  /* 0x000000011b0e7810 */ /* 0x000fc40007ffe0ff */
[----:B------:R-:W-:Y:S01]  /*3300*/  ISETP.EQ.OR P0, PT, R27, UR16, P2 ;  /* 0x000000101b007c0c */ /* 0x000fe20009702670 */
[----:B---3--:R-:W-:Y:S01]  /*3310*/  @!P5 FADD.FTZ R8, R8, R16 ;  /* 0x000000100808d221 */ /* 0x008fe20000010000 */
[----:B------:R-:W-:Y:S01]  /*3320*/  @!P5 FADD.FTZ R9, R9, R17 ;  /* 0x000000110909d221 */ /* 0x000fe20000010000 */
[----:B------:R-:W-:Y:S02]  /*3330*/  IADD3 R16, R27, 0x2, RZ ;  /* 0x000000021b107810 */ /* 0x000fe40007ffe0ff */
[----:B------:R-:W-:Y:S01]  /*3340*/  ISETP.EQ.OR P5, PT, R14, UR16, P2 ;  /* 0x000000100e007c0c */ /* 0x000fe200097a2670 */
[----:B----4-:R-:W-:Y:S01]  /*3350*/  @!P6 FADD.FTZ R8, R8, R18 ;  /* 0x000000120808e221 */ /* 0x010fe20000010000 */
[----:B------:R-:W-:Y:S01]  /*3360*/  @!P6 FADD.FTZ R9, R9, R19 ;  /* 0x000000130909e221 */ /* 0x000fe20000010000 */
[----:B------:R-:W-:Y:S02]  /*3370*/  IADD3 R18, R27, 0x3, RZ ;  /* 0x000000031b127810 */ /* 0x000fe40007ffe0ff */
[----:B------:R-:W-:Y:S01]  /*3380*/  ISETP.EQ.OR P6, PT, R16, UR16, P2 ;  /* 0x0000001010007c0c */ /* 0x000fe200097c2670 */
[----:B-----5:R-:W-:Y:S01]  /*3390*/  @!P4 FADD.FTZ R8, R8, R20 ;  /* 0x000000140808c221 */ /* 0x020fe20000010000 */
        /* <DEDUP_REMOVED lines=26> */
.L_x_55:
[----:B------:R-:W-:-:S13]  /*3540*/  ISETP.NE.OR P0, PT, R26, RZ, P0 ;  /* 0x000000ff1a00720c */ /* 0x000fda0000705670 */
[----:B------:R-:W-:Y:S05]  /*3550*/  @!P0 BRA `(.L_x_51) ;  /* 0x00000000007c8947 */ /* 0x000fea0003800000 */
.L_x_52:
        /* <DEDUP_REMOVED lines=10> */
[----:B------:R-:W2:Y:S01]  /*3600*/  @!P5 LDG.E.64 R14, desc[UR14][R14.64] ;  /* 0x0000000e0e0ed981 */ /* 0x000ea2000c1e1b00 */
[----:B------:R-:W-:Y:S02]  /*3610*/  @!P4 IMAD R19, R22, R19, R13 ;  /* 0x000000131613c224 */ /* 0x000fe400078e020d */
        /* <DEDUP_REMOVED lines=8> */
[----:B------:R-:W-:Y:S01]  /*36a0*/  IADD3 R27, R27, 0x4, RZ ;  /* 0x000000041b1b7810 */ /* 0x000fe20007ffe0ff */
[----:B--2---:R-:W-:Y:S01]  /*36b0*/  @!P5 FADD.FTZ R8, R8, R14 ;  /* 0x0000000e0808d221 */ /* 0x004fe20000010000 */
[----:B------:R-:W-:Y:S01]  /*36c0*/  @!P5 FADD.FTZ R9, R9, R15 ;  /* 0x0000000f0909d221 */ /* 0x000fe20000010000 */
[----:B------:R-:W-:Y:S02]  /*36d0*/  ISETP.NE.AND P5, PT, R26, RZ, PT ;  /* 0x000000ff1a00720c */ /* 0x000fe40003fa5270 */
[----:B---3--:R-:W-:Y:S01]  /*36e0*/  @!P6 FADD.FTZ R8, R8, R16 ;  /* 0x000000100808e221 */ /* 0x008fe20000010000 */
[----:B------:R-:W-:-:S03]  /*36f0*/  @!P6 FADD.FTZ R9, R9, R17 ;  /* 0x000000110909e221 */ /* 0x000fc60000010000 */
[----:B----4-:R-:W-:Y:S01]  /*3700*/  @!P4 FADD.FTZ R8, R8, R18 ;  /* 0x000000120808c221 */ /* 0x010fe20000010000 */
[----:B------:R-:W-:-:S03]  /*3710*/  @!P4 FADD.FTZ R9, R9, R19 ;  /* 0x000000130909c221 */ /* 0x000fc60000010000 */
[----:B-----5:R-:W-:Y:S01]  /*3720*/  @!P0 FADD.FTZ R8, R8, R20 ;  /* 0x0000001408088221 */ /* 0x020fe20000010000 */
[----:B------:R-:W-:Y:S02]  /*3730*/  @!P0 FADD.FTZ R9, R9, R21 ;  /* 0x0000001509098221 */ /* 0x000fe40000010000 */
[----:B------:R-:W-:Y:S05]  /*3740*/  @P5 BRA `(.L_x_52) ;  /* 0xfffffffc00845947 */ /* 0x000fea000383ffff */
.L_x_51:
        /* <DEDUP_REMOVED lines=8> */
[----:B------:R-:W2:Y:S02]  /*37d0*/  LDG.E.64 R14, desc[UR14][R14.64] ;  /* 0x0000000e0e0e7981 */ /* 0x000ea4000c1e1b00 */
[----:B--2---:R-:W-:Y:S01]  /*37e0*/  FADD.FTZ R8, R8, R14 ;  /* 0x0000000e08087221 */ /* 0x004fe20000010000 */
[----:B------:R-:W-:-:S07]  /*37f0*/  FADD.FTZ R9, R9, R15 ;  /* 0x0000000f09097221 */ /* 0x000fce0000010000 */
.L_x_57:
[----:B------:R-:W-:Y:S05]  /*3800*/  BSYNC B0 ;  /* 0x0000000000007941 */ /* 0x000fea0003800000 */
.L_x_56:
        /* <DEDUP_REMOVED lines=10> */
[----:B------:R-:W2:Y:S04]  /*38b0*/  @!P4 LDG.E.64 R12, desc[UR14][R12.64] ;  /* 0x0000000e0c0cc981 */ /* 0x000ea8000c1e1b00 */
[----:B------:R-:W3:Y:S01]  /*38c0*/  @!P0 LDG.E.64 R28, desc[UR14][R28.64] ;  /* 0x0000000e1c1c8981 */ /* 0x000ee2000c1e1b00 */
[----:B--2---:R-:W-:Y:S01]  /*38d0*/  @!P4 FADD.FTZ R8, R8, R12 ;  /* 0x0000000c0808c221 */ /* 0x004fe20000010000 */
[----:B------:R-:W-:-:S03]  /*38e0*/  @!P4 FADD.FTZ R9, R9, R13 ;  /* 0x0000000d0909c221 */ /* 0x000fc60000010000 */
[----:B---3--:R-:W-:Y:S01]  /*38f0*/  @!P0 FADD.FTZ R8, R8, R28 ;  /* 0x0000001c08088221 */ /* 0x008fe20000010000 */
[----:B------:R-:W-:-:S07]  /*3900*/  @!P0 FADD.FTZ R9, R9, R29 ;  /* 0x0000001d09098221 */ /* 0x000fce0000010000 */
.L_x_48:
[----:B------:R-:W1:Y:S01]  /*3910*/  S2UR UR12, SR_CgaCtaId ;  /* 0x00000000000c79c3 */ /* 0x000e620000008800 */
[----:B------:R-:W-:Y:S01]  /*3920*/  UMOV UR11, 0x400 ;  /* 0x00000400000b7882 */ /* 0x000fe20000000000 */
[C---:B------:R-:W-:Y:S02]  /*3930*/  PRMT R12, R40.reuse, 0x7632, R12 ;  /* 0x00007632280c7816 */ /* 0x040fe4000000000c */
[----:B------:R-:W-:Y:S02]  /*3940*/  SHF.L.U32 R40, R40, 0x10, RZ ;  /* 0x0000001028287819 */ /* 0x000fe400000006ff */
[----:B------:R-:W-:Y:S02]  /*3950*/  SHF.L.U32 R12, R12, 0x10, RZ ;  /* 0x000000100c0c7819 */ /* 0x000fe400000006ff */
[C---:B------:R-:W-:Y:S01]  /*3960*/  PRMT R13, R39.reuse, 0x7632, R13 ;  /* 0x00007632270d7816 */ /* 0x040fe2000000000d */
[----:B------:R-:W-:Y:S01]  /*3970*/  FADD.FTZ R40, R40, -UR19 ;  /* 0x8000001328287e21 */ /* 0x000fe20008010000 */
[----:B------:R-:W-:Y:S01]  /*3980*/  SHF.L.U32 R39, R39, 0x10, RZ ;  /* 0x0000001027277819 */ /* 0x000fe200000006ff */
[----:B------:R-:W-:Y:S01]  /*3990*/  FADD.FTZ R12, R12, -UR19 ;  /* 0x800000130c0c7e21 */ /* 0x000fe20008010000 */
[----:B------:R-:W-:Y:S01]  /*39a0*/  PRMT R17, R41, 0x7632, R17 ;  /* 0x0000763229117816 */ /* 0x000fe20000000011 */
[----:B0-----:R-:W-:Y:S01]  /*39b0*/  FMUL.FTZ R29, R40, UR13 ;  /* 0x0000000d281d7c20 */ /* 0x001fe20008410000 */
[----:B------:R-:W-:Y:S01]  /*39c0*/  IADD3 R16, R44, 0x20, RZ ;  /* 0x000000202c107810 */ /* 0x000fe20007ffe0ff */
[----:B------:R-:W-:Y:S01]  /*39d0*/  FMUL.FTZ R26, R12, UR13 ;  /* 0x0000000d0c1a7c20 */ /* 0x000fe20008410000 */
[----:B-1----:R-:W-:-:S09]  /*39e0*/  ULEA UR11, UR12, UR11, 0x18 ;  /* 0x0000000b0c0b7291 */ /* 0x002fd2000f8ec03f */
[----:B------:R0:W-:Y:S01]  /*39f0*/  @!P2 STS.64 [UR11+0x78], R8 ;  /* 0x00007808ff00a988 */ /* 0x0001e20008000a0b */
[----:B------:R-:W-:Y:S01]  /*3a00*/  BAR.SYNC.DEFER_BLOCKING 0x0 ;  /* 0x0000000000007b1d */ /* 0x000fe20000010000 */
[----:B0-----:R-:W-:-:S05]  /*3a10*/  SHF.L.U32 R8, R13, 0x10, RZ ;  /* 0x000000100d087819 */ /* 0x001fca00000006ff */
        /* <DEDUP_REMOVED lines=23> */
.L_x_58:
[----:B------:R-:W-:Y:S04]  /*3b90*/  BSSY B0, `(.L_x_59) ;  /* 0x0000015000007945 */ /* 0x000fe80003800000 */
[----:B------:R-:W-:Y:S05]  /*3ba0*/  @!P1 BRA `(.L_x_60) ;  /* 0x00000000004c9947 */ /* 0x000fea0003800000 */
[C-C-:B------:R-:W-:Y:S01]  /*3bb0*/  FFMA.FTZ R9, R14.reuse, R26, R15.reuse ;  /* 0x0000001a0e097223 */ /* 0x140fe2000001000f */
[----:B------:R-:W-:Y:S01]  /*3bc0*/  SHF.R.S32.HI R13, RZ, 0x1f, R44 ;  /* 0x0000001fff0d7819 */ /* 0x000fe2000001142c */
[----:B------:R-:W-:Y:S01]  /*3bd0*/  ULDC.64 UR20, c[0x0][0x288] ;  /* 0x0000a20000147ab9 */ /* 0x000fe20000000a00 */
[----:B------:R-:W-:Y:S01]  /*3be0*/  FFMA.FTZ R12, R14, R29, R15 ;  /* 0x0000001d0e0c7223 */ /* 0x000fe2000001000f */
[----:B------:R-:W-:Y:S01]  /*3bf0*/  FFMA.FTZ R18, R8, R5, -R9 ;  /* 0x0000000508127223 */ /* 0x000fe20000010809 */
[----:B------:R-:W-:Y:S01]  /*3c00*/  MOV R8, R48 ;  /* 0x0000003000087202 */ /* 0x000fe20000000f00 */
[----:B------:R-:W-:Y:S01]  /*3c10*/  IMAD R13, R13, UR20, RZ ;  /* 0x000000140d0d7c24 */ /* 0x000fe2000f8e02ff */
[----:B------:R-:W-:Y:S01]  /*3c20*/  MOV R9, R51 ;  /* 0x0000003300097202 */ /* 0x000fe20000000f00 */
[----:B------:R-:W-:Y:S01]  /*3c30*/  FFMA.FTZ R12, R39, R4, -R12 ;  /* 0x00000004270c7223 */ /* 0x000fe2000001080c */
[----:B------:R-:W-:Y:S01]  /*3c40*/  FMUL.FTZ R18, R18, UR13 ;  /* 0x0000000d12127c20 */ /* 0x000fe20008410000 */
[----:B------:R-:W-:-:S02]  /*3c50*/  IMAD R13, R44, UR21, R13 ;  /* 0x000000152c0d7c24 */ /* 0x000fc4000f8e020d */
[----:B------:R-:W-:Y:S01]  /*3c60*/  IMAD.WIDE.U32 R8, R44, UR20, R8 ;  /* 0x000000142c087c25 */ /* 0x000fe2000f8e0008 */
[----:B------:R-:W-:-:S03]  /*3c70*/  ULDC.64 UR20, c[0x0][0x210] ;  /* 0x0000840000147ab9 */ /* 0x000fc60000000a00 */
[----:B------:R-:W-:Y:S01]  /*3c80*/  FMUL.FTZ R19, R12, UR13 ;  /* 0x0000000d0c137c20 */ /* 0x000fe20008410000 */
[----:B------:R-:W-:Y:S02]  /*3c90*/  LEA R12, P0, R8, UR20, 0x1 ;  /* 0x00000014080c7c11 */ /* 0x000fe4000f8008ff */
[----:B------:R-:W-:Y:S02]  /*3ca0*/  IADD3 R13, R9, R13, RZ ;  /* 0x0000000d090d7210 */ /* 0x000fe40007ffe0ff */
[----:B------:R-:W-:Y:S02]  /*3cb0*/  F2FP.BF16.F32.PACK_AB R9, R18, R19 ;  /* 0x000000131209723e */ /* 0x000fe400000010ff */
[----:B------:R-:W-:-:S05]  /*3cc0*/  LEA.HI.X R13, R8, UR21, R13, 0x1, P0 ;  /* 0x00000015080d7c11 */ /* 0x000fca00080f0c0d */
[----:B------:R0:W-:Y:S02]  /*3cd0*/  STG.E desc[UR14][R12.64], R9 ;  /* 0x000000090c007986 */ /* 0x0001e4000c10190e */
.L_x_60:
[----:B------:R-:W-:Y:S05]  /*3ce0*/  BSYNC B0 ;  /* 0x0000000000007941 */ /* 0x000fea0003800000 */
.L_x_59:
[----:B------:R-:W-:Y:S01]  /*3cf0*/  ULDC.64 UR20, c[0x0][0x290] ;  /* 0x0000a40000147ab9 */ /* 0x000fe20000000a00 */
[----:B------:R-:W-:Y:S02]  /*3d00*/  SHF.L.U32 R41, R41, 0x10, RZ ;  /* 0x0000001029297819 */ /* 0x000fe400000006ff */
[----:B------:R-:W-:Y:S02]  /*3d10*/  SHF.L.U32 R17, R17, 0x10, RZ ;  /* 0x0000001011117819 */ /* 0x000fe400000006ff */
[----:B------:R-:W-:Y:S01]  /*3d20*/  ISETP.GE.U32.AND P0, PT, R16, UR20, PT ;  /* 0x0000001410007c0c */ /* 0x000fe2000bf06070 */
[----:B------:R-:W-:Y:S01]  /*3d30*/  FADD.FTZ R41, R41, -UR19 ;  /* 0x8000001329297e21 */ /* 0x000fe20008010000 */
[----:B0-----:R-:W-:Y:S01]  /*3d40*/  SHF.R.S32.HI R12, RZ, 0x1f, R16 ;  /* 0x0000001fff0c7819 */ /* 0x001fe20000011410 */
[----:B------:R-:W-:Y:S01]  /*3d50*/  FADD.FTZ R17, R17, -UR19 ;  /* 0x8000001311117e21 */ /* 0x000fe20008010000 */
[----:B------:R-:W-:Y:S01]  /*3d60*/  SHF.R.S32.HI R9, RZ, 0x1f, R43 ;  /* 0x0000001fff097819 */ /* 0x000fe2000001142b */
[----:B------:R-:W-:Y:S01]  /*3d70*/  FMUL.FTZ R41, R41, UR13 ;  /* 0x0000000d29297c20 */ /* 0x000fe20008410000 */
[----:B------:R-:W-:Y:S01]  /*3d80*/  ISETP.GE.U32.AND P2, PT, R43, UR20, PT ;  /* 0x000000142b007c0c */ /* 0x000fe2000bf46070 */
[----:B------:R-:W-:Y:S01]  /*3d90*/  FMUL.FTZ R32, R17, UR13 ;  /* 0x0000000d11207c20 */ /* 0x000fe20008410000 */
[----:B------:R-:W-:-:S02]  /*3da0*/  SHF.R.S32.HI R8, RZ, 0x1f, R42 ;  /* 0x0000001fff087819 */ /* 0x000fc4000001142a */
[----:B------:R-:W-:Y:S02]  /*3db0*/  ISETP.GE.U32.AND P5, PT, R42, UR20, PT ;  /* 0x000000142a007c0c */ /* 0x000fe4000bfa6070 */
[----:B------:R-:W-:Y:S02]  /*3dc0*/  ISETP.GE.AND.EX P4, PT, R12, UR21, PT, P0 ;  /* 0x000000150c007c0c */ /* 0x000fe4000bf86300 */
[----:B------:R-:W-:Y:S02]  /*3dd0*/  PRMT R18, R38, 0x7632, R18 ;  /* 0x0000763226127816 */ /* 0x000fe40000000012 */
[----:B------:R-:W-:Y:S02]  /*3de0*/  ISETP.GE.AND.EX P0, PT, R9, UR21, PT, P2 ;  /* 0x0000001509007c0c */ /* 0x000fe4000bf06320 */
[----:B------:R-:W-:Y:S02]  /*3df0*/  ISETP.GE.AND.EX P2, PT, R8, UR21, PT, P5 ;  /* 0x0000001508007c0c */ /* 0x000fe4000bf46350 */
[----:B------:R-:W-:-:S02]  /*3e00*/  ISETP.GT.U32.OR P4, PT, R46, 0x17f, P4 ;  /* 0x0000017f2e00780c */ /* 0x000fc40002784470 */
[----:B------:R-:W-:Y:S02]  /*3e10*/  SHF.L.U32 R13, R38, 0x10, RZ ;  /* 0x00000010260d7819 */ /* 0x000fe400000006ff */
[----:B------:R-:W-:Y:S01]  /*3e20*/  SHF.L.U32 R18, R18, 0x10, RZ ;  /* 0x0000001012127819 */ /* 0x000fe200000006ff */
[----:B------:R-:W-:Y:S08]  /*3e30*/  @!P3 BRA `(.L_x_61) ;  /* 0x000000000048b947 */ /* 0x000ff00003800000 */
        /* <DEDUP_REMOVED lines=18> */
.L_x_61:
[----:B------:R-:W-:Y:S04]  /*3f60*/  BSSY B0, `(.L_x_62) ;  /* 0x0000014000007945 */ /* 0x000fe80003800000 */
[----:B------:R-:W-:Y:S05]  /*3f70*/  @P4 BRA `(.L_x_63) ;  /* 0x0000000000484947 */ /* 0x000fea0003800000 */
[C-C-:B------:R-:W-:Y:S01]  /*3f80*/  FFMA.FTZ R20, R14.reuse, R41, R15.reuse ;  /* 0x000000290e147223 */ /* 0x140fe2000001000f */
[----:B------:R-:W-:Y:S01]  /*3f90*/  ULDC.64 UR20, c[0x0][0x288] ;  /* 0x0000a20000147ab9 */ /* 0x000fe20000000a00 */
[----:B------:R-:W-:Y:S01]  /*3fa0*/  FFMA.FTZ R17, R14, R32, R15 ;  /* 0x000000200e117223 */ /* 0x000fe2000001000f */
[----:B------:R-:W-:Y:S02]  /*3fb0*/  IMAD R19, R12, UR20, RZ ;  /* 0x000000140c137c24 */ /* 0x000fe4000f8e02ff */
[----:B------:R-:W-:Y:S01]  /*3fc0*/  FFMA.FTZ R20, R13, R4, -R20 ;  /* 0x000000040d147223 */ /* 0x000fe20000010814 */
[----:B------:R-:W-:Y:S01]  /*3fd0*/  MOV R12, R48 ;  /* 0x00000030000c7202 */ /* 0x000fe20000000f00 */
[----:B------:R-:W-:Y:S01]  /*3fe0*/  FFMA.FTZ R18, R18, R5, -R17 ;  /* 0x0000000512127223 */ /* 0x000fe20000010811 */
[----:B------:R-:W-:Y:S01]  /*3ff0*/  MOV R13, R51 ;  /* 0x00000033000d7202 */ /* 0x000fe20000000f00 */
[----:B------:R-:W-:Y:S02]  /*4000*/  IMAD R17, R16, UR21, R19 ;  /* 0x0000001510117c24 */ /* 0x000fe4000f8e0213 */
[----:B------:R-:W-:Y:S01]  /*4010*/  FMUL.FTZ R19, R20, UR13 ;  /* 0x0000000d14137c20 */ /* 0x000fe20008410000 */
[----:B------:R-:W-:Y:S01]  /*4020*/  FMUL.FTZ R18, R18, UR13 ;  /* 0x0000000d12127c20 */ /* 0x000fe20008410000 */
[----:B------:R-:W-:Y:S01]  /*4030*/  IMAD.WIDE.U32 R12, R16, UR20, R12 ;  /* 0x00000014100c7c25 */ /* 0x000fe2000f8e000c */
[----:B------:R-:W-:-:S02]  /*4040*/  ULDC.64 UR20, c[0x0][0x210] ;  /* 0x0000840000147ab9 */ /* 0x000fc40000000a00 */
[----:B------:R-:W-:Y:S02]  /*4050*/  LEA R16, P4, R12, UR20, 0x1 ;  /* 0x000000140c107c11 */ /* 0x000fe4000f8808ff */
[----:B------:R-:W-:Y:S02]  /*4060*/  IADD3 R17, R13, R17, RZ ;  /* 0x000000110d117210 */ /* 0x000fe40007ffe0ff */
[----:B------:R-:W-:Y:S02]  /*4070*/  F2FP.BF16.F32.PACK_AB R13, R18, R19 ;  /* 0x00000013120d723e */ /* 0x000fe400000010ff */
[----:B------:R-:W-:-:S05]  /*4080*/  LEA.HI.X R17, R12, UR21, R17, 0x1, P4 ;  /* 0x000000150c117c11 */ /* 0x000fca000a0f0c11 */
[----:B------:R0:W-:Y:S02]  /*4090*/  STG.E desc[UR14][R16.64], R13 ;  /* 0x0000000d10007986 */ /* 0x0001e4000c10190e */
.L_x_63:
[----:B------:R-:W-:Y:S05]  /*40a0*/  BSYNC B0 ;  /* 0x0000000000007941 */ /* 0x000fea0003800000 */
.L_x_62:
[----:B------:R-:W-:Y:S02]  /*40b0*/  SHF.L.U32 R36, R36, 0x10, RZ ;  /* 0x0000001024247819 */ /* 0x000fe400000006ff */
[----:B------:R-:W-:Y:S02]  /*40c0*/  SHF.L.U32 R3, R3, 0x10, RZ ;  /* 0x0000001003037819 */ /* 0x000fe400000006ff */
[----:B------:R-:W-:Y:S01]  /*40d0*/  SHF.L.U32 R12, R25, 0x10, RZ ;  /* 0x00000010190c7819 */ /* 0x000fe200000006ff */
[----:B------:R-:W-:Y:S01]  /*40e0*/  FADD.FTZ R36, R36, -UR19 ;  /* 0x8000001324247e21 */ /* 0x000fe20008010000 */
[----:B------:R-:W-:Y:S01]  /*40f0*/  SHF.L.U32 R11, R11, 0x10, RZ ;  /* 0x000000100b0b7819 */ /* 0x000fe200000006ff */
[----:B------:R-:W-:Y:S01]  /*4100*/  FADD.FTZ R3, R3, -UR19 ;  /* 0x8000001303037e21 */ /* 0x000fe20008010000 */
[----:B------:R-:W-:Y:S01]  /*4110*/  ISETP.GT.U32.OR P0, PT, R46, 0x17f, P0 ;  /* 0x0000017f2e00780c */ /* 0x000fe20000704470 */
[----:B------:R-:W-:Y:S01]  /*4120*/  FMUL.FTZ R25, R36, UR13 ;  /* 0x0000000d24197c20 */ /* 0x000fe20008410000 */
[----:B------:R-:W-:Y:S01]  /*4130*/  ISETP.GT.U32.OR P2, PT, R46, 0x17f, P2 ;  /* 0x0000017f2e00780c */ /* 0x000fe20001744470 */
[----:B------:R-:W-:Y:S01]  /*4140*/  FMUL.FTZ R28, R3, UR13 ;  /* 0x0000000d031c7c20 */ /* 0x000fe20008410000 */
[----:B------:R-:W-:-:S02]  /*4150*/  SHF.L.U32 R37, R37, 0x10, RZ ;  /* 0x0000001025257819 */ /* 0x000fc400000006ff */
[----:B------:R-:W-:Y:S01]  /*4160*/  SHF.L.U32 R24, R24, 0x10, RZ ;  /* 0x0000001018187819 */ /* 0x000fe200000006ff */
[----:B------:R-:W-:Y:S08]  /*4170*/  @!P3 BRA `(.L_x_64) ;  /* 0x000000000048b947 */ /* 0x000ff00003800000 */
[----:B------:R-:W-:Y:S01]  /*4180*/  FFMA.FTZ R3, R25, R4, R6 ;  /* 0x0000000419037223 */ /* 0x000fe20000010006 */
[----:B0-----:R-:W-:-:S03]  /*4190*/  FFMA.FTZ R13, R28, R5, R7 ;  /* 0x000000051c0d7223 */ /* 0x001fc60000010007 */
        /* <DEDUP_REMOVED lines=16> */
.L_x_64:
[----:B------:R-:W-:Y:S04]  /*42a0*/  BSSY B0, `(.L_x_65) ;  /* 0x0000014000007945 */ /* 0x000fe80003800000 */
[----:B------:R-:W-:Y:S05]  /*42b0*/  @P0 BRA `(.L_x_66) ;  /* 0x0000000000480947 */ /* 0x000fea0003800000 */
[C-C-:B------:R-:W-:Y:S01]  /*42c0*/  FFMA.FTZ R3, R14.reuse, R28, R15.reuse ;  /* 0x0000001c0e037223 */ /* 0x140fe2000001000f */
[----:B------:R-:W-:Y:S01]  /*42d0*/  ULDC.64 UR20, c[0x0][0x288] ;  /* 0x0000a20000147ab9 */ /* 0x000fe20000000a00 */
[----:B0-----:R-:W-:Y:S01]  /*42e0*/  MOV R13, R51 ;  /* 0x00000033000d7202 */ /* 0x001fe20000000f00 */
[----:B------:R-:W-:Y:S01]  /*42f0*/  FFMA.FTZ R16, R14, R25, R15 ;  /* 0x000000190e107223 */ /* 0x000fe2000001000f */
[----:B------:R-:W-:Y:S01]  /*4300*/  FFMA.FTZ R3, R12, R5, -R3 ;  /* 0x000000050c037223 */ /* 0x000fe20000010803 */
[----:B------:R-:W-:Y:S01]  /*4310*/  MOV R12, R48 ;  /* 0x00000030000c7202 */ /* 0x000fe20000000f00 */
[----:B------:R-:W-:Y:S02]  /*4320*/  IMAD R18, R9, UR20, RZ ;  /* 0x0000001409127c24 */ /* 0x000fe4000f8e02ff */
[----:B------:R-:W-:Y:S01]  /*4330*/  FFMA.FTZ R16, R11, R4, -R16 ;  /* 0x000000040b107223 */ /* 0x000fe20000010810 */
[----:B------:R-:W-:Y:S01]  /*4340*/  FMUL.FTZ R3, R3, UR13 ;  /* 0x0000000d03037c20 */ /* 0x000fe20008410000 */
[----:B------:R-:W-:-:S04]  /*4350*/  IMAD.WIDE.U32 R12, R43, UR20, R12 ;  /* 0x000000142b0c7c25 */ /* 0x000fc8000f8e000c */
[----:B------:R-:W-:Y:S01]  /*4360*/  IMAD R9, R43, UR21, R18 ;  /* 0x000000152b097c24 */ /* 0x000fe2000f8e0212 */
[----:B------:R-:W-:Y:S01]  /*4370*/  ULDC.64 UR20, c[0x0][0x210] ;  /* 0x0000840000147ab9 */ /* 0x000fe20000000a00 */
[----:B------:R-:W-:Y:S01]  /*4380*/  FMUL.FTZ R18, R16, UR13 ;  /* 0x0000000d10127c20 */ /* 0x000fe20008410000 */
[C---:B------:R-:W-:Y:S02]  /*4390*/  LEA R16, P0, R12.reuse, UR20, 0x1 ;  /* 0x000000140c107c11 */ /* 0x040fe4000f8008ff */
[----:B------:R-:W-:Y:S02]  /*43a0*/  IADD3 R9, R13, R9, RZ ;  /* 0x000000090d097210 */ /* 0x000fe40007ffe0ff */
[----:B------:R-:W-:Y:S02]  /*43b0*/  F2FP.BF16.F32.PACK_AB R3, R3, R18 ;  /* 0x000000120303723e */ /* 0x000fe400000010ff */
[----:B------:R-:W-:-:S05]  /*43c0*/  LEA.HI.X R17, R12, UR21, R9, 0x1, P0 ;  /* 0x000000150c117c11 */ /* 0x000fca00080f0c09 */
[----:B------:R1:W-:Y:S02]  /*43d0*/  STG.E desc[UR14][R16.64], R3 ;  /* 0x0000000310007986 */ /* 0x0003e4000c10190e */
.L_x_66:
[----:B------:R-:W-:Y:S05]  /*43e0*/  BSYNC B0 ;  /* 0x0000000000007941 */ /* 0x000fea0003800000 */
.L_x_65:
[----:B------:R-:W-:Y:S01]  /*43f0*/  FADD.FTZ R37, R37, -UR19 ;  /* 0x8000001325257e21 */ /* 0x000fe20008010000 */
[----:B------:R-:W-:Y:S01]  /*4400*/  FADD.FTZ R24, R24, -UR19 ;  /* 0x8000001318187e21 */ /* 0x000fe20008010000 */
[----:B-1----:R-:W-:Y:S02]  /*4410*/  SHF.L.U32 R3, R10, 0x10, RZ ;  /* 0x000000100a037819 */ /* 0x002fe400000006ff */
[----:B------:R-:W-:Y:S01]  /*4420*/  SHF.L.U32 R10, R23, 0x10, RZ ;  /* 0x00000010170a7819 */ /* 0x000fe200000006ff */
[----:B------:R-:W-:Y:S01]  /*4430*/  FMUL.FTZ R37, R37, UR13 ;  /* 0x0000000d25257c20 */ /* 0x000fe20008410000 */
[----:B------:R-:W-:Y:S01]  /*4440*/  FMUL.FTZ R24, R24, UR13 ;  /* 0x0000000d18187c20 */ /* 0x000fe20008410000 */
[----:B------:R-:W-:Y:S06]  /*4450*/  @!P3 BRA `(.L_x_67) ;  /* 0x000000000048b947 */ /* 0x000fec0003800000 */
[----:B------:R-:W-:Y:S01]  /*4460*/  FFMA.FTZ R6, R37, R4, R6 ;  /* 0x0000000425067223 */ /* 0x000fe20000010006 */
[----:B------:R-:W-:-:S03]  /*4470*/  FFMA.FTZ R7, R24, R5, R7 ;  /* 0x0000000518077223 */ /* 0x000fc60000010007 */
[----:B------:R-:W-:Y:S01]  /*4480*/  FMUL.FTZ R9, R6, -1.4426950216293334961 ;  /* 0xbfb8aa3b06097820 */ /* 0x000fe20000410000 */
[----:B0-----:R-:W-:-:S05]  /*4490*/  FMUL.FTZ R13, R7, -1.4426950216293334961 ;  /* 0xbfb8aa3b070d7820 */ /* 0x001fca0000410000 */
        /* <DEDUP_REMOVED lines=14> */
.L_x_67:
[----:B------:R-:W-:Y:S04]  /*4580*/  BSSY B0, `(.L_x_68) ;  /* 0x0000013000007945 */ /* 0x000fe80003800000 */
        /* <DEDUP_REMOVED lines=18> */
.L_x_69:
[----:B------:R-:W-:Y:S05]  /*46b0*/  BSYNC B0 ;  /* 0x0000000000007941 */ /* 0x000fea0003800000 */
.L_x_68:
[----:B------:R-:W-:Y:S01]  /*46c0*/  ULDC UR11, c[0x0][0x10] ;  /* 0x00000400000b7ab9 */ /* 0x000fe20000000800 */
[----:B------:R-:W-:Y:S02]  /*46d0*/  UIADD3 UR4, UR4, 0x1, URZ ;  /* 0x0000000104047890 */ /* 0x000fe4000fffe03f */
[----:B------:R-:W-:-:S04]  /*46e0*/  UIADD3 UR10, UR11, UR10, URZ ;  /* 0x0000000a0b0a7290 */ /* 0x000fc8000fffe03f */
[----:B------:R-:W-:-:S06]  /*46f0*/  UISETP.GE.AND UP0, UPT, UR10, UR5, UPT ;  /* 0x000000050a00728c */ /* 0x000fcc000bf06270 */
[----:B------:R-:W-:-:S13]  /*4700*/  PLOP3.LUT P0, PT, PT, PT, UP0, 0x80, 0x0 ;  /* 0x000000000000781c */ /* 0x000fda0003f0f008 */
[----:B------:R-:W-:Y:S05]  /*4710*/  @!P0 BRA `(.L_x_70) ;  /* 0xffffffb800f88947 */ /* 0x000fea000383ffff */
.L_x_35:
[----:B-1----:R-:W1:Y:S01]  /*4720*/  LDC R4, c[0x0][0xc] ;  /* 0x00000300ff047b82 */ /* 0x002e620000000800 */
[----:B------:R-:W-:Y:S01]  /*4730*/  ISETP.NE.AND P1, PT, R46, RZ, PT ;  /* 0x000000ff2e00720c */ /* 0x000fe20003f25270 */
[----:B------:R-:W-:Y:S06]  /*4740*/  BSSY B0, `(.L_x_71) ;  /* 0x0000011000007945 */ /* 0x000fec0003800000 */
[----:B------:R-:W2:Y:S08]  /*4750*/  LDC R7, c[0x0][0x10] ;  /* 0x00000400ff077b82 */ /* 0x000eb00000000800 */
[----:B------:R-:W3:Y:S01]  /*4760*/  LDC.64 R2, c[0x0][0x258] ;  /* 0x00009600ff027b82 */ /* 0x000ee20000000a00 */
[----:B-1----:R-:W-:-:S02]  /*4770*/  ISETP.NE.AND P0, PT, R4, 0x1, PT ;  /* 0x000000010400780c */ /* 0x002fc40003f05270 */
[----:B--2---:R-:W-:-:S04]  /*4780*/  SHF.L.U32 R0, R7, 0x1, RZ ;  /* 0x0000000107007819 */ /* 0x004fc800000006ff */
[----:B------:R-:W-:-:S05]  /*4790*/  SEL R5, R0, RZ, P0 ;  /* 0x000000ff00057207 */ /* 0x000fca0000000000 */
[----:B---3--:R-:W-:Y:S01]  /*47a0*/  IMAD.WIDE.U32 R2, R5, 0x4, R2 ;  /* 0x0000000405027825 */ /* 0x008fe200078e0002 */
[----:B------:R-:W-:Y:S06]  /*47b0*/  @P1 BRA `(.L_x_72) ;  /* 0x0000000000241947 */ /* 0x000fec0003800000 */
[----:B------:R-:W1:Y:S01]  /*47c0*/  S2R R0, SR_LANEID ;  /* 0x0000000000007919 */ /* 0x000e620000000000 */
[----:B------:R-:W-:Y:S02]  /*47d0*/  VOTEU.ANY UR4, UPT, PT ;  /* 0x0000000000047886 */ /* 0x000fe400038e0100 */
[----:B------:R-:W-:Y:S02]  /*47e0*/  UFLO.U32 UR5, UR4 ;  /* 0x00000004000572bd */ /* 0x000fe400080e0000 */
[----:B------:R-:W2:Y:S04]  /*47f0*/  POPC R5, UR4 ;  /* 0x0000000400057d09 */ /* 0x000ea80008000000 */
[----:B-1----:R-:W-:-:S13]  /*4800*/  ISETP.EQ.U32.AND P0, PT, R0, UR5, PT ;  /* 0x0000000500007c0c */ /* 0x002fda000bf02070 */
[----:B------:R-:W-:Y:S06]  /*4810*/  @P0 MEMBAR.ALL.GPU ;  /* 0x0000000000000992 */ /* 0x000fec000000a000 */
[----:B------:R-:W-:-:S00]  /*4820*/  @P0 ERRBAR ;  /* 0x00000000000009ab */ /* 0x000fc00000000000 */
[----:B------:R-:W-:Y:S06]  /*4830*/  @P0 CGAERRBAR ;  /* 0x00000000000005ab */ /* 0x000fec0000000000 */
[----:B--2---:R1:W-:Y:S02]  /*4840*/  @P0 REDG.E.ADD.S32.STRONG.GPU desc[UR14][R2.64], R5 ;  /* 0x000000050200098e */ /* 0x0043e4000c10e38e */
.L_x_72:
[----:B------:R-:W-:Y:S05]  /*4850*/  BSYNC B0 ;  /* 0x0000000000007941 */ /* 0x000fea0003800000 */
.L_x_71:
[----:B------:R-:W2:Y:S01]  /*4860*/  S2UR UR4, SR_CTAID.X ;  /* 0x00000000000479c3 */ /* 0x000ea20000002500 */
[----:B------:R-:W-:Y:S02]  /*4870*/  IADD3 R0, R4, -0x1, RZ ;  /* 0xffffffff04007810 */ /* 0x000fe40007ffe0ff */
[----:B-1----:R-:W-:-:S05]  /*4880*/  IADD3 R5, R7, -0x1, RZ ;  /* 0xffffffff07057810 */ /* 0x002fca0007ffe0ff */
[----:B------:R-:W1:Y:S01]  /*4890*/  S2UR UR5, SR_CTAID.Y ;  /* 0x00000000000579c3 */ /* 0x000e620000002600 */
[----:B--2---:R-:W-:-:S04]  /*48a0*/  ISETP.NE.AND P0, PT, R0, UR4, PT ;  /* 0x0000000400007c0c */ /* 0x004fc8000bf05270 */
[----:B-1----:R-:W-:-:S13]  /*48b0*/  ISETP.NE.OR P0, PT, R5, UR5, P0 ;  /* 0x0000000505007c0c */ /* 0x002fda0008705670 */
[----:B------:R-:W-:Y:S05]  /*48c0*/  @P0 EXIT ;  /* 0x000000000000094d */ /* 0x000fea0003800000 */
[----:B------:R-:W-:Y:S05]  /*48d0*/  @P1 BRA `(.L_x_73) ;  /* 0x0000000000201947 */ /* 0x000fea0003800000 */
[----:B------:R-:W-:-:S05]  /*48e0*/  IMAD R0, R4, R7, RZ ;  /* 0x0000000704007224 */ /* 0x000fca00078e02ff */
[----:B------:R-:W-:-:S13]  /*48f0*/  ISETP.NE.AND P0, PT, R0, -0x1, PT ;  /* 0xffffffff0000780c */ /* 0x000fda0003f05270 */
[----:B------:R-:W-:Y:S05]  /*4900*/  @!P0 BRA `(.L_x_73) ;  /* 0x0000000000148947 */ /* 0x000fea0003800000 */
.L_x_74:
[----:B------:R-:W2:Y:S04]  /*4910*/  LDG.E.STRONG.GPU R5, desc[UR14][R2.64] ;  /* 0x0000000e02057981 */ /* 0x000ea8000c1ef900 */
[----:B--2---:R-:W-:Y:S01]  /*4920*/  CCTL.IVALL ;  /* 0x00000000ff00798f */ /* 0x004fe20002000000 */
[----:B------:R-:W-:Y:S05]  /*4930*/  YIELD ;  /* 0x0000000000007946 */ /* 0x000fea0003800000 */
[----:B------:R-:W-:-:S13]  /*4940*/  ISETP.NE.AND P0, PT, R5, R0, PT ;  /* 0x000000000500720c */ /* 0x000fda0003f05270 */
[----:B------:R-:W-:Y:S05]  /*4950*/  @P0 BRA `(.L_x_74) ;  /* 0xfffffffc00ec0947 */ /* 0x000fea000383ffff */
.L_x_73:
[----:B------:R-:W-:Y:S05]  /*4960*/  WARPSYNC.ALL ;  /* 0x0000000000007948 */ /* 0x000fea0003800000 */
[----:B------:R-:W1:Y:S08]  /*4970*/  LDC.64 R2, c[0x0][0x288] ;  /* 0x0000a200ff027b82 */ /* 0x000e700000000a00 */
[----:B------:R-:W-:Y:S01]  /*4980*/  BAR.SYNC.DEFER_BLOCKING 0x0 ;  /* 0x0000000000007b1d */ /* 0x000fe20000010000 */
[----:B-1----:R-:W-:-:S04]  /*4990*/  LEA.HI R0, P0, R3, R2, RZ, 0x1 ;  /* 0x0000000203007211 */ /* 0x002fc800078108ff */
[----:B------:R-:W-:-:S04]  /*49a0*/  IADD3.X R5, RZ, R3, RZ, P0, !PT ;  /* 0x00000003ff057210 */ /* 0x000fc800007fe4ff */
[--C-:B------:R-:W-:Y:S02]  /*49b0*/  SHF.R.S64 R25, R0, 0x1, R5.reuse ;  /* 0x0000000100197819 */ /* 0x100fe40000001005 */
[----:B------:R-:W-:Y:S02]  /*49c0*/  SHF.R.S32.HI R0, RZ, 0x1f, R46 ;  /* 0x0000001fff007819 */ /* 0x000fe4000001142e */
[----:B------:R-:W-:Y:S02]  /*49d0*/  SHF.R.S32.HI R27, RZ, 0x1, R5 ;  /* 0x00000001ff1b7819 */ /* 0x000fe40000011405 */
[----:B------:R-:W-:-:S04]  /*49e0*/  ISETP.GT.U32.AND P0, PT, R25, R46, PT ;  /* 0x0000002e1900720c */ /* 0x000fc80003f04070 */
[----:B------:R-:W-:-:S13]  /*49f0*/  ISETP.GT.AND.EX P0, PT, R27, R0, PT, P0 ;  /* 0x000000001b00720c */ /* 0x000fda0003f04300 */
[----:B------:R-:W-:Y:S05]  /*4a00*/  @!P0 EXIT ;  /* 0x000000000000894d */ /* 0x000fea0003800000 */
[C---:B------:R-:W-:Y:S01]  /*4a10*/  IMAD.WIDE.U32 R8, R2.reuse, 0x3, RZ ;  /* 0x0000000302087825 */ /* 0x040fe200078e00ff */
[----:B------:R-:W-:Y:S01]  /*4a20*/  LEA R11, R3, R3, 0x1 ;  /* 0x00000003030b7211 */ /* 0x000fe200078e08ff */
[----:B------:R-:W1:Y:S01]  /*4a30*/  LDC.64 R6, c[0x0][0x218] ;  /* 0x00008600ff067b82 */ /* 0x000e620000000a00 */
[----:B------:R-:W-:Y:S01]  /*4a40*/  SHF.L.U64.HI R3, R2, 0x2, R3 ;  /* 0x0000000202037819 */ /* 0x000fe20000010203 */
[----:B------:R-:W-:Y:S01]  /*4a50*/  ULDC.64 UR4, c[0x0][0x268] ;  /* 0x00009a0000047ab9 */ /* 0x000fe20000000a00 */
[----:B------:R-:W-:Y:S02]  /*4a60*/  IADD3 R11, R9, R11, RZ ;  /* 0x0000000b090b7210 */ /* 0x000fe40007ffe0ff */
[----:B------:R-:W-:Y:S02]  /*4a70*/  SHF.L.U64.HI R33, R25, 0x2, R27 ;  /* 0x0000000219217819 */ /* 0x000fe4000001021b */
[----:B------:R-:W-:Y:S01]  /*4a80*/  LEA.HI R8, P0, R11, R8, RZ, 0x1 ;  /* 0x000000080b087211 */ /* 0x000fe200078108ff */
[----:B------:R-:W2:Y:S03]  /*4a90*/  LDC.64 R4, c[0x0][0x220] ;  /* 0x00008800ff047b82 */ /* 0x000ea60000000a00 */
[----:B------:R-:W-:-:S04]  /*4aa0*/  IADD3.X R11, RZ, R11, RZ, P0, !PT ;  /* 0x0000000bff0b7210 */ /* 0x000fc800007fe4ff */
[--C-:B------:R-:W-:Y:S02]  /*4ab0*/  SHF.R.S64 R29, R8, 0x1, R11.reuse ;  /* 0x00000001081d7819 */ /* 0x100fe4000000100b */
[----:B------:R-:W-:-:S04]  /*4ac0*/  SHF.R.S32.HI R8, RZ, 0x1, R11 ;  /* 0x00000001ff087819 */ /* 0x000fc8000001140b */
[----:B------:R-:W-:-:S07]  /*4ad0*/  SHF.L.U64.HI R31, R29, 0x2, R8 ;  /* 0x000000021d1f7819 */ /* 0x000fce0000010208 */
.L_x_75:
[----:B------:R-:W-:-:S04]  /*4ae0*/  LEA R12, P0, R46, UR4, 0x2 ;  /* 0x000000042e0c7c11 */ /* 0x000fc8000f8010ff */
[----:B0-----:R-:W-:Y:S02]  /*4af0*/  LEA.HI.X R13, R46, UR5, R0, 0x2, P0 ;  /* 0x000000052e0d7c11 */ /* 0x001fe400080f1400 */
[-C--:B------:R-:W-:Y:S02]  /*4b00*/  LEA R14, P0, R25, R12.reuse, 0x2 ;  /* 0x0000000c190e7211 */ /* 0x080fe400078010ff */
[-C--:B------:R-:W-:Y:S01]  /*4b10*/  LEA R18, P1, R2, R12.reuse, 0x2 ;  /* 0x0000000c02127211 */ /* 0x080fe200078210ff */
[----:B---3--:R-:W3:Y:S01]  /*4b20*/  LDG.E R20, desc[UR14][R12.64] ;  /* 0x0000000e0c147981 */ /* 0x008ee2000c1e1900 */
[----:B------:R-:W-:Y:S02]  /*4b30*/  LEA R16, P2, R29, R12, 0x2 ;  /* 0x0000000c1d107211 */ /* 0x000fe400078410ff */
[----:B------:R-:W-:Y:S02]  /*4b40*/  IADD3.X R15, R13, R33, RZ, P0, !PT ;  /* 0x000000210d0f7210 */ /* 0x000fe400007fe4ff */
[----:B------:R-:W-:-:S02]  /*4b50*/  IADD3.X R19, R3, R13, RZ, P1, !PT ;  /* 0x0000000d03137210 */ /* 0x000fc40000ffe4ff */
[----:B------:R-:W-:Y:S01]  /*4b60*/  IADD3.X R17, R13, R31, RZ, P2, !PT ;  /* 0x0000001f0d117210 */ /* 0x000fe200017fe4ff */
[----:B------:R-:W3:Y:S04]  /*4b70*/  LDG.E R21, desc[UR14][R14.64] ;  /* 0x0000000e0e157981 */ /* 0x000ee8000c1e1900 */
[----:B------:R-:W4:Y:S04]  /*4b80*/  LDG.E R22, desc[UR14][R18.64] ;  /* 0x0000000e12167981 */ /* 0x000f28000c1e1900 */
[----:B------:R-:W4:Y:S01]  /*4b90*/  LDG.E R23, desc[UR14][R16.64] ;  /* 0x0000000e10177981 */ /* 0x000f22000c1e1900 */
[----:B------:R-:W-:-:S02]  /*4ba0*/  SHF.L.U32 R11, R46, 0x1, RZ ;  /* 0x000000012e0b7819 */ /* 0x000fc400000006ff */
[----:B------:R-:W-:-:S03]  /*4bb0*/  IADD3 R46, R46, 0x180, RZ ;  /* 0x000001802e2e7810 */ /* 0x000fc60007ffe0ff */
[----:B-1----:R-:W-:-:S04]  /*4bc0*/  IMAD.WIDE R8, R11, 0x4, R6 ;  /* 0x000000040b087825 */ /* 0x002fc800078e0206 */
[----:B--2---:R-:W-:Y:S01]  /*4bd0*/  IMAD.WIDE R10, R11, 0x4, R4 ;  /* 0x000000040b0a7825 */ /* 0x004fe200078e0204 */
[----:B------:R-:W-:Y:S02]  /*4be0*/  ISETP.GT.U32.AND P0, PT, R25, R46, PT ;  /* 0x0000002e1900720c */ /* 0x000fe40003f04070 */
[----:B------:R-:W-:-:S04]  /*4bf0*/  SHF.R.S32.HI R0, RZ, 0x1f, R46 ;  /* 0x0000001fff007819 */ /* 0x000fc8000001142e */
[----:B------:R-:W-:Y:S01]  /*4c00*/  ISETP.GT.AND.EX P0, PT, R27, R0, PT, P0 ;  /* 0x000000001b00720c */ /* 0x000fe20003f04300 */
[----:B---3--:R3:W-:Y:S04]  /*4c10*/  STG.E.64 desc[UR14][R8.64], R20 ;  /* 0x0000001408007986 */ /* 0x0087e8000c101b0e */
[----:B----4-:R3:W-:Y:S08]  /*4c20*/  STG.E.64 desc[UR14][R10.64], R22 ;  /* 0x000000160a007986 */ /* 0x0107f0000c101b0e */
[----:B------:R-:W-:Y:S05]  /*4c30*/  @P0 BRA `(.L_x_75) ;  /* 0xfffffffc00a80947 */ /* 0x000fea000383ffff */
[----:B------:R-:W-:Y:S05]  /*4c40*/  EXIT ;  /* 0x000000000000794d */ /* 0x000fea0003800000 */
.L_x_76:
        /* <DEDUP_REMOVED lines=11> */
.L_x_3243:


//--------------------- .text._Z35group_norm_nhwc_bwd_one_pass_kernelI11Bf16IOFp32WLi256ELi24ELi384EEv26Group_norm_nhwc_bwd_params --------------------------
	.section	.text._Z35group_norm_nhwc_bwd_one_pass_kernelI11Bf16IOFp32WLi256ELi24ELi384EEv26Group_norm_nhwc_bwd_params,"ax",@progbits
	.align	128
        .global         _Z35group_norm_nhwc_bwd_one_pass_kernelI11Bf16IOFp32WLi256ELi24ELi384EEv26Group_norm_nhwc_bwd_params
        .type           _Z35group_norm_nhwc_bwd_one_pass_kernelI11Bf16IOFp32WLi256ELi24ELi384EEv26Group_norm_nhwc_bwd_params,@function
        .size           _Z35group_norm_nhwc_bwd_one_pass_kernelI11Bf16IOFp32WLi256ELi24ELi384EEv26Group_norm_nhwc_bwd_params,(.L_x_3244 - _Z35group_norm_nhwc_bwd_one_pass_kernelI11Bf16IOFp32WLi256ELi24ELi384EEv26Group_norm_nhwc_bwd_params)
        .other          _Z35group_norm_nhwc_bwd_one_pass_kernelI11Bf16IOFp32WLi256ELi24ELi384EEv26Group_norm_nhwc_bwd_params,@"STO_CUDA_ENTRY STV_DEFAULT"
_Z35group_norm_nhwc_bwd_one_pass_kernelI11Bf16IOFp32WLi256ELi24ELi384EEv26Group_norm_nhwc_bwd_params:
.text._Z35group_norm_nhwc_bwd_one_pass_kernelI11Bf16IOFp32WLi256ELi24ELi384EEv26Group_norm_nhwc_bwd_params:
[----:B------:R-:W-:Y:S01]  /*0000*/  LDC R1, c[0x0][0x28] ;  /* 0x00000a00ff017b82 */ /* 0x000fe20000000800 */
[----:B------:R-:W0:Y:S01]  /*0010*/  S2R R0, SR_CTAID.Y ;  /* 0x0000000000007919 */ /* 0x000e220000002600 */
[----:B------:R-:W-:Y:S01]  /*0020*/  ULDC UR4, c[0x0][0x2a0] ;  /* 0x0000a80000047ab9 */ /* 0x000fe20000000800 */
[----:B------:R-:W-:-:S05]  /*0030*/  ULDC UR5, c[0x0][0x270] ;  /* 0x00009c0000057ab9 */ /* 0x000fca0000000800 */
[----:B------:R-:W1:Y:S01]  /*0040*/  S2UR UR14, SR_CTAID.X ;  /* 0x00000000000e79c3 */ /* 0x000e620000002500 */
[----:B------:R-:W-:Y:S01]  /*0050*/  UIMAD UR4, UR4, UR5, URZ ;  /* 0x00000005040472a4 */ /* 0x000fe2000f8e023f */
[----:B------:R-:W2:Y:S01]  /*0060*/  S2R R60, SR_TID.X ;  /* 0x00000000003c7919 */ /* 0x000ea20000002100 */
[----:B------:R-:W-:-:S04]  /*0070*/  ULDC.64 UR12, c[0x0][0x208] ;  /* 0x00008200000c7ab9 */ /* 0x000fc80000000a00 */
[----:B0-----:R-:W-:-:S13]  /*0080*/  ISETP.GE.AND P0, PT, R0, UR4, PT ;  /* 0x0000000400007c0c */ /* 0x001fda000bf06270 */
[----:B-12---:R-:W-:Y:S05]  /*0090*/  @P0 BRA `(.L_x_77) ;  /* 0x00000064005c0947 */ /* 0x006fea0003800000 */
[----:B------:R-:W0:Y:S01]  /*00a0*/  LDC R5, c[0x0][0x2ac] ;  /* 0x0000ab00ff057b82 */ /* 0x000e220000000800 */
[C---:B------:R-:W-:Y:S01]  /*00b0*/  IMAD.WIDE.U32 R2, R60.reuse, -0x55555555, RZ ;  /* 0xaaaaaaab3c027825 */ /* 0x040fe200078e00ff */
[----:B------:R-:W-:Y:S01]  /*00c0*/  ULDC.64 UR16, c[0x0][0x290] ;  /* 0x0000a40000107ab9 */ /* 0x000fe20000000a00 */
[----:B------:R-:W-:Y:S01]  /*00d0*/  ISETP.GE.U32.AND P1, PT, R60, 0x180, PT ;  /* 0x000001803c00780c */ /* 0x000fe20003f26070 */
[----:B------:R-:W-:Y:S01]  /*00e0*/  ULDC.64 UR10, c[0x0][0x288] ;  /* 0x0000a200000a7ab9 */ /* 0x000fe20000000a00 */
[----:B------:R-:W-:Y:S01]  /*00f0*/  UMOV UR4, 0x400 ;  /* 0x0000040000047882 */ /* 0x000fe20000000000 */
[----:B------:R-:W-:Y:S01]  /*0100*/  SHF.R.U32.HI R2, RZ, 0x3, R3 ;  /* 0x00000003ff027819 */ /* 0x000fe20000011603 */
[----:B------:R-:W-:Y:S01]  /*0110*/  UIMAD.WIDE.U32 UR6, UR10, 0x3, URZ ;  /* 0x000000030a0678a5 */ /* 0x000fe2000f8e003f */
[----:B------:R-:W1:Y:S01]  /*0120*/  S2UR UR8, SR_CgaCtaId ;  /* 0x00000000000879c3 */ /* 0x000e620000008800 */
[----:B------:R-:W-:Y:S01]  /*0130*/  ULEA.HI UR5, UP0, UR11, UR10, URZ, 0x1 ;  /* 0x0000000a0b057291 */ /* 0x000fe2000f81083f */
[----:B------:R-:W-:Y:S01]  /*0140*/  SHF.R.S32.HI R7, RZ, 0x1f, R60 ;  /* 0x0000001fff077819 */ /* 0x000fe2000001143c */
[----:B------:R-:W-:Y:S01]  /*0150*/  UIMAD UR10, UR11, 0x3, URZ ;  /* 0x000000030b0a78a4 */ /* 0x000fe2000f8e023f */
[----:B------:R-:W-:Y:S01]  /*0160*/  LOP3.LUT R59, R59, 0xfffffffd, RZ, 0xc0, !PT ;  /* 0xfffffffd3b3b7812 */ /* 0x000fe200078ec0ff */
[----:B------:R-:W-:Y:S01]  /*0170*/  UIADD3.X UR9, URZ, UR11, URZ, UP0, !UPT ;  /* 0x0000000b3f097290 */ /* 0x000fe200087fe43f */
[----:B------:R-:W-:Y:S01]  /*0180*/  LEA.HI R7, R7, R60, RZ, 0x5 ;  /* 0x0000003c07077211 */ /* 0x000fe200078f28ff */
[----:B------:R-:W-:Y:S01]  /*0190*/  UIADD3 UR7, UR7, UR10, URZ ;  /* 0x0000000a07077290 */ /* 0x000fe2000fffe03f */
[----:B------:R-:W-:Y:S01]  /*01a0*/  HFMA2.MMA R55, -RZ, RZ, 0, 0 ;  /* 0x00000000ff377435 */ /* 0x000fe200000001ff */
[----:B------:R-:W-:Y:S01]  /*01b0*/  MOV R54, R0 ;  /* 0x0000000000367202 */ /* 0x000fe20000000f00 */
[----:B0-----:R-:W-:-:S05]  /*01c0*/  IMAD R58, R5, UR14, R2 ;  /* 0x0000000e053a7c24 */ /* 0x001fca000f8e0202 */
[C---:B------:R-:W-:Y:S02]  /*01d0*/  IADD3 R2, R58.reuse, 0x20, RZ ;  /* 0x000000203a027810 */ /* 0x040fe40007ffe0ff */
[----:B------:R-:W-:Y:S01]  /*01e0*/  IADD3 R4, R58, 0x80, RZ ;  /* 0x000000803a047810 */ /* 0x000fe20007ffe0ff */
[----:B-1----:R-:W-:Y:S01]  /*01f0*/  ULEA UR8, UR8, UR4, 0x18 ;  /* 0x0000000408087291 */ /* 0x002fe2000f8ec03f */
[----:B------:R-:W-:Y:S01]  /*0200*/  ISETP.LT.U32.AND P5, PT, R2, UR16, PT ;  /* 0x0000001002007c0c */ /* 0x000fe2000bfa1070 */
[----:B------:R-:W-:Y:S01]  /*0210*/  USHF.R.S64 UR4, UR5, 0x1, UR9 ;  /* 0x0000000105047899 */ /* 0x000fe20008001009 */
[----:B------:R-:W-:Y:S01]  /*0220*/  SHF.R.S32.HI R3, RZ, 0x1f, R2 ;  /* 0x0000001fff037819 */ /* 0x000fe20000011402 */
[----:B------:R-:W-:Y:S01]  /*0230*/  ULEA.HI UR5, UP0, UR7, UR6, URZ, 0x1 ;  /* 0x0000000607057291 */ /* 0x000fe2000f81083f */
[C---:B------:R-:W-:Y:S01]  /*0240*/  IADD3 R2, R58.reuse, 0x40, RZ ;  /* 0x000000403a027810 */ /* 0x040fe20007ffe0ff */
[----:B------:R-:W-:Y:S01]  /*0250*/  USHF.R.S32.HI UR6, URZ, 0x1, UR9 ;  /* 0x000000013f067899 */ /* 0x000fe20008011409 */
[----:B------:R-:W-:Y:S01]  /*0260*/  ISETP.LT.AND.EX P5, PT, R3, UR17, !P1, P5 ;  /* 0x0000001103007c0c */ /* 0x000fe2000cfa1350 */
[----:B------:R-:W-:Y:S01]  /*0270*/  UIADD3.X UR7, URZ, UR7, URZ, UP0, !UPT ;  /* 0x000000073f077290 */ /* 0x000fe200087fe43f */
[----:B------:R-:W-:Y:S01]  /*0280*/  IADD3 R3, R58, 0x60, RZ ;  /* 0x000000603a037810 */ /* 0x000fe20007ffe0ff */
[----:B------:R-:W-:Y:S01]  /*0290*/  USHF.L.U64.HI UR6, UR4, 0x2, UR6 ;  /* 0x0000000204067899 */ /* 0x000fe20008010206 */
[----:B------:R-:W-:Y:S01]  /*02a0*/  ISETP.LT.U32.AND P4, PT, R2, UR16, PT ;  /* 0x0000001002007c0c */ /* 0x000fe2000bf81070 */
[----:B------:R-:W-:Y:S01]  /*02b0*/  USHF.R.S64 UR5, UR5, 0x1, UR7 ;  /* 0x0000000105057899 */ /* 0x000fe20008001007 */
[----:B------:R-:W-:Y:S01]  /*02c0*/  ISETP.LT.U32.AND P3, PT, R3, UR16, PT ;  /* 0x0000001003007c0c */ /* 0x000fe2000bf61070 */
[----:B------:R-:W-:Y:S01]  /*02d0*/  USHF.R.S32.HI UR7, URZ, 0x1, UR7 ;  /* 0x000000013f077899 */ /* 0x000fe20008011407 */
[----:B------:R-:W-:-:S02]  /*02e0*/  SHF.R.S32.HI R3, RZ, 0x1f, R3 ;  /* 0x0000001fff037819 */ /* 0x000fc40000011403 */
[----:B------:R-:W-:Y:S01]  /*02f0*/  SHF.R.S32.HI R2, RZ, 0x1f, R2 ;  /* 0x0000001fff027819 */ /* 0x000fe20000011402 */
[----:B------:R-:W-:Y:S01]  /*0300*/  USHF.L.U64.HI UR7, UR5, 0x2, UR7 ;  /* 0x0000000205077899 */ /* 0x000fe20008010207 */
[----:B------:R-:W-:Y:S02]  /*0310*/  ISETP.LT.AND.EX P3, PT, R3, UR17, !P1, P3 ;  /* 0x0000001103007c0c */ /* 0x000fe4000cf61330 */
[----:B------:R-:W0:Y:S01]  /*0320*/  LDC R3, c[0x0][0x10] ;  /* 0x00000400ff037b82 */ /* 0x000e220000000800 */
[----:B------:R-:W-:Y:S02]  /*0330*/  ISETP.LT.U32.AND P2, PT, R4, UR16, PT ;  /* 0x0000001004007c0c */ /* 0x000fe4000bf41070 */
[----:B------:R-:W-:Y:S02]  /*0340*/  SHF.R.S32.HI R5, RZ, 0x1f, R4 ;  /* 0x0000001fff057819 */ /* 0x000fe40000011404 */
[----:B------:R-:W-:Y:S02]  /*0350*/  ISETP.LT.AND.EX P4, PT, R2, UR17, !P1, P4 ;  /* 0x0000001102007c0c */ /* 0x000fe4000cf81340 */
[----:B------:R-:W1:Y:S01]  /*0360*/  S2R R2, SR_LANEID ;  /* 0x0000000000027919 */ /* 0x000e620000000000 */
[----:B------:R-:W2:Y:S01]  /*0370*/  LDC R4, c[0x0][0xc] ;  /* 0x00000300ff047b82 */ /* 0x000ea20000000800 */
[----:B------:R-:W-:-:S02]  /*0380*/  ISETP.LT.AND.EX P2, PT, R5, UR17, !P1, P2 ;  /* 0x0000001105007c0c */ /* 0x000fc4000cf41320 */
[C---:B------:R-:W-:Y:S02]  /*0390*/  ISETP.LT.U32.AND P6, PT, R58.reuse, UR16, PT ;  /* 0x000000103a007c0c */ /* 0x040fe4000bfc1070 */
[----:B------:R-:W-:Y:S02]  /*03a0*/  SHF.R.S32.HI R5, RZ, 0x1f, R58 ;  /* 0x0000001fff057819 */ /* 0x000fe4000001143a */
[----:B------:R-:W-:Y:S02]  /*03b0*/  IADD3 R6, R58, 0xa0, RZ ;  /* 0x000000a03a067810 */ /* 0x000fe40007ffe0ff */
[----:B------:R-:W-:Y:S02]  /*03c0*/  ISETP.LT.AND.EX P6, PT, R5, UR17, !P1, P6 ;  /* 0x0000001105007c0c */ /* 0x000fe4000cfc1360 */
[----:B------:R-:W-:Y:S02]  /*03d0*/  ISETP.LT.U32.AND P0, PT, R6, UR16, PT ;  /* 0x0000001006007c0c */ /* 0x000fe4000bf01070 */
[----:B------:R-:W-:Y:S01]  /*03e0*/  SHF.R.S32.HI R6, RZ, 0x1f, R6 ;  /* 0x0000001fff067819 */ /* 0x000fe20000011406 */
[----:B0-----:R-:W-:-:S03]  /*03f0*/  IMAD R56, R3, UR14, R0 ;  /* 0x0000000e03387c24 */ /* 0x001fc6000f8e0200 */
[----:B------:R-:W-:Y:S02]  /*0400*/  ISETP.LT.AND.EX P1, PT, R6, UR17, !P1, P0 ;  /* 0x0000001106007c0c */ /* 0x000fe4000cf21300 */
[----:B------:R-:W-:-:S03]  /*0410*/  SHF.R.S32.HI R6, RZ, 0x5, R7 ;  /* 0x00000005ff067819 */ /* 0x000fc60000011407 */
[----:B------:R-:W-:Y:S02]  /*0420*/  @P6 LOP3.LUT R59, R59, 0x2, RZ, 0xfc, !PT ;  /* 0x000000023b3b6812 */ /* 0x000fe400078efcff */
[----:B--2---:R-:W-:Y:S02]  /*0430*/  LOP3.LUT R57, R4, 0x3, RZ, 0xc0, !PT ;  /* 0x0000000304397812 */ /* 0x004fe400078ec0ff */
[----:B-1----:R-:W-:-:S07]  /*0440*/  LEA R6, R6, UR8, 0x3 ;  /* 0x0000000806067c11 */ /* 0x002fce000f8e18ff */
.L_x_128:
[----:B0-----:R-:W0:Y:S01]  /*0450*/  LDC R13, c[0x0][0x2a0] ;  /* 0x0000a800ff0d7b82 */ /* 0x001e220000000800 */
[----:B------:R-:W-:Y:S01]  /*0460*/  IABS R10, R54 ;  /* 0x00000036000a7213 */ /* 0x000fe20000000000 */
[----:B------:R-:W-:Y:S01]  /*0470*/  ULDC.64 UR8, c[0x0][0x298] ;  /* 0x0000a60000087ab9 */ /* 0x000fe20000000a00 */
[----:B------:R-:W-:Y:S02]  /*0480*/  LOP3.LUT P6, RZ, R59, 0x2, RZ, 0xc0, !PT ;  /* 0x000000023bff7812 */ /* 0x000fe400078cc0ff */
[C---:B------:R-:W-:Y:S02]  /*0490*/  IADD3 R19, R58.reuse, 0x20, RZ ;  /* 0x000000203a137810 */ /* 0x040fe40007ffe0ff */
[C---:B-1234-:R-:W-:Y:S01]  /*04a0*/  IADD3 R21, R58.reuse, 0x60, RZ ;  /* 0x000000603a157810 */ /* 0x05efe20007ffe0ff */
[----:B------:R-:W1:Y:S01]  /*04b0*/  @P5 LDC.64 R34, c[0x0][0x230] ;  /* 0x00008c00ff225b82 */ /* 0x000e620000000a00 */
[----:B------:R-:W-:Y:S02]  /*04c0*/  SHF.R.S32.HI R17, RZ, 0x1f, R19 ;  /* 0x0000001fff117819 */ /* 0x000fe40000011413 */
[----:B------:R-:W-:-:S02]  /*04d0*/  IADD3 R41, R58, 0x80, RZ ;  /* 0x000000803a297810 */ /* 0x000fc40007ffe0ff */
[----:B------:R-:W-:-:S03]  /*04e0*/  IADD3 R43, R58, 0xa0, RZ ;  /* 0x000000a03a2b7810 */ /* 0x000fc60007ffe0ff */
[----:B------:R-:W2:Y:S01]  /*04f0*/  @P6 LDC.64 R14, c[0x0][0x288] ;  /* 0x0000a200ff0e6b82 */ /* 0x000ea20000000a00 */
[----:B0-----:R-:W-:-:S07]  /*0500*/  IABS R12, R13 ;  /* 0x0000000d000c7213 */ /* 0x001fce0000000000 */
[----:B------:R-:W0:Y:S01]  /*0510*/  @P6 LDC.64 R38, c[0x0][0x230] ;  /* 0x00008c00ff266b82 */ /* 0x000e220000000a00 */
[----:B------:R-:W3:Y:S07]  /*0520*/  I2F.RP R7, R12 ;  /* 0x0000000c00077306 */ /* 0x000eee0000209400 */
[----:B------:R-:W4:Y:S08]  /*0530*/  @P6 LDC.64 R36, c[0x0][0x228] ;  /* 0x00008a00ff246b82 */ /* 0x000f300000000a00 */
[----:B------:R-:W1:Y:S01]  /*0540*/  @P5 LDC.64 R32, c[0x0][0x228] ;  /* 0x00008a00ff205b82 */ /* 0x000e620000000a00 */
[----:B---3--:R-:W3:Y:S07]  /*0550*/  MUFU.RCP R7, R7 ;  /* 0x0000000700077308 */ /* 0x008eee0000001000 */
[----:B------:R-:W1:Y:S08]  /*0560*/  @P4 LDC.64 R30, c[0x0][0x230] ;  /* 0x00008c00ff1e4b82 */ /* 0x000e700000000a00 */
[----:B------:R-:W1:Y:S01]  /*0570*/  @P4 LDC.64 R28, c[0x0][0x228] ;  /* 0x00008a00ff1c4b82 */ /* 0x000e620000000a00 */
[----:B---3--:R-:W-:-:S04]  /*0580*/  IADD3 R8, R7, 0xffffffe, RZ ;  /* 0x0ffffffe07087810 */ /* 0x008fc80007ffe0ff */
[----:B------:R3:W2:Y:S03]  /*0590*/  F2I.FTZ.U32.TRUNC.NTZ R9, R8 ;  /* 0x0000000800097305 */ /* 0x0006a6000021f000 */
[----:B------:R-:W1:Y:S01]  /*05a0*/  @P3 LDC.64 R26, c[0x0][0x230] ;  /* 0x00008c00ff1a3b82 */ /* 0x000e620000000a00 */
[----:B---3--:R-:W-:-:S07]  /*05b0*/  MOV R8, RZ ;  /* 0x000000ff00087202 */ /* 0x008fce0000000f00 */
[----:B------:R-:W3:Y:S01]  /*05c0*/  @P3 LDC.64 R24, c[0x0][0x228] ;  /* 0x00008a00ff183b82 */ /* 0x000ee20000000a00 */
[----:B--2---:R-:W-:-:S07]  /*05d0*/  IADD3 R11, RZ, -R9, RZ ;  /* 0x80000009ff0b7210 */ /* 0x004fce0007ffe0ff */
[----:B------:R-:W2:Y:S01]  /*05e0*/  @P2 LDC.64 R22, c[0x0][0x230] ;  /* 0x00008c00ff162b82 */ /* 0x000ea20000000a00 */
[----:B------:R-:W-:-:S04]  /*05f0*/  IMAD R11, R11, R12, RZ ;  /* 0x0000000c0b0b7224 */ /* 0x000fc800078e02ff */
[----:B------:R-:W-:Y:S01]  /*0600*/  IMAD.HI.U32 R9, R9, R11, R8 ;  /* 0x0000000b09097227 */ /* 0x000fe200078e0008 */
[----:B------:R-:W-:-:S05]  /*0610*/  MOV R11, R10 ;  /* 0x0000000a000b7202 */ /* 0x000fca0000000f00 */
[----:B------:R-:W-:-:S05]  /*0620*/  IMAD.HI.U32 R10, R9, R11, RZ ;  /* 0x0000000b090a7227 */ /* 0x000fca00078e00ff */
[----:B------:R-:W-:-:S05]  /*0630*/  IADD3 R7, -R10, RZ, RZ ;  /* 0x000000ff0a077210 */ /* 0x000fca0007ffe1ff */
[----:B------:R-:W-:-:S05]  /*0640*/  IMAD R7, R12, R7, R11 ;  /* 0x000000070c077224 */ /* 0x000fca00078e020b */
[----:B------:R-:W-:-:S13]  /*0650*/  ISETP.GT.U32.AND P0, PT, R12, R7, PT ;  /* 0x000000070c00720c */ /* 0x000fda0003f04070 */
[-C--:B------:R-:W-:Y:S02]  /*0660*/  @!P0 IADD3 R7, R7, -R12.reuse, RZ ;  /* 0x8000000c07078210 */ /* 0x080fe40007ffe0ff */
[----:B------:R-:W-:Y:S02]  /*0670*/  @!P0 IADD3 R10, R10, 0x1, RZ ;  /* 0x000000010a0a8810 */ /* 0x000fe40007ffe0ff */
[----:B------:R-:W-:Y:S02]  /*0680*/  ISETP.GT.U32.AND P0, PT, R12, R7, PT ;  /* 0x000000070c00720c */ /* 0x000fe40003f04070 */
[----:B------:R-:W-:-:S04]  /*0690*/  IADD3 R8, R7, -R12, RZ ;  /* 0x8000000c07087210 */ /* 0x000fc80007ffe0ff */
[----:B------:R-:W-:Y:S02]  /*06a0*/  SEL R11, R8, R7, !P0 ;  /* 0x00000007080b7207 */ /* 0x000fe40004000000 */
[----:B------:R-:W-:Y:S02]  /*06b0*/  ISETP.GE.U32.AND P0, PT, R7, R12, PT ;  /* 0x0000000c0700720c */ /* 0x000fe40003f06070 */
[----:B------:R-:W0:Y:S01]  /*06c0*/  S2R R7, SR_TID.X ;  /* 0x0000000000077919 */ /* 0x000e220000002100 */
[----:B------:R-:W-:-:S10]  /*06d0*/  LOP3.LUT R8, R54, R13, RZ, 0x3c, !PT ;  /* 0x0000000d36087212 */ /* 0x000fd400078e3cff */
[----:B------:R-:W-:Y:S02]  /*06e0*/  @P0 IADD3 R10, R10, 0x1, RZ ;  /* 0x000000010a0a0810 */ /* 0x000fe40007ffe0ff */
[----:B------:R-:W-:-:S13]  /*06f0*/  ISETP.GE.AND P0, PT, R54, RZ, PT ;  /* 0x000000ff3600720c */ /* 0x000fda0003f06270 */
[----:B------:R-:W-:Y:S02]  /*0700*/  @!P0 IADD3 R11, -R11, RZ, RZ ;  /* 0x000000ff0b0b8210 */ /* 0x000fe40007ffe1ff */
[----:B------:R-:W-:Y:S01]  /*0710*/  ISETP.GE.AND P0, PT, R8, RZ, PT ;  /* 0x000000ff0800720c */ /* 0x000fe20003f06270 */
[----:B0-----:R-:W-:Y:S01]  /*0720*/  IMAD.WIDE.U32 R8, R7, -0x55555555, RZ ;  /* 0xaaaaaaab07087825 */ /* 0x001fe200078e00ff */
[----:B------:R-:W-:-:S04]  /*0730*/  LOP3.LUT R8, RZ, R13, RZ, 0x33, !PT ;  /* 0x0000000dff087212 */ /* 0x000fc800078e33ff */
[----:B------:R-:W-:-:S07]  /*0740*/  SHF.R.U32.HI R12, RZ, 0x3, R9 ;  /* 0x00000003ff0c7819 */ /* 0x000fce0000011609 */
[----:B------:R-:W-:Y:S01]  /*0750*/  @!P0 IADD3 R10, -R10, RZ, RZ ;  /* 0x000000ff0a0a8210 */ /* 0x000fe20007ffe1ff */
[----:B------:R-:W-:Y:S01]  /*0760*/  IMAD R12, R12, -0xc, R7 ;  /* 0xfffffff40c0c7824 */ /* 0x000fe200078e0207 */
[----:B------:R-:W-:-:S04]  /*0770*/  ISETP.NE.AND P0, PT, R13, RZ, PT ;  /* 0x000000ff0d00720c */ /* 0x000fc80003f05270 */
[----:B------:R-:W-:Y:S02]  /*0780*/  SEL R7, R8, R11, !P0 ;  /* 0x0000000b08077207 */ /* 0x000fe40004000000 */
[----:B------:R-:W-:Y:S02]  /*0790*/  SHF.L.U32 R61, R12, 0x1, RZ ;  /* 0x000000010c3d7819 */ /* 0x000fe400000006ff */
[----:B------:R-:W-:Y:S01]  /*07a0*/  SEL R9, R8, R10, !P0 ;  /* 0x0000000a08097207 */ /* 0x000fe20004000000 */
[----:B------:R-:W-:Y:S01]  /*07b0*/  IMAD R66, R7, 0x18, RZ ;  /* 0x0000001807427824 */ /* 0x000fe200078e02ff */
[----:B------:R-:W-:Y:S02]  /*07c0*/  SHF.R.S32.HI R11, RZ, 0x1f, R61 ;  /* 0x0000001fff0b7819 */ /* 0x000fe4000001143d */
[----:B------:R-:W-:Y:S02]  /*07d0*/  SHF.R.S32.HI R8, RZ, 0x1f, R9 ;  /* 0x0000001fff087819 */ /* 0x000fe40000011409 */
[----:B------:R-:W-:-:S03]  /*07e0*/  IADD3 R62, P0, R61, R66, RZ ;  /* 0x000000423d3e7210 */ /* 0x000fc60007f1e0ff */
[----:B------:R-:W-:Y:S01]  /*07f0*/  IMAD R8, R8, UR8, RZ ;  /* 0x0000000808087c24 */ /* 0x000fe2000f8e02ff */
[----:B------:R-:W-:Y:S02]  /*0800*/  LEA.HI.X.SX32 R63, R66, R11, 0x1, P0 ;  /* 0x0000000b423f7211 */ /* 0x000fe400000f0eff */
[----:B------:R-:W0:Y:S01]  /*0810*/  @P5 LDC.64 R10, c[0x0][0x288] ;  /* 0x0000a200ff0a5b82 */ /* 0x000e220000000a00 */
[C---:B------:R-:W-:Y:S02]  /*0820*/  IMAD R65, R9.reuse, UR9, R8 ;  /* 0x0000000909417c24 */ /* 0x040fe4000f8e0208 */
[----:B------:R-:W-:Y:S01]  /*0830*/  IMAD.WIDE.U32 R62, R9, UR8, R62 ;  /* 0x00000008093e7c25 */ /* 0x000fe2000f8e003e */
[----:B------:R-:W-:-:S03]  /*0840*/  ULDC.64 UR8, c[0x0][0x290] ;  /* 0x0000a40000087ab9 */ /* 0x000fc60000000a00 */
[----:B------:R-:W-:Y:S01]  /*0850*/  @P6 IMAD R8, R5, R14, RZ ;  /* 0x0000000e05086224 */ /* 0x000fe200078e02ff */
[----:B------:R-:W-:Y:S02]  /*0860*/  IADD3 R65, R63, R65, RZ ;  /* 0x000000413f417210 */ /* 0x000fe40007ffe0ff */
[----:B------:R-:W-:Y:S01]  /*0870*/  @P6 MOV R64, R62 ;  /* 0x0000003e00406202 */ /* 0x000fe20000000f00 */
[C---:B------:R-:W-:Y:S02]  /*0880*/  @P6 IMAD R15, R58.reuse, R15, R8 ;  /* 0x0000000f3a0f6224 */ /* 0x040fe400078e0208 */
[----:B------:R-:W1:Y:S02]  /*0890*/  @P4 LDC.64 R8, c[0x0][0x288] ;  /* 0x0000a200ff084b82 */ /* 0x000e640000000a00 */
[----:B------:R-:W-:-:S05]  /*08a0*/  @P6 IMAD.WIDE.U32 R12, R58, R14, R64 ;  /* 0x0000000e3a0c6225 */ /* 0x000fca00078e0040 */
[----:B------:R-:W-:Y:S02]  /*08b0*/  @P6 IADD3 R13, R13, R15, RZ ;  /* 0x0000000f0d0d6210 */ /* 0x000fe40007ffe0ff */
[C---:B------:R-:W-:Y:S02]  /*08c0*/  @P6 SHF.L.U32 R15, R12.reuse, 0x1, RZ ;  /* 0x000000010c0f6819 */ /* 0x040fe400000006ff */
[----:B------:R-:W-:Y:S01]  /*08d0*/  @P6 SHF.L.U64.HI R14, R12, 0x1, R13 ;  /* 0x000000010c0e6819 */ /* 0x000fe2000001020d */
[----:B0-----:R-:W-:Y:S01]  /*08e0*/  @P5 IMAD R16, R17, R10, RZ ;  /* 0x0000000a11105224 */ /* 0x001fe200078e02ff */
[----:B------:R-:W-:Y:S02]  /*08f0*/  @P5 MOV R12, R62 ;  /* 0x0000003e000c5202 */ /* 0x000fe40000000f00 */
[----:B------:R-:W-:Y:S01]  /*0900*/  @P5 MOV R13, R65 ;  /* 0x00000041000d5202 */ /* 0x000fe20000000f00 */
[----:B------:R-:W-:Y:S01]  /*0910*/  @P5 IMAD R17, R19, R11, R16 ;  /* 0x0000000b13115224 */ /* 0x000fe200078e0210 */
[----:B------:R-:W-:Y:S01]  /*0920*/  @P6 IADD3 R38, P0, R15, R38, RZ ;  /* 0x000000260f266210 */ /* 0x000fe20007f1e0ff */
[----:B------:R-:W-:Y:S01]  /*0930*/  @P5 IMAD.WIDE.U32 R10, R19, R10, R12 ;  /* 0x0000000a130a5225 */ /* 0x000fe200078e000c */
[----:B------:R-:W-:-:S02]  /*0940*/  IADD3 R19, R58, 0x40, RZ ;  /* 0x000000403a137810 */ /* 0x000fc40007ffe0ff */
[----:B------:R-:W0:Y:S01]  /*0950*/  @P3 LDC.64 R12, c[0x0][0x288] ;  /* 0x0000a200ff0c3b82 */ /* 0x000e220000000a00 */
[----:B------:R-:W-:Y:S02]  /*0960*/  @P6 IADD3.X R39, R14, R39, RZ, P0, !PT ;  /* 0x000000270e276210 */ /* 0x000fe400007fe4ff */
[----:B----4-:R-:W-:Y:S02]  /*0970*/  @P6 IADD3 R36, P0, R15, R36, RZ ;  /* 0x000000240f246210 */ /* 0x010fe40007f1e0ff */
[----:B------:R-:W-:Y:S02]  /*0980*/  @P5 IADD3 R15, R11, R17, RZ ;  /* 0x000000110b0f5210 */ /* 0x000fe40007ffe0ff */
[----:B------:R-:W-:Y:S02]  /*0990*/  SHF.R.S32.HI R17, RZ, 0x1f, R19 ;  /* 0x0000001fff117819 */ /* 0x000fe40000011413 */
[----:B------:R-:W-:Y:S02]  /*09a0*/  @P5 SHF.L.U32 R11, R10, 0x1, RZ ;  /* 0x000000010a0b5819 */ /* 0x000fe400000006ff */
[----:B------:R-:W-:-:S02]  /*09b0*/  @P6 IADD3.X R37, R14, R37, RZ, P0, !PT ;  /* 0x000000250e256210 */ /* 0x000fc400007fe4ff */
[----:B------:R-:W-:Y:S01]  /*09c0*/  @P5 SHF.L.U64.HI R16, R10, 0x1, R15 ;  /* 0x000000010a105819 */ /* 0x000fe2000001020f */
[----:B-1----:R-:W-:Y:S01]  /*09d0*/  @P4 IMAD R10, R17, R8, RZ ;  /* 0x00000008110a4224 */ /* 0x002fe200078e02ff */
[----:B------:R-:W-:Y:S02]  /*09e0*/  @P5 IADD3 R34, P0, R11, R34, RZ ;  /* 0x000000220b225210 */ /* 0x000fe40007f1e0ff */
[----:B------:R-:W-:Y:S01]  /*09f0*/  @P4 MOV R14, R62 ;  /* 0x0000003e000e4202 */ /* 0x000fe20000000f00 */
[----:B------:R-:W-:Y:S01]  /*0a00*/  @P4 IMAD R17, R19, R9, R10 ;  /* 0x0000000913114224 */ /* 0x000fe200078e020a */
[----:B------:R-:W-:Y:S02]  /*0a10*/  @P4 MOV R15, R65 ;  /* 0x00000041000f4202 */ /* 0x000fe40000000f00 */
[----:B------:R-:W-:Y:S02]  /*0a20*/  @P5 IADD3.X R35, R16, R35, RZ, P0, !PT ;  /* 0x0000002310235210 */ /* 0x000fe400007fe4ff */
[----:B------:R-:W-:Y:S01]  /*0a30*/  @P5 IADD3 R32, P0, R11, R32, RZ ;  /* 0x000000200b205210 */ /* 0x000fe20007f1e0ff */
[----:B------:R-:W-:Y:S01]  /*0a40*/  @P4 IMAD.WIDE.U32 R8, R19, R8, R14 ;  /* 0x0000000813084225 */ /* 0x000fe200078e000e */
[----:B------:R-:W1:Y:S01]  /*0a50*/  @P2 LDC.64 R10, c[0x0][0x288] ;  /* 0x0000a200ff0a2b82 */ /* 0x000e620000000a00 */
[----:B------:R-:W-:-:S02]  /*0a60*/  SHF.R.S32.HI R15, RZ, 0x1f, R21 ;  /* 0x0000001fff0f7819 */ /* 0x000fc40000011415 */
[----:B------:R-:W-:Y:S02]  /*0a70*/  @P5 IADD3.X R33, R16, R33, RZ, P0, !PT ;  /* 0x0000002110215210 */ /* 0x000fe400007fe4ff */
[----:B------:R-:W-:Y:S01]  /*0a80*/  @P4 IADD3 R9, R9, R17, RZ ;  /* 0x0000001109094210 */ /* 0x000fe20007ffe0ff */
[----:B0-----:R-:W-:Y:S01]  /*0a90*/  @P3 IMAD R14, R15, R12, RZ ;  /* 0x0000000c0f0e3224 */ /* 0x001fe200078e02ff */
[----:B------:R-:W-:Y:S02]  /*0aa0*/  @P3 MOV R15, R65 ;  /* 0x00000041000f3202 */ /* 0x000fe40000000f00 */
[C---:B------:R-:W-:Y:S01]  /*0ab0*/  @P4 SHF.L.U32 R17, R8.reuse, 0x1, RZ ;  /* 0x0000000108114819 */ /* 0x040fe200000006ff */
[----:B------:R-:W-:Y:S01]  /*0ac0*/  @P3 IMAD R19, R21, R13, R14 ;  /* 0x0000000d15133224 */ /* 0x000fe200078e020e */
[----:B------:R-:W-:Y:S02]  /*0ad0*/  @P3 MOV R14, R62 ;  /* 0x0000003e000e3202 */ /* 0x000fe40000000f00 */
[----:B------:R-:W-:-:S02]  /*0ae0*/  @P4 SHF.L.U64.HI R16, R8, 0x1, R9 ;  /* 0x0000000108104819 */ /* 0x000fc40000010209 */
[----:B------:R-:W0:Y:S01]  /*0af0*/  @P1 LDC.64 R8, c[0x0][0x288] ;  /* 0x0000a200ff081b82 */ /* 0x000e220000000a00 */
[----:B------:R-:W-:Y:S01]  /*0b00*/  @P3 IMAD.WIDE.U32 R12, R21, R12, R14 ;  /* 0x0000000c150c3225 */ /* 0x000fe200078e000e */
[----:B------:R-:W-:Y:S02]  /*0b10*/  @P4 IADD3 R30, P0, R17, R30, RZ ;  /* 0x0000001e111e4210 */ /* 0x000fe40007f1e0ff */
[----:B------:R-:W-:Y:S02]  /*0b20*/  SHF.R.S32.HI R15, RZ, 0x1f, R41 ;  /* 0x0000001fff0f7819 */ /* 0x000fe40000011429 */
[----:B------:R-:W-:Y:S02]  /*0b30*/  @P4 IADD3.X R31, R16, R31, RZ, P0, !PT ;  /* 0x0000001f101f4210 */ /* 0x000fe400007fe4ff */
[----:B------:R-:W-:Y:S01]  /*0b40*/  @P3 IADD3 R13, R13, R19, RZ ;  /* 0x000000130d0d3210 */ /* 0x000fe20007ffe0ff */
[----:B-1----:R-:W-:Y:S01]  /*0b50*/  @P2 IMAD R18, R15, R10, RZ ;  /* 0x0000000a0f122224 */ /* 0x002fe200078e02ff */
[----:B------:R-:W-:Y:S01]  /*0b60*/  @P4 IADD3 R28, P0, R17, R28, RZ ;  /* 0x0000001c111c4210 */ /* 0x000fe20007f1e0ff */
[----:B------:R-:W1:Y:S01]  /*0b70*/  @P2 LDC.64 R20, c[0x0][0x228] ;  /* 0x00008a00ff142b82 */ /* 0x000e620000000a00 */
[C---:B------:R-:W-:Y:S01]  /*0b80*/  @P3 SHF.L.U32 R15, R12.reuse, 0x1, RZ ;  /* 0x000000010c0f3819 */ /* 0x040fe200000006ff */
[----:B------:R-:W-:Y:S01]  /*0b90*/  @P2 IMAD R17, R41, R11, R18 ;  /* 0x0000000b29112224 */ /* 0x000fe200078e0212 */
[----:B------:R-:W-:-:S02]  /*0ba0*/  @P3 SHF.L.U64.HI R14, R12, 0x1, R13 ;  /* 0x000000010c0e3819 */ /* 0x000fc4000001020d */
[----:B------:R-:W-:Y:S02]  /*0bb0*/  @P4 IADD3.X R29, R16, R29, RZ, P0, !PT ;  /* 0x0000001d101d4210 */ /* 0x000fe400007fe4ff */
[----:B------:R-:W-:Y:S01]  /*0bc0*/  @P2 MOV R12, R62 ;  /* 0x0000003e000c2202 */ /* 0x000fe20000000f00 */
[----:B------:R-:W4:Y:S01]  /*0bd0*/  @P1 LDC.64 R18, c[0x0][0x230] ;  /* 0x00008c00ff121b82 */ /* 0x000f220000000a00 */
[----:B------:R-:W-:Y:S02]  /*0be0*/  @P2 MOV R13, R65 ;  /* 0x00000041000d2202 */ /* 0x000fe40000000f00 */
[----:B------:R-:W-:Y:S01]  /*0bf0*/  @P3 IADD3 R26, P0, R15, R26, RZ ;  /* 0x0000001a0f1a3210 */ /* 0x000fe20007f1e0ff */
[----:B------:R-:W-:-:S03]  /*0c00*/  @P2 IMAD.WIDE.U32 R12, R41, R10, R12 ;  /* 0x0000000a290c2225 */ /* 0x000fc600078e000c */
[C---:B------:R-:W-:Y:S01]  /*0c10*/  @P3 IADD3.X R27, R14.reuse, R27, RZ, P0, !PT ;  /* 0x0000001b0e1b3210 */ /* 0x040fe200007fe4ff */
[----:B------:R-:W4:Y:S01]  /*0c20*/  LDC R16, c[0x0][0x2ac] ;  /* 0x0000ab00ff107b82 */ /* 0x000f220000000800 */
[----:B------:R-:W-:Y:S02]  /*0c30*/  SHF.R.S32.HI R41, RZ, 0x1f, R43 ;  /* 0x0000001fff297819 */ /* 0x000fe4000001142b */
[----:B---3--:R-:W-:Y:S02]  /*0c40*/  @P3 IADD3 R24, P0, R15, R24, RZ ;  /* 0x000000180f183210 */ /* 0x008fe40007f1e0ff */
[----:B------:R-:W-:Y:S01]  /*0c50*/  @P2 IADD3 R13, R13, R17, RZ ;  /* 0x000000110d0d2210 */ /* 0x000fe20007ffe0ff */
[----:B0-----:R-:W-:Y:S01]  /*0c60*/  @P1 IMAD R42, R41, R8, RZ ;  /* 0x00000008292a1224 */ /* 0x001fe200078e02ff */
[----:B------:R-:W-:Y:S01]  /*0c70*/  @P3 IADD3.X R25, R14, R25, RZ, P0, !PT ;  /* 0x000000190e193210 */ /* 0x000fe200007fe4ff */
[----:B------:R-:W0:Y:S01]  /*0c80*/  @P1 LDC.64 R10, c[0x0][0x228] ;  /* 0x00008a00ff0a1b82 */ /* 0x000e220000000a00 */
[----:B------:R-:W-:Y:S01]  /*0c90*/  @P1 MOV R14, R62 ;  /* 0x0000003e000e1202 */ /* 0x000fe20000000f00 */
[----:B------:R-:W-:Y:S01]  /*0ca0*/  @P1 IMAD R41, R43, R9, R42 ;  /* 0x000000092b291224 */ /* 0x000fe200078e022a */
[----:B------:R-:W-:-:S02]  /*0cb0*/  @P1 MOV R15, R65 ;  /* 0x00000041000f1202 */ /* 0x000fc40000000f00 */
[C---:B------:R-:W-:Y:S02]  /*0cc0*/  @P2 SHF.L.U32 R17, R12.reuse, 0x1, RZ ;  /* 0x000000010c112819 */ /* 0x040fe400000006ff */
[----:B------:R-:W-:Y:S01]  /*0cd0*/  @P2 SHF.L.U64.HI R40, R12, 0x1, R13 ;  /* 0x000000010c282819 */ /* 0x000fe2000001020d */
[----:B------:R-:W-:Y:S01]  /*0ce0*/  @P1 IMAD.WIDE.U32 R8, R43, R8, R14 ;  /* 0x000000082b081225 */ /* 0x000fe200078e000e */
[----:B--2---:R-:W-:-:S03]  /*0cf0*/  @P2 IADD3 R22, P0, R17, R22, RZ ;  /* 0x0000001611162210 */ /* 0x004fc60007f1e0ff */
[----:B------:R-:W-:Y:S01]  /*0d00*/  IMAD.WIDE.U32 R12, R60, -0x55555555, RZ ;  /* 0xaaaaaaab3c0c7825 */ /* 0x000fe200078e00ff */
[----:B------:R-:W-:Y:S02]  /*0d10*/  @P2 IADD3.X R23, R40, R23, RZ, P0, !PT ;  /* 0x0000001728172210 */ /* 0x000fe400007fe4ff */
[----:B-1----:R-:W-:Y:S02]  /*0d20*/  @P2 IADD3 R20, P0, R17, R20, RZ ;  /* 0x0000001411142210 */ /* 0x002fe40007f1e0ff */
[----:B------:R-:W-:Y:S02]  /*0d30*/  @P1 IADD3 R15, R9, R41, RZ ;  /* 0x00000029090f1210 */ /* 0x000fe40007ffe0ff */
[----:B------:R-:W-:Y:S02]  /*0d40*/  SHF.R.U32.HI R13, RZ, 0x3, R13 ;  /* 0x00000003ff0d7819 */ /* 0x000fe4000001160d */
[----:B------:R-:W-:Y:S02]  /*0d50*/  @P1 SHF.L.U32 R9, R8, 0x1, RZ ;  /* 0x0000000108091819 */ /* 0x000fe400000006ff */
[----:B------:R-:W-:Y:S01]  /*0d60*/  @P2 IADD3.X R21, R40, R21, RZ, P0, !PT ;  /* 0x0000001528152210 */ /* 0x000fe200007fe4ff */
[----:B----4-:R-:W-:Y:S01]  /*0d70*/  IMAD R16, R16, UR14, R13 ;  /* 0x0000000e10107c24 */ /* 0x010fe2000f8e020d */
[----:B------:R-:W-:-:S02]  /*0d80*/  @P1 SHF.L.U64.HI R8, R8, 0x1, R15 ;  /* 0x0000000108081819 */ /* 0x000fc4000001020f */
[C---:B------:R-:W-:Y:S02]  /*0d90*/  @P1 IADD3 R18, P0, R9.reuse, R18, RZ ;  /* 0x0000001209121210 */ /* 0x040fe40007f1e0ff */
[----:B------:R-:W-:Y:S02]  /*0da0*/  IADD3 R16, R16, 0xc0, RZ ;  /* 0x000000c010107810 */ /* 0x000fe40007ffe0ff */
[----:B------:R-:W-:Y:S02]  /*0db0*/  @P1 IADD3.X R19, R8, R19, RZ, P0, !PT ;  /* 0x0000001308131210 */ /* 0x000fe400007fe4ff */
[----:B0-----:R-:W-:Y:S02]  /*0dc0*/  @P1 IADD3 R10, P0, R9, R10, RZ ;  /* 0x0000000a090a1210 */ /* 0x001fe40007f1e0ff */
[----:B------:R-:W-:Y:S02]  /*0dd0*/  IADD3 R17, R58, 0xc0, RZ ;  /* 0x000000c03a117810 */ /* 0x000fe40007ffe0ff */
[----:B------:R-:W-:-:S02]  /*0de0*/  @P1 IADD3.X R11, R8, R11, RZ, P0, !PT ;  /* 0x0000000b080b1210 */ /* 0x000fc400007fe4ff */
[----:B------:R-:W-:Y:S02]  /*0df0*/  ISETP.GE.U32.AND P0, PT, R16, UR8, PT ;  /* 0x0000000810007c0c */ /* 0x000fe4000bf06070 */
[----:B------:R-:W-:Y:S02]  /*0e00*/  SHF.R.S32.HI R16, RZ, 0x1f, R16 ;  /* 0x0000001fff107819 */ /* 0x000fe40000011410 */
[----:B------:R-:W-:Y:S02]  /*0e10*/  SHF.R.S32.HI R13, RZ, 0x1f, R17 ;  /* 0x0000001fff0d7819 */ /* 0x000fe40000011411 */
[----:B------:R-:W-:Y:S02]  /*0e20*/  ISETP.GE.AND.EX P0, PT, R16, UR9, PT, P0 ;  /* 0x0000000910007c0c */ /* 0x000fe4000bf06300 */
[----:B------:R-:W-:Y:S02]  /*0e30*/  MOV R40, RZ ;  /* 0x000000ff00287202 */ /* 0x000fe40000000f00 */
[----:B------:R-:W-:-:S02]  /*0e40*/  ISETP.LT.U32.AND P0, PT, R60, 0x180, !P0 ;  /* 0x000001803c00780c */ /* 0x000fc40004701070 */
[----:B------:R-:W-:-:S11]  /*0e50*/  IADD3 R41, R58, 0xe0, RZ ;  /* 0x000000e03a297810 */ /* 0x000fd60007ffe0ff */
[----:B------:R-:W0:Y:S08]  /*0e60*/  @P0 LDC.64 R14, c[0x0][0x288] ;  /* 0x0000a200ff0e0b82 */ /* 0x000e300000000a00 */
[----:B------:R-:W1:Y:S01]  /*0e70*/  @P0 LDC.64 R8, c[0x0][0x230] ;  /* 0x00008c00ff080b82 */ /* 0x000e620000000a00 */
[----:B0-----:R-:W-:Y:S01]  /*0e80*/  @P0 IMAD R12, R13, R14, RZ ;  /* 0x0000000e0d0c0224 */ /* 0x001fe200078e02ff */
[----:B------:R-:W-:-:S03]  /*0e90*/  @P0 MOV R13, R65 ;  /* 0x00000041000d0202 */ /* 0x000fc60000000f00 */
[----:B------:R-:W-:Y:S01]  /*0ea0*/  @P0 IMAD R15, R17, R15, R12 ;  /* 0x0000000f110f0224 */ /* 0x000fe200078e020c */
[----:B------:R-:W-:-:S05]  /*0eb0*/  @P0 MOV R12, R62 ;  /* 0x0000003e000c0202 */ /* 0x000fca0000000f00 */
[----:B------:R-:W-:-:S05]  /*0ec0*/  @P0 IMAD.WIDE.U32 R12, R17, R14, R12 ;  /* 0x0000000e110c0225 */ /* 0x000fca00078e000c */
[----:B------:R-:W-:Y:S02]  /*0ed0*/  @P0 IADD3 R13, R13, R15, RZ ;  /* 0x0000000f0d0d0210 */ /* 0x000fe40007ffe0ff */
[C---:B------:R-:W-:Y:S02]  /*0ee0*/  @P0 SHF.L.U32 R43, R12.reuse, 0x1, RZ ;  /* 0x000000010c2b0819 */ /* 0x040fe400000006ff */
[----:B------:R-:W-:Y:S02]  /*0ef0*/  @P0 SHF.L.U64.HI R12, R12, 0x1, R13 ;  /* 0x000000010c0c0819 */ /* 0x000fe4000001020d */
[----:B-1----:R-:W-:-:S04]  /*0f00*/  @P0 IADD3 R14, P6, R43, R8, RZ ;  /* 0x000000082b0e0210 */ /* 0x002fc80007fde0ff */
[C---:B------:R-:W-:Y:S02]  /*0f10*/  @P0 IADD3.X R15, R12.reuse, R9, RZ, P6, !PT ;  /* 0x000000090c0f0210 */ /* 0x040fe400037fe4ff */
[----:B------:R-:W0:Y:S03]  /*0f20*/  @P0 LDC.64 R8, c[0x0][0x228] ;  /* 0x00008a00ff080b82 */ /* 0x000e260000000a00 */
[----:B------:R1:W5:Y:S01]  /*0f30*/  @P0 LDG.E R40, desc[UR12][R14.64] ;  /* 0x0000000c0e280981 */ /* 0x000362000c1e1900 */
[----:B0-----:R-:W-:Y:S02]  /*0f40*/  @P0 IADD3 R42, P6, R43, R8, RZ ;  /* 0x000000082b2a0210 */ /* 0x001fe40007fde0ff */
[----:B------:R-:W-:Y:S02]  /*0f50*/  MOV R8, RZ ;  /* 0x000000ff00087202 */ /* 0x000fe40000000f00 */
[----:B------:R-:W-:-:S02]  /*0f60*/  @P0 IADD3.X R43, R12, R9, RZ, P6, !PT ;  /* 0x000000090c2b0210 */ /* 0x000fc400037fe4ff */
[----:B------:R-:W-:-:S03]  /*0f70*/  SHF.R.S32.HI R9, RZ, 0x1f, R41 ;  /* 0x0000001fff097819 */ /* 0x000fc60000011429 */
[----:B------:R0:W5:Y:S01]  /*0f80*/  @P0 LDG.E R8, desc[UR12][R42.64] ;  /* 0x0000000c2a080981 */ /* 0x000162000c1e1900 */
[----:B------:R-:W-:-:S04]  /*0f90*/  ISETP.GE.U32.AND P0, PT, R41, UR8, PT ;  /* 0x0000000829007c0c */ /* 0x000fc8000bf06070 */
[----:B------:R-:W-:-:S04]  /*0fa0*/  ISETP.GE.AND.EX P0, PT, R9, UR9, PT, P0 ;  /* 0x0000000909007c0c */ /* 0x000fc8000bf06300 */
[----:B------:R-:W-:-:S13]  /*0fb0*/  ISETP.LT.U32.AND P0, PT, R60, 0x180, !P0 ;  /* 0x000001803c00780c */ /* 0x000fda0004701070 */
[----:B------:R-:W2:Y:S08]  /*0fc0*/  @P0 LDC.64 R16, c[0x0][0x288] ;  /* 0x0000a200ff100b82 */ /* 0x000eb00000000a00 */
[----:B------:R-:W3:Y:S01]  /*0fd0*/  @P0 LDC.64 R12, c[0x0][0x230] ;  /* 0x00008c00ff0c0b82 */ /* 0x000ee20000000a00 */
[----:B-1----:R-:W-:Y:S02]  /*0fe0*/  @P0 MOV R14, R62 ;  /* 0x0000003e000e0202 */ /* 0x002fe40000000f00 */
[----:B------:R-:W-:-:S05]  /*0ff0*/  @P0 MOV R15, R65 ;  /* 0x00000041000f0202 */ /* 0x000fca0000000f00 */
[----:B0-----:R-:W0:Y:S01]  /*1000*/  @P0 LDC.64 R42, c[0x0][0x228] ;  /* 0x00008a00ff2a0b82 */ /* 0x001e220000000a00 */
[----:B--2---:R-:W-:-:S04]  /*1010*/  @P0 IMAD R44, R9, R16, RZ ;  /* 0x00000010092c0224 */ /* 0x004fc800078e02ff */
[C---:B------:R-:W-:Y:S02]  /*1020*/  @P0 IMAD R9, R41.reuse, R17, R44 ;  /* 0x0000001129090224 */ /* 0x040fe400078e022c */
[----:B------:R-:W-:-:S05]  /*1030*/  @P0 IMAD.WIDE.U32 R16, R41, R16, R14 ;  /* 0x0000001029100225 */ /* 0x000fca00078e000e */
[----:B------:R-:W-:Y:S02]  /*1040*/  @P0 IADD3 R9, R17, R9, RZ ;  /* 0x0000000911090210 */ /* 0x000fe40007ffe0ff */
[C---:B------:R-:W-:Y:S02]  /*1050*/  @P0 SHF.L.U32 R15, R16.reuse, 0x1, RZ ;  /* 0x00000001100f0819 */ /* 0x040fe400000006ff */
[----:B------:R-:W-:Y:S02]  /*1060*/  @P0 SHF.L.U64.HI R16, R16, 0x1, R9 ;  /* 0x0000000110100819 */ /* 0x000fe40000010209 */
[----:B---3--:R-:W-:-:S04]  /*1070*/  @P0 IADD3 R12, P6, R15, R12, RZ ;  /* 0x0000000c0f0c0210 */ /* 0x008fc80007fde0ff */
[----:B------:R-:W-:Y:S02]  /*1080*/  @P0 IADD3.X R13, R16, R13, RZ, P6, !PT ;  /* 0x0000000d100d0210 */ /* 0x000fe400037fe4ff */
[----:B0-----:R-:W-:-:S04]  /*1090*/  @P0 IADD3 R14, P6, R15, R42, RZ ;  /* 0x0000002a0f0e0210 */ /* 0x001fc80007fde0ff */
[----:B------:R-:W-:Y:S02]  /*10a0*/  @P0 IADD3.X R15, R16, R43, RZ, P6, !PT ;  /* 0x0000002b100f0210 */ /* 0x000fe400037fe4ff */
[----:B------:R-:W0:Y:S02]  /*10b0*/  LDC.64 R16, c[0x0][0x248] ;  /* 0x00009200ff107b82 */ /* 0x000e240000000a00 */
[----:B0-----:R-:W-:-:S06]  /*10c0*/  IMAD.WIDE R16, R54, 0x8, R16 ;  /* 0x0000000836107825 */ /* 0x001fcc00078e0210 */
[----:B------:R-:W2:Y:S01]  /*10d0*/  LDG.E.64 R16, desc[UR12][R16.64] ;  /* 0x0000000c10107981 */ /* 0x000ea2000c1e1b00 */
[----:B------:R-:W-:Y:S02]  /*10e0*/  LOP3.LUT P6, RZ, R59, 0x2, RZ, 0xc0, !PT ;  /* 0x000000023bff7812 */ /* 0x000fe400078cc0ff */
[----:B------:R-:W-:Y:S02]  /*10f0*/  CS2R R52, SRZ ;  /* 0x0000000000347805 */ /* 0x000fe4000001ff00 */
[----:B------:R-:W-:Y:S02]  /*1100*/  CS2R R50, SRZ ;  /* 0x0000000000327805 */ /* 0x000fe4000001ff00 */
[----:B------:R-:W-:Y:S02]  /*1110*/  CS2R R48, SRZ ;  /* 0x0000000000307805 */ /* 0x000fe4000001ff00 */
[----:B------:R-:W-:Y:S02]  /*1120*/  CS2R R46, SRZ ;  /* 0x00000000002e7805 */ /* 0x000fe4000001ff00 */
[----:B------:R-:W-:-:S02]  /*1130*/  CS2R R44, SRZ ;  /* 0x00000000002c7805 */ /* 0x000fc4000001ff00 */
[----:B------:R-:W-:Y:S01]  /*1140*/  CS2R R42, SRZ ;  /* 0x00000000002a7805 */ /* 0x000fe2000001ff00 */
[----:B------:R-:W5:Y:S04]  /*1150*/  @P5 LDG.E R53, desc[UR12][R34.64] ;  /* 0x0000000c22355981 */ /* 0x000f68000c1e1900 */
[----:B------:R-:W5:Y:S04]  /*1160*/  @P5 LDG.E R50, desc[UR12][R32.64] ;  /* 0x0000000c20325981 */ /* 0x000f68000c1e1900 */
[----:B------:R-:W3:Y:S04]  /*1170*/  @P6 LDG.E R52, desc[UR12][R38.64] ;  /* 0x0000000c26346981 */ /* 0x000ee8000c1e1900 */
[----:B------:R-:W5:Y:S04]  /*1180*/  @P6 LDG.E R51, desc[UR12][R36.64] ;  /* 0x0000000c24336981 */ /* 0x000f68000c1e1900 */
[----:B------:R-:W5:Y:S04]  /*1190*/  @P4 LDG.E R48, desc[UR12][R30.64] ;  /* 0x0000000c1e304981 */ /* 0x000f68000c1e1900 */
[----:B------:R-:W5:Y:S04]  /*11a0*/  @P4 LDG.E R47, desc[UR12][R28.64] ;  /* 0x0000000c1c2f4981 */ /* 0x000f68000c1e1900 */
[----:B------:R-:W5:Y:S04]  /*11b0*/  @P3 LDG.E R49, desc[UR12][R26.64] ;  /* 0x0000000c1a313981 */ /* 0x000f68000c1e1900 */
[----:B------:R-:W5:Y:S04]  /*11c0*/  @P3 LDG.E R46, desc[UR12][R24.64] ;  /* 0x0000000c182e3981 */ /* 0x000f68000c1e1900 */
[----:B------:R-:W5:Y:S04]  /*11d0*/  @P2 LDG.E R44, desc[UR12][R22.64] ;  /* 0x0000000c162c2981 */ /* 0x000f68000c1e1900 */
[----:B------:R-:W5:Y:S04]  /*11e0*/  @P2 LDG.E R43, desc[UR12][R20.64] ;  /* 0x0000000c142b2981 */ /* 0x000f68000c1e1900 */
[----:B------:R-:W5:Y:S01]  /*11f0*/  @P1 LDG.E R45, desc[UR12][R18.64] ;  /* 0x0000000c122d1981 */ /* 0x000f62000c1e1900 */
[----:B------:R-:W-:-:S02]  /*1200*/  MOV R41, RZ ;  /* 0x000000ff00297202 */ /* 0x000fc40000000f00 */
[----:B------:R-:W-:Y:S01]  /*1210*/  MOV R9, RZ ;  /* 0x000000ff00097202 */ /* 0x000fe20000000f00 */
[----:B------:R-:W-:Y:S01]  /*1220*/  UMOV UR10, 0x3f800000 ;  /* 0x3f800000000a7882 */ /* 0x000fe20000000000 */
[----:B------:R-:W-:Y:S01]  /*1230*/  BSSY B0, `(.L_x_78) ;  /* 0x0000020000007945 */ /* 0x000fe20003800000 */
[----:B------:R0:W5:Y:S04]  /*1240*/  @P1 LDG.E R42, desc[UR12][R10.64] ;  /* 0x0000000c0a2a1981 */ /* 0x000168000c1e1900 */
[----:B------:R1:W5:Y:S04]  /*1250*/  @P0 LDG.E R41, desc[UR12][R12.64] ;  /* 0x0000000c0c290981 */ /* 0x000368000c1e1900 */
[----:B------:R4:W5:Y:S01]  /*1260*/  @P0 LDG.E R9, desc[UR12][R14.64] ;  /* 0x0000000c0e090981 */ /* 0x000962000c1e1900 */
[----:B0-----:R-:W-:-:S02]  /*1270*/  CS2R R10, SRZ ;  /* 0x00000000000a7805 */ /* 0x001fc4000001ff00 */
[----:B-1----:R-:W-:Y:S02]  /*1280*/  CS2R R12, SRZ ;  /* 0x00000000000c7805 */ /* 0x002fe4000001ff00 */
[----:B--2---:R-:W-:-:S13]  /*1290*/  R2UR UR11, R16 ;  /* 0x00000000100b72ca */ /* 0x004fda00000e0000 */
[----:B------:R-:W-:-:S05]  /*12a0*/  MOV R16, UR11 ;  /* 0x0000000b00107c02 */ /* 0x000fca0008000f00 */
[----:B------:R-:W-:-:S05]  /*12b0*/  FFMA.FTZ R17, -R16, UR11, R17 ;  /* 0x0000000b10117c23 */ /* 0x000fca0008010111 */
[----:B------:R-:W-:-:S13]  /*12c0*/  FSETP.GTU.FTZ.AND P0, PT, R17, RZ, PT ;  /* 0x000000ff1100720b */ /* 0x000fda0003f1c000 */
[----:B------:R-:W-:Y:S01]  /*12d0*/  VOTEU.ANY UP0, P0 ;  /* 0x00000000003f7886 */ /* 0x000fe20000000100 */
[----:B------:R-:W-:-:S04]  /*12e0*/  PLOP3.LUT P0, PT, PT, PT, UP0, 0x80, 0x0 ;  /* 0x000000000000781c */ /* 0x000fc80003f0f008 */
[----:B------:R-:W-:-:S09]  /*12f0*/  @UP0 ULDC UR8, c[0x0][0x250] ;  /* 0x0000940000080ab9 */ /* 0x000fd20000000800 */
[----:B------:R-:W-:Y:S01]  /*1300*/  @P0 FADD.FTZ R16, R17, UR8 ;  /* 0x0000000811100e21 */ /* 0x000fe20008010000 */
[----:B------:R-:W-:Y:S01]  /*1310*/  PLOP3.LUT P0, PT, PT, PT, UP0, 0x80, 0x0 ;  /* 0x000000000000781c */ /* 0x000fe20003f0f008 */
[----:B------:R-:W-:-:S12]  /*1320*/  ULDC.U8 UR8, c[0x0][0x2a4] ;  /* 0x0000a90000087ab9 */ /* 0x000fd80000000000 */
[----:B------:R-:W0:Y:S01]  /*1330*/  @P0 MUFU.RSQ R16, R16 ;  /* 0x0000001000100308 */ /* 0x000e220000001400 */
[----:B------:R-:W-:-:S13]  /*1340*/  PLOP3.LUT P0, PT, PT, PT, UP0, 0x80, 0x0 ;  /* 0x000000000000781c */ /* 0x000fda0003f0f008 */
[----:B0-----:R-:W-:Y:S02]  /*1350*/  @P0 R2UR UR10, R16 ;  /* 0x00000000100a02ca */ /* 0x001fe400000e0000 */
[----:B------:R-:W-:Y:S02]  /*1360*/  ISETP.GT.U32.AND P0, PT, R60, 0x17f, PT ;  /* 0x0000017f3c00780c */ /* 0x000fe40003f04070 */
[----:B---3--:R-:W-:-:S11]  /*1370*/  PRMT R17, R52, 0x7632, R17 ;  /* 0x0000763234117816 */ /* 0x008fd60000000011 */
[----:B----4-:R-:W-:Y:S05]  /*1380*/  @P0 BRA `(.L_x_79) ;  /* 0x0000000000280947 */ /* 0x010fea0003800000 */
[----:B------:R-:W-:Y:S02]  /*1390*/  ISETP.NE.AND P0, PT, RZ, UR8, PT ;  /* 0x00000008ff007c0c */ /* 0x000fe4000bf05270 */
[----:B------:R-:W-:-:S04]  /*13a0*/  IADD3 R61, R61, R66, RZ ;  /* 0x000000423d3d7210 */ /* 0x000fc80007ffe0ff */
[----:B------:R-:W-:-:S07]  /*13b0*/  SHF.R.S32.HI R10, RZ, 0x1f, R61 ;  /* 0x0000001fff0a7819 */ /* 0x000fce000001143d */
[----:B------:R-:W0:Y:S02]  /*13c0*/  @P0 LDC.64 R14, c[0x0][0x240] ;  /* 0x00009000ff0e0b82 */ /* 0x000e240000000a00 */
[----:B0-----:R-:W-:-:S04]  /*13d0*/  @P0 LEA R14, P6, R61, R14, 0x2 ;  /* 0x0000000e3d0e0211 */ /* 0x001fc800078c10ff */
[C---:B------:R-:W-:Y:S02]  /*13e0*/  @P0 LEA.HI.X R15, R61.reuse, R15, R10, 0x2, P6 ;  /* 0x0000000f3d0f0211 */ /* 0x040fe400030f140a */
[----:B------:R-:W0:Y:S03]  /*13f0*/  LDC.64 R10, c[0x0][0x238] ;  /* 0x00008e00ff0a7b82 */ /* 0x000e260000000a00 */
[----:B------:R1:W5:Y:S01]  /*1400*/  @P0 LDG.E.64 R12, desc[UR12][R14.64] ;  /* 0x0000000c0e0c0981 */ /* 0x000362000c1e1b00 */
[----:B0-----:R-:W-:-:S06]  /*1410*/  IMAD.WIDE R10, R61, 0x4, R10 ;  /* 0x000000043d0a7825 */ /* 0x001fcc00078e020a */
[----:B-1----:R-:W5:Y:S02]  /*1420*/  LDG.E.64 R10, desc[UR12][R10.64] ;  /* 0x0000000c0a0a7981 */ /* 0x002f64000c1e1b00 */
.L_x_79:
[----:B------:R-:W-:Y:S05]  /*1430*/  BSYNC B0 ;  /* 0x0000000000007941 */ /* 0x000fea0003800000 */
.L_x_78:
[----:B------:R-:W-:Y:S02]  /*1440*/  ISETP.NE.AND P0, PT, RZ, UR8, PT ;  /* 0x00000008ff007c0c */ /* 0x000fe4000bf05270 */
[----:B------:R-:W-:Y:S02]  /*1450*/  SHF.L.U32 R14, R52, 0x10, RZ ;  /* 0x00000010340e7819 */ /* 0x000fe400000006ff */
[----:B------:R-:W-:Y:S02]  /*1460*/  SHF.L.U32 R17, R17, 0x10, RZ ;  /* 0x0000001011117819 */ /* 0x000fe400000006ff */
[----:B-----5:R-:W-:Y:S01]  /*1470*/  PRMT R15, R51, 0x7632, R15 ;  /* 0x00007632330f7816 */ /* 0x020fe2000000000f */
[----:B------:R-:W-:Y:S01]  /*1480*/  FADD.FTZ R14, R14, -UR11 ;  /* 0x8000000b0e0e7e21 */ /* 0x000fe20008010000 */
[----:B------:R-:W-:Y:S01]  /*1490*/  LOP3.LUT R59, R59, 0xfffffffb, RZ, 0xc0, !PT ;  /* 0xfffffffb3b3b7812 */ /* 0x000fe200078ec0ff */
[----:B------:R-:W-:Y:S01]  /*14a0*/  FADD.FTZ R18, R17, -UR11 ;  /* 0x8000000b11127e21 */ /* 0x000fe20008010000 */
[----:B------:R-:W-:Y:S01]  /*14b0*/  SHF.L.U32 R17, R15, 0x10, RZ ;  /* 0x000000100f117819 */ /* 0x000fe200000006ff */
[----:B------:R-:W-:Y:S01]  /*14c0*/  FMUL.FTZ R15, R14, UR10 ;  /* 0x0000000a0e0f7c20 */ /* 0x000fe20008410000 */
[----:B------:R-:W-:Y:S01]  /*14d0*/  SHF.L.U32 R16, R51, 0x10, RZ ;  /* 0x0000001033107819 */ /* 0x000fe200000006ff */
[----:B------:R-:W-:Y:S01]  /*14e0*/  FMUL.FTZ R14, R18, UR10 ;  /* 0x0000000a120e7c20 */ /* 0x000fe20008410000 */
[----:B------:R-:W-:Y:S01]  /*14f0*/  @P0 LOP3.LUT R59, R59, 0x4, RZ, 0xfc, !PT ;  /* 0x000000043b3b0812 */ /* 0x000fe200078efcff */
        /* <DEDUP_REMOVED lines=19> */
.L_x_80:
[----:B------:R-:W-:Y:S01]  /*1630*/  FMUL.FTZ R18, R16, R10 ;  /* 0x0000000a10127220 */ /* 0x000fe20000410000 */
[----:B------:R-:W-:Y:S01]  /*1640*/  PRMT R20, R53, 0x7632, R20 ;  /* 0x0000763235147816 */ /* 0x000fe20000000014 */
[----:B------:R-:W-:Y:S01]  /*1650*/  FMUL.FTZ R21, R17, R11 ;  /* 0x0000000b11157220 */ /* 0x000fe20000410000 */
[----:B------:R-:W-:Y:S01]  /*1660*/  SHF.L.U32 R22, R53, 0x10, RZ ;  /* 0x0000001035167819 */ /* 0x000fe200000006ff */
[C---:B------:R-:W-:Y:S01]  /*1670*/  FFMA.FTZ R19, R15.reuse, R18, RZ ;  /* 0x000000120f137223 */ /* 0x040fe200000100ff */
[----:B------:R-:W-:Y:S01]  /*1680*/  SHF.L.U32 R23, R20, 0x10, RZ ;  /* 0x0000001014177819 */ /* 0x000fe200000006ff */
[----:B------:R-:W-:Y:S01]  /*1690*/  FADD.FTZ R18, RZ, R18 ;  /* 0x00000012ff127221 */ /* 0x000fe20000010000 */
[----:B------:R-:W-:Y:S01]  /*16a0*/  FFMA.FTZ R32, R15, R16, RZ ;  /* 0x000000100f207223 */ /* 0x000fe200000100ff */
[--C-:B------:R-:W-:Y:S01]  /*16b0*/  FFMA.FTZ R20, R14, R21, R19.reuse ;  /* 0x000000150e147223 */ /* 0x100fe20000010013 */
[----:B------:R-:W-:Y:S01]  /*16c0*/  PRMT R19, R50, 0x7632, R19 ;  /* 0x0000763232137816 */ /* 0x000fe20000000013 */
[----:B------:R-:W-:Y:S01]  /*16d0*/  FADD.FTZ R22, R22, -UR11 ;  /* 0x8000000b16167e21 */ /* 0x000fe20008010000 */
[----:B------:R-:W-:Y:S01]  /*16e0*/  FADD.FTZ R23, R23, -UR11 ;  /* 0x8000000b17177e21 */ /* 0x000fe20008010000 */
[----:B------:R-:W-:Y:S01]  /*16f0*/  FADD.FTZ R18, R21, R18 ;  /* 0x0000001215127221 */ /* 0x000fe20000010000 */
[----:B------:R-:W-:Y:S01]  /*1700*/  SHF.L.U32 R21, R50, 0x10, RZ ;  /* 0x0000001032157819 */ /* 0x000fe200000006ff */
        /* <DEDUP_REMOVED lines=22> */
.L_x_81:
[----:B------:R-:W-:Y:S01]  /*1870*/  FADD.FTZ R16, RZ, R16 ;  /* 0x00000010ff107221 */ /* 0x000fe20000010000 */
[----:B------:R-:W-:Y:S01]  /*1880*/  FMUL.FTZ R23, R21, R10 ;  /* 0x0000000a15177220 */ /* 0x000fe20000410000 */
[C---:B------:R-:W-:Y:S01]  /*1890*/  FFMA.FTZ R19, R29.reuse, R21, R32 ;  /* 0x000000151d137223 */ /* 0x040fe20000010020 */
[----:B------:R-:W-:Y:S01]  /*18a0*/  FFMA.FTZ R25, R14, R17, RZ ;  /* 0x000000110e197223 */ /* 0x000fe200000100ff */
[----:B------:R-:W-:Y:S01]  /*18b0*/  FADD.FTZ R16, R16, R21 ;  /* 0x0000001510107221 */ /* 0x000fe20000010000 */
[----:B------:R-:W-:Y:S01]  /*18c0*/  FFMA.FTZ R20, R29, R23, R20 ;  /* 0x000000171d147223 */ /* 0x000fe20000010014 */
[----:B------:R-:W-:Y:S01]  /*18d0*/  FMUL.FTZ R21, R24, R11 ;  /* 0x0000000b18157220 */ /* 0x000fe20000410000 */
[----:B------:R-:W-:Y:S01]  /*18e0*/  PRMT R14, R48, 0x7632, R14 ;  /* 0x00007632300e7816 */ /* 0x000fe2000000000e */
[----:B------:R-:W-:Y:S01]  /*18f0*/  FADD.FTZ R18, R18, R23 ;  /* 0x0000001712127221 */ /* 0x000fe20000010000 */
[----:B------:R-:W-:Y:S01]  /*1900*/  FADD.FTZ R15, RZ, R17 ;  /* 0x00000011ff0f7221 */ /* 0x000fe20000010000 */
[----:B------:R-:W-:Y:S01]  /*1910*/  FFMA.FTZ R31, R34, R21, R20 ;  /* 0x00000015221f7223 */ /* 0x000fe20000010014 */
[----:B------:R-:W-:Y:S01]  /*1920*/  SHF.L.U32 R20, R48, 0x10, RZ ;  /* 0x0000001030147819 */ /* 0x000fe200000006ff */
[--C-:B------:R-:W-:Y:S01]  /*1930*/  FADD.FTZ R33, R21, R18.reuse ;  /* 0x0000001215217221 */ /* 0x100fe20000010000 */
[----:B------:R-:W-:Y:S01]  /*1940*/  SHF.L.U32 R14, R14, 0x10, RZ ;  /* 0x000000100e0e7819 */ /* 0x000fe200000006ff */
[----:B------:R-:W-:Y:S01]  /*1950*/  FFMA.FTZ R17, R34, R24, R25 ;  /* 0x0000001822117223 */ /* 0x000fe20000010019 */
[----:B------:R-:W-:Y:S01]  /*1960*/  PRMT R18, R47, 0x7632, R18 ;  /* 0x000076322f127816 */ /* 0x000fe20000000012 */
[----:B------:R-:W-:Y:S01]  /*1970*/  FADD.FTZ R20, R20, -UR11 ;  /* 0x8000000b14147e21 */ /* 0x000fe20008010000 */
[----:B------:R-:W-:Y:S01]  /*1980*/  FADD.FTZ R15, R15, R24 ;  /* 0x000000180f0f7221 */ /* 0x000fe20000010000 */
[----:B------:R-:W-:Y:S01]  /*1990*/  FADD.FTZ R21, R14, -UR11 ;  /* 0x8000000b0e157e21 */ /* 0x000fe20008010000 */
[----:B------:R-:W-:Y:S01]  /*19a0*/  SHF.L.U32 R14, R18, 0x10, RZ ;  /* 0x00000010120e7819 */ /* 0x000fe200000006ff */
[----:B------:R-:W-:Y:S01]  /*19b0*/  FMUL.FTZ R32, R20, UR10 ;  /* 0x0000000a14207c20 */ /* 0x000fe20008410000 */
[----:B------:R-:W-:Y:S01]  /*19c0*/  SHF.L.U32 R23, R47, 0x10, RZ ;  /* 0x000000102f177819 */ /* 0x000fe200000006ff */
[----:B------:R-:W-:Y:S01]  /*19d0*/  FMUL.FTZ R18, R21, UR10 ;  /* 0x0000000a15127c20 */ /* 0x000fe20008410000 */
[----:B------:R-:W-:Y:S01]  /*19e0*/  PRMT R30, R49, 0x7632, R30 ;  /* 0x00007632311e7816 */ /* 0x000fe2000000001e */
        /* <DEDUP_REMOVED lines=19> */
.L_x_82:
[----:B------:R-:W-:Y:S01]  /*1b20*/  FMUL.FTZ R20, R23, R10 ;  /* 0x0000000a17147220 */ /* 0x000fe20000410000 */
[----:B------:R-:W-:Y:S01]  /*1b30*/  SHF.L.U32 R21, R49, 0x10, RZ ;  /* 0x0000001031157819 */ /* 0x000fe200000006ff */
[----:B------:R-:W-:Y:S01]  /*1b40*/  FADD.FTZ R16, R16, R23 ;  /* 0x0000001710107221 */ /* 0x000fe20000010000 */
[----:B------:R-:W-:Y:S01]  /*1b50*/  SHF.L.U32 R30, R30, 0x10, RZ ;  /* 0x000000101e1e7819 */ /* 0x000fe200000006ff */
[C---:B------:R-:W-:Y:S01]  /*1b60*/  FFMA.FTZ R19, R32.reuse, R23, R19 ;  /* 0x0000001720137223 */ /* 0x040fe20000010013 */
[----:B------:R-:W-:Y:S01]  /*1b70*/  FFMA.FTZ R23, R32, R20, R31 ;  /* 0x0000001420177223 */ /* 0x000fe2000001001f */
[--C-:B------:R-:W-:Y:S01]  /*1b80*/  FADD.FTZ R26, R33, R20.reuse ;  /* 0x00000014211a7221 */ /* 0x100fe20000010000 */
[----:B------:R-:W-:Y:S01]  /*1b90*/  PRMT R20, R46, 0x7632, R20 ;  /* 0x000076322e147816 */ /* 0x000fe20000000014 */
[----:B------:R-:W-:Y:S01]  /*1ba0*/  FADD.FTZ R22, R21, -UR11 ;  /* 0x8000000b15167e21 */ /* 0x000fe20008010000 */
[----:B------:R-:W-:Y:S01]  /*1bb0*/  FADD.FTZ R24, R30, -UR11 ;  /* 0x8000000b1e187e21 */ /* 0x000fe20008010000 */
[----:B------:R-:W-:Y:S01]  /*1bc0*/  SHF.L.U32 R21, R46, 0x10, RZ ;  /* 0x000000102e157819 */ /* 0x000fe200000006ff */
[----:B------:R-:W-:Y:S01]  /*1bd0*/  FMUL.FTZ R25, R14, R11 ;  /* 0x0000000b0e197220 */ /* 0x000fe20000410000 */
[----:B------:R-:W-:Y:S01]  /*1be0*/  SHF.L.U32 R20, R20, 0x10, RZ ;  /* 0x0000001014147819 */ /* 0x000fe200000006ff */
[----:B------:R-:W-:Y:S01]  /*1bf0*/  FMUL.FTZ R22, R22, UR10 ;  /* 0x0000000a16167c20 */ /* 0x000fe20008410000 */
        /* <DEDUP_REMOVED lines=20> */
.L_x_83:
[--C-:B------:R-:W-:Y:S01]  /*1d40*/  FFMA.FTZ R27, R18, R25, R23.reuse ;  /* 0x00000019121b7223 */ /* 0x100fe20000010017 */
[C---:B------:R-:W-:Y:S01]  /*1d50*/  PRMT R23, R44.reuse, 0x7632, R23 ;  /* 0x000076322c177816 */ /* 0x040fe20000000017 */
[----:B------:R-:W-:Y:S01]  /*1d60*/  FMUL.FTZ R29, R21, R10 ;  /* 0x0000000a151d7220 */ /* 0x000fe20000410000 */
[----:B------:R-:W-:Y:S01]  /*1d70*/  FADD.FTZ R28, R25, R26 ;  /* 0x0000001a191c7221 */ /* 0x000fe20000010000 */
[----:B------:R-:W-:Y:S01]  /*1d80*/  SHF.L.U32 R26, R44, 0x10, RZ ;  /* 0x000000102c1a7819 */ /* 0x000fe200000006ff */
[----:B------:R-:W-:Y:S01]  /*1d90*/  FMUL.FTZ R32, R20, R11 ;  /* 0x0000000b14207220 */ /* 0x000fe20000410000 */
[----:B------:R-:W-:Y:S01]  /*1da0*/  SHF.L.U32 R23, R23, 0x10, RZ ;  /* 0x0000001017177819 */ /* 0x000fe200000006ff */
[----:B------:R-:W-:Y:S01]  /*1db0*/  FFMA.FTZ R27, R22, R29, R27 ;  /* 0x0000001d161b7223 */ /* 0x000fe2000001001b */
[----:B------:R-:W-:Y:S01]  /*1dc0*/  FADD.FTZ R29, R28, R29 ;  /* 0x0000001d1c1d7221 */ /* 0x000fe20000010000 */
        /* <DEDUP_REMOVED lines=27> */
.L_x_84:
        /* <DEDUP_REMOVED lines=34> */
.L_x_85:
[----:B------:R-:W-:Y:S01]  /*21a0*/  FFMA.FTZ R38, R28, R34, R31 ;  /* 0x000000221c267223 */ /* 0x000fe2000001001f */
[----:B------:R-:W-:Y:S01]  /*21b0*/  FMUL.FTZ R36, R27, R10 ;  /* 0x0000000a1b247220 */ /* 0x000fe20000410000 */
[--C-:B------:R-:W-:Y:S01]  /*21c0*/  FADD.FTZ R37, R34, R33.reuse ;  /* 0x0000002122257221 */ /* 0x100fe20000010000 */
[----:B------:R-:W-:Y:S01]  /*21d0*/  PRMT R33, R40, 0x7632, R33 ;  /* 0x0000763228217816 */ /* 0x000fe20000000021 */
[----:B------:R-:W-:Y:S01]  /*21e0*/  FMUL.FTZ R35, R30, R11 ;  /* 0x0000000b1e237220 */ /* 0x000fe20000410000 */
[----:B------:R-:W-:Y:S01]  /*21f0*/  FFMA.FTZ R31, R29, R36, R38 ;  /* 0x000000241d1f7223 */ /* 0x000fe20000010026 */
[----:B------:R-:W-:Y:S01]  /*2200*/  FADD.FTZ R36, R37, R36 ;  /* 0x0000002425247221 */ /* 0x000fe20000010000 */
[----:B------:R-:W-:Y:S02]  /*2210*/  SHF.L.U32 R34, R40, 0x10, RZ ;  /* 0x0000001028227819 */ /* 0x000fe400000006ff */
        /* <DEDUP_REMOVED lines=29> */
.L_x_86:
[----:B------:R-:W-:Y:S01]  /*23f0*/  FMUL.FTZ R66, R31, R10 ;  /* 0x0000000a1f427220 */ /* 0x000fe20000410000 */
[----:B------:R-:W-:-:S03]  /*2400*/  FFMA.FTZ R17, R18, R14, R17 ;  /* 0x0000000e12117223 */ /* 0x000fc60000010011 */
[----:B------:R-:W-:Y:S01]  /*2410*/  FFMA.FTZ R37, R33, R66, R38 ;  /* 0x0000004221257223 */ /* 0x000fe20000010026 */
[----:B------:R-:W-:Y:S01]  /*2420*/  FADD.FTZ R66, R35, R66 ;  /* 0x0000004223427221 */ /* 0x000fe20000010000 */
[----:B------:R-:W-:Y:S01]  /*2430*/  FMUL.FTZ R35, R34, R11 ;  /* 0x0000000b22237220 */ /* 0x000fe20000410000 */
[----:B------:R-:W-:-:S03]  /*2440*/  SHF.L.U32 R38, R41, 0x10, RZ ;  /* 0x0000001029267819 */ /* 0x000fc600000006ff */
[--C-:B------:R-:W-:Y:S01]  /*2450*/  FFMA.FTZ R18, R36, R35, R37.reuse ;  /* 0x0000002324127223 */ /* 0x100fe20000010025 */
[----:B------:R-:W-:Y:S01]  /*2460*/  PRMT R37, R41, 0x7632, R37 ;  /* 0x0000763229257816 */ /* 0x000fe20000000025 */
[----:B------:R-:W-:Y:S01]  /*2470*/  FADD.FTZ R39, R38, -UR11 ;  /* 0x8000000b26277e21 */ /* 0x000fe20008010000 */
[----:B------:R-:W-:Y:S01]  /*2480*/  PRMT R38, R9, 0x7632, R38 ;  /* 0x0000763209267816 */ /* 0x000fe20000000026 */
[----:B------:R-:W-:Y:S01]  /*2490*/  FADD.FTZ R35, R35, R66 ;  /* 0x0000004223237221 */ /* 0x000fe20000010000 */
[----:B------:R-:W-:Y:S01]  /*24a0*/  SHF.L.U32 R37, R37, 0x10, RZ ;  /* 0x0000001025257819 */ /* 0x000fe200000006ff */
[----:B------:R-:W-:Y:S01]  /*24b0*/  FMUL.FTZ R39, R39, UR10 ;  /* 0x0000000a27277c20 */ /* 0x000fe20008410000 */
[----:B------:R-:W-:-:S03]  /*24c0*/  SHF.L.U32 R38, R38, 0x10, RZ ;  /* 0x0000001026267819 */ /* 0x000fc600000006ff */
[----:B------:R-:W-:-:S04]  /*24d0*/  FADD.FTZ R37, R37, -UR11 ;  /* 0x8000000b25257e21 */ /* 0x000fc80008010000 */
[----:B------:R-:W-:Y:S01]  /*24e0*/  FMUL.FTZ R66, R37, UR10 ;  /* 0x0000000a25427c20 */ /* 0x000fe20008410000 */
[----:B------:R-:W-:Y:S01]  /*24f0*/  SHF.L.U32 R37, R9, 0x10, RZ ;  /* 0x0000001009257819 */ /* 0x000fe200000006ff */
[----:B------:R-:W-:Y:S06]  /*2500*/  @!P0 BRA `(.L_x_87) ;  /* 0x0000000000488947 */ /* 0x000fec0003800000 */
[----:B------:R-:W-:-:S04]  /*2510*/  FFMA.FTZ R61, R39, R10, R12 ;  /* 0x0000000a273d7223 */ /* 0x000fc8000001000c */
[----:B------:R-:W-:-:S06]  /*2520*/  FMUL.FTZ R67, R61, -1.4426950216293334961 ;  /* 0xbfb8aa3b3d437820 */ /* 0x000fcc0000410000 */
[----:B------:R-:W0:Y:S02]  /*2530*/  MUFU.EX2 R67, R67 ;  /* 0x0000004300437308 */ /* 0x000e240000000800 */
[----:B0-----:R-:W-:-:S06]  /*2540*/  FADD.FTZ R68, R67, 1 ;  /* 0x3f80000043447421 */ /* 0x001fcc0000010000 */
[----:B------:R-:W0:Y:S02]  /*2550*/  MUFU.RCP R68, R68 ;  /* 0x0000004400447308 */ /* 0x000e240000001000 */
[----:B0-----:R-:W-:Y:S01]  /*2560*/  FADD.FTZ R70, -R68, 1 ;  /* 0x3f80000044467421 */ /* 0x001fe20000010100 */
[----:B------:R-:W-:-:S03]  /*2570*/  FMUL.FTZ R37, R37, R68 ;  /* 0x0000004425257220 */ /* 0x000fc60000410000 */
[----:B------:R-:W-:Y:S01]  /*2580*/  FFMA.FTZ R70, R61, R70, 1 ;  /* 0x3f8000003d467423 */ /* 0x000fe20000010046 */
[----:B------:R-:W-:-:S03]  /*2590*/  FFMA.FTZ R61, R66, R11, R13 ;  /* 0x0000000b423d7223 */ /* 0x000fc6000001000d */
[----:B------:R-:W-:Y:S01]  /*25a0*/  FMUL.FTZ R37, R37, R70 ;  /* 0x0000004625257220 */ /* 0x000fe20000410000 */
[----:B------:R-:W-:-:S06]  /*25b0*/  FMUL.FTZ R69, R61, -1.4426950216293334961 ;  /* 0xbfb8aa3b3d457820 */ /* 0x000fcc0000410000 */
[----:B------:R-:W0:Y:S02]  /*25c0*/  MUFU.EX2 R69, R69 ;  /* 0x0000004500457308 */ /* 0x000e240000000800 */
[----:B0-----:R-:W-:-:S06]  /*25d0*/  FADD.FTZ R70, R69, 1 ;  /* 0x3f80000045467421 */ /* 0x001fcc0000010000 */
[----:B------:R-:W0:Y:S02]  /*25e0*/  MUFU.RCP R67, R70 ;  /* 0x0000004600437308 */ /* 0x000e240000001000 */
[----:B0-----:R-:W-:Y:S01]  /*25f0*/  FADD.FTZ R68, -R67, 1 ;  /* 0x3f80000043447421 */ /* 0x001fe20000010100 */
[----:B------:R-:W-:-:S03]  /*2600*/  FMUL.FTZ R38, R38, R67 ;  /* 0x0000004326267220 */ /* 0x000fc60000410000 */
[----:B------:R-:W-:-:S04]  /*2610*/  FFMA.FTZ R61, R61, R68, 1 ;  /* 0x3f8000003d3d7423 */ /* 0x000fc80000010044 */
[----:B------:R-:W-:-:S07]  /*2620*/  FMUL.FTZ R38, R38, R61 ;  /* 0x0000003d26267220 */ /* 0x000fce0000410000 */
.L_x_87:
[----:B------:R-:W-:Y:S01]  /*2630*/  FMUL.FTZ R68, R37, R10 ;  /* 0x0000000a25447220 */ /* 0x000fe20000410000 */
[----:B------:R-:W-:Y:S01]  /*2640*/  FMUL.FTZ R67, R38, R11 ;  /* 0x0000000b26437220 */ /* 0x000fe20000410000 */
[----:B------:R-:W-:Y:S01]  /*2650*/  ISETP.GT.AND P0, PT, R2, 0x1e, PT ;  /* 0x0000001e0200780c */ /* 0x000fe20003f04270 */
[----:B------:R-:W0:Y:S01]  /*2660*/  S2UR UR15, SR_CgaCtaId ;  /* 0x00000000000f79c3 */ /* 0x000e220000008800 */
[----:B------:R-:W-:Y:S01]  /*2670*/  FFMA.FTZ R61, R39, R68, R18 ;  /* 0x00000044273d7223 */ /* 0x000fe20000010012 */
[----:B------:R-:W-:Y:S01]  /*2680*/  FADD.FTZ R68, R35, R68 ;  /* 0x0000004423447221 */ /* 0x000fe20000010000 */
[----:B------:R-:W-:Y:S01]  /*2690*/  FADD.FTZ R15, R15, R14 ;  /* 0x0000000e0f0f7221 */ /* 0x000fe20000010000 */
[----:B------:R-:W-:Y:S01]  /*26a0*/  FFMA.FTZ R22, R22, R21, R19 ;  /* 0x0000001516167223 */ /* 0x000fe20000010013 */
[----:B------:R-:W-:Y:S01]  /*26b0*/  FFMA.FTZ R18, R66, R67, R61 ;  /* 0x0000004342127223 */ /* 0x000fe2000001003d */
[----:B------:R-:W-:Y:S01]  /*26c0*/  FADD.FTZ R67, R67, R68 ;  /* 0x0000004443437221 */ /* 0x000fe20000010000 */
[----:B------:R-:W-:Y:S01]  /*26d0*/  FADD.FTZ R16, R16, R21 ;  /* 0x0000001510107221 */ /* 0x000fe20000010000 */
[----:B------:R-:W-:Y:S01]  /*26e0*/  FFMA.FTZ R17, R24, R20, R17 ;  /* 0x0000001418117223 */ /* 0x000fe20000010011 */
[----:B------:R-:W-:Y:S01]  /*26f0*/  FADD.FTZ R15, R15, R20 ;  /* 0x000000140f0f7221 */ /* 0x000fe20000010000 */
[----:B------:R-:W1:Y:S01]  /*2700*/  SHFL.DOWN PT, R35, R18, 0x1, 0x1f ;  /* 0x08201f0012237f89 */ /* 0x000e6200000e0000 */
[----:B------:R-:W-:Y:S01]  /*2710*/  FFMA.FTZ R22, R23, R25, R22 ;  /* 0x0000001917167223 */ /* 0x000fe20000010016 */
[----:B------:R-:W-:Y:S01]  /*2720*/  FADD.FTZ R16, R16, R25 ;  /* 0x0000001910107221 */ /* 0x000fe20000010000 */
[----:B------:R-:W-:Y:S01]  /*2730*/  FFMA.FTZ R17, R28, R26, R17 ;  /* 0x0000001a1c117223 */ /* 0x000fe20000010011 */
[----:B------:R-:W2:Y:S01]  /*2740*/  SHFL.DOWN PT, R68, R67, 0x1, 0x1f ;  /* 0x08201f0043447f89 */ /* 0x000ea200000e0000 */
[----:B------:R-:W-:Y:S01]  /*2750*/  FADD.FTZ R15, R15, R26 ;  /* 0x0000001a0f0f7221 */ /* 0x000fe20000010000 */
[----:B------:R-:W-:Y:S01]  /*2760*/  UMOV UR9, 0x400 ;  /* 0x0000040000097882 */ /* 0x000fe20000000000 */
[----:B------:R-:W-:Y:S01]  /*2770*/  FFMA.FTZ R22, R29, R27, R22 ;  /* 0x0000001b1d167223 */ /* 0x000fe20000010016 */
[----:B------:R-:W-:Y:S01]  /*2780*/  UIADD3 UR8, UR9, 0x80, URZ ;  /* 0x0000008009087890 */ /* 0x000fe2000fffe03f */
[----:B------:R-:W-:Y:S01]  /*2790*/  FADD.FTZ R16, R16, R27 ;  /* 0x0000001b10107221 */ /* 0x000fe20000010000 */
[----:B------:R-:W-:Y:S01]  /*27a0*/  FFMA.FTZ R17, R32, R30, R17 ;  /* 0x0000001e20117223 */ /* 0x000fe20000010011 */
[----:B------:R-:W-:Y:S01]  /*27b0*/  FADD.FTZ R15, R15, R30 ;  /* 0x0000001e0f0f7221 */ /* 0x000fe20000010000 */
[----:B------:R-:W-:Y:S01]  /*27c0*/  FFMA.FTZ R22, R33, R31, R22 ;  /* 0x0000001f21167223 */ /* 0x000fe20000010016 */
[----:B------:R-:W-:Y:S01]  /*27d0*/  FADD.FTZ R16, R16, R31 ;  /* 0x0000001f10107221 */ /* 0x000fe20000010000 */
[----:B0-----:R-:W-:Y:S01]  /*27e0*/  ULEA UR8, UR15, UR8, 0x18 ;  /* 0x000000080f087291 */ /* 0x001fe2000f8ec03f */
[----:B------:R-:W-:Y:S01]  /*27f0*/  FFMA.FTZ R17, R36, R34, R17 ;  /* 0x0000002224117223 */ /* 0x000fe20000010011 */
[----:B------:R-:W-:Y:S01]  /*2800*/  FADD.FTZ R15, R15, R34 ;  /* 0x000000220f0f7221 */ /* 0x000fe20000010000 */
[----:B------:R-:W-:Y:S01]  /*2810*/  FFMA.FTZ R32, R39, R37, R22 ;  /* 0x0000002527207223 */ /* 0x000fe20000010016 */
[----:B------:R-:W-:Y:S01]  /*2820*/  FADD.FTZ R34, R16, R37 ;  /* 0x0000002510227221 */ /* 0x000fe20000010000 */
[----:B------:R-:W-:Y:S01]  /*2830*/  FFMA.FTZ R33, R66, R38, R17 ;  /* 0x0000002642217223 */ /* 0x000fe20000010011 */
[----:B------:R-:W-:Y:S01]  /*2840*/  LEA R61, R60, UR8, 0x4 ;  /* 0x000000083c3d7c11 */ /* 0x000fe2000f8e20ff */
[----:B------:R-:W-:Y:S01]  /*2850*/  BSSY B0, `(.L_x_88) ;  /* 0x000003d000007945 */ /* 0x000fe20003800000 */
        /* <DEDUP_REMOVED lines=21> */
[----:B------:R-:W-:Y:S01]  /*29b0*/  FADD.FTZ R35, R15, R38 ;  /* 0x000000260f237221 */ /* 0x000fe20000010000 */
[----:B-1----:R-:W-:Y:S01]  /*29c0*/  @!P0 FADD.FTZ R67, R67, R68 ;  /* 0x0000004443438221 */ /* 0x002fe20000010000 */
[----:B------:R-:W-:-:S03]  /*29d0*/  ISETP.NE.AND P0, PT, R2, RZ, PT ;  /* 0x000000ff0200720c */ /* 0x000fc60003f05270 */
[----:B------:R0:W-:Y:S01]  /*29e0*/  STS.128 [R61], R32 ;  /* 0x000000203d007388 */ /* 0x0001e20000000c00 */
[----:B------:R-:W-:Y:S02]  /*29f0*/  MOV R14, R18 ;  /* 0x00000012000e7202 */ /* 0x000fe40000000f00 */
[----:B------:R-:W-:-:S07]  /*2a00*/  MOV R15, R67 ;  /* 0x00000043000f7202 */ /* 0x000fce0000000f00 */
[----:B------:R0:W-:Y:S01]  /*2a10*/  @!P0 STS.64 [R6+0x10], R14 ;  /* 0x0000100e06008388 */ /* 0x0001e20000000a00 */
[----:B------:R-:W-:Y:S01]  /*2a20*/  BAR.SYNC.DEFER_BLOCKING 0x0 ;  /* 0x0000000000007b1d */ /* 0x000fe20000010000 */
[----:B------:R-:W-:-:S13]  /*2a30*/  ISETP.NE.AND P0, PT, R60, RZ, PT ;  /* 0x000000ff3c00720c */ /* 0x000fda0003f05270 */
[----:B0-----:R-:W-:Y:S05]  /*2a40*/  @P0 BRA `(.L_x_89) ;  /* 0x0000000000740947 */ /* 0x001fea0003800000 */
[----:B------:R-:W-:-:S09]  /*2a50*/  ULEA UR8, UR15, UR9, 0x18 ;  /* 0x000000090f087291 */ /* 0x000fd2000f8ec03f */
[----:B------:R-:W0:Y:S04]  /*2a60*/  LDS.64 R36, [UR8+0x18] ;  /* 0x00001808ff247984 */ /* 0x000e280008000a00 */
[----:B------:R-:W1:Y:S04]  /*2a70*/  LDS.128 R28, [UR8+0x20] ;  /* 0x00002008ff1c7984 */ /* 0x000e680008000c00 */
[----:B------:R-:W2:Y:S04]  /*2a80*/  LDS.128 R24, [UR8+0x30] ;  /* 0x00003008ff187984 */ /* 0x000ea80008000c00 */
[----:B------:R-:W3:Y:S04]  /*2a90*/  LDS.128 R20, [UR8+0x40] ;  /* 0x00004008ff147984 */ /* 0x000ee80008000c00 */
[----:B------:R-:W4:Y:S01]  /*2aa0*/  LDS.128 R16, [UR8+0x50] ;  /* 0x00005008ff107984 */ /* 0x000f220008000c00 */
[----:B0-----:R-:W-:Y:S01]  /*2ab0*/  FADD.FTZ R67, R14, R36 ;  /* 0x000000240e437221 */ /* 0x001fe20000010000 */
[----:B------:R-:W-:-:S02]  /*2ac0*/  FADD.FTZ R14, R15, R37 ;  /* 0x000000250f0e7221 */ /* 0x000fc40000010000 */
[----:B------:R-:W0:Y:S01]  /*2ad0*/  LDS.128 R36, [UR8+0x60] ;  /* 0x00006008ff247984 */ /* 0x000e220008000c00 */
[----:B-1----:R-:W-:Y:S01]  /*2ae0*/  FADD.FTZ R67, R67, R28 ;  /* 0x0000001c43437221 */ /* 0x002fe20000010000 */
[----:B------:R-:W-:-:S03]  /*2af0*/  FADD.FTZ R14, R14, R29 ;  /* 0x0000001d0e0e7221 */ /* 0x000fc60000010000 */
[----:B------:R-:W-:Y:S01]  /*2b00*/  FADD.FTZ R67, R67, R30 ;  /* 0x0000001e43437221 */ /* 0x000fe20000010000 */
[----:B------:R-:W-:-:S03]  /*2b10*/  FADD.FTZ R14, R14, R31 ;  /* 0x0000001f0e0e7221 */ /* 0x000fc60000010000 */
        /* <DEDUP_REMOVED lines=12> */
[----:B0-----:R-:W-:Y:S01]  /*2be0*/  FADD.FTZ R67, R67, R36 ;  /* 0x0000002443437221 */ /* 0x001fe20000010000 */
[----:B------:R-:W-:-:S03]  /*2bf0*/  FADD.FTZ R16, R14, R37 ;  /* 0x000000250e107221 */ /* 0x000fc60000010000 */
[----:B------:R-:W-:Y:S01]  /*2c00*/  FADD.FTZ R14, R67, R38 ;  /* 0x00000026430e7221 */ /* 0x000fe20000010000 */
[----:B------:R-:W-:-:S07]  /*2c10*/  FADD.FTZ R15, R16, R39 ;  /* 0x00000027100f7221 */ /* 0x000fce0000010000 */
.L_x_89:
[----:B------:R-:W-:Y:S05]  /*2c20*/  BSYNC B0 ;  /* 0x0000000000007941 */ /* 0x000fea0003800000 */
.L_x_88:
[----:B------:R-:W-:Y:S01]  /*2c30*/  BAR.SYNC.DEFER_BLOCKING 0x0 ;  /* 0x0000000000007b1d */ /* 0x000fe20000010000 */
[----:B------:R-:W-:Y:S02]  /*2c40*/  ISETP.GT.U32.AND P6, PT, R60, 0xb, PT ;  /* 0x0000000b3c00780c */ /* 0x000fe40003fc4070 */
[----:B------:R-:W-:-:S03]  /*2c50*/  LOP3.LUT R59, R59, 0xfffffffe, RZ, 0xc0, !PT ;  /* 0xfffffffe3b3b7812 */ /* 0x000fc600078ec0ff */
[----:B------:R-:W-:Y:S08]  /*2c60*/  BSSY B0, `(.L_x_90) ;  /* 0x000009e000007945 */ /* 0x000ff00003800000 */
[----:B------:R-:W-:Y:S01]  /*2c70*/  @P6 LOP3.LUT R59, R59, 0x1, RZ, 0xfc, !PT ;  /* 0x000000013b3b6812 */ /* 0x000fe200078efcff */
[----:B------:R-:W-:Y:S06]  /*2c80*/  @P6 BRA `(.L_x_91) ;  /* 0x00000008006c6947 */ /* 0x000fec0003800000 */
[----:B------:R-:W0:Y:S04]  /*2c90*/  LDS.128 R36, [R61+0xc0] ;  /* 0x0000c0003d247984 */ /* 0x000e280000000c00 */
[----:B------:R-:W1:Y:S04]  /*2ca0*/  LDS.128 R28, [R61+0x180] ;  /* 0x000180003d1c7984 */ /* 0x000e680000000c00 */
[----:B------:R-:W2:Y:S04]  /*2cb0*/  LDS.128 R20, [R61+0x240] ;  /* 0x000240003d147984 */ /* 0x000ea80000000c00 */
[----:B------:R-:W3:Y:S04]  /*2cc0*/  LDS.128 R16, [R61+0x300] ;  /* 0x000300003d107984 */ /* 0x000ee80000000c00 */
[----:B------:R-:W4:Y:S01]  /*2cd0*/  LDS.128 R24, [R61+0x3c0] ;  /* 0x0003c0003d187984 */ /* 0x000f220000000c00 */
[----:B0-----:R-:W-:Y:S01]  /*2ce0*/  FADD.FTZ R67, R32, R36 ;  /* 0x0000002420437221 */ /* 0x001fe20000010000 */
[----:B------:R-:W-:Y:S01]  /*2cf0*/  FADD.FTZ R36, R33, R37 ;  /* 0x0000002521247221 */ /* 0x000fe20000010000 */
[----:B------:R-:W-:Y:S01]  /*2d00*/  FADD.FTZ R37, R34, R38 ;  /* 0x0000002622257221 */ /* 0x000fe20000010000 */
[----:B------:R-:W-:Y:S01]  /*2d10*/  FADD.FTZ R38, R35, R39 ;  /* 0x0000002723267221 */ /* 0x000fe20000010000 */
[----:B-1----:R-:W-:Y:S01]  /*2d20*/  FADD.FTZ R67, R67, R28 ;  /* 0x0000001c43437221 */ /* 0x002fe20000010000 */
[----:B------:R-:W0:Y:S01]  /*2d30*/  LDS.128 R32, [R61+0x480] ;  /* 0x000480003d207984 */ /* 0x000e220000000c00 */
[----:B------:R-:W-:Y:S01]  /*2d40*/  FADD.FTZ R36, R36, R29 ;  /* 0x0000001d24247221 */ /* 0x000fe20000010000 */
[----:B------:R-:W-:Y:S01]  /*2d50*/  FADD.FTZ R37, R37, R30 ;  /* 0x0000001e25257221 */ /* 0x000fe20000010000 */
[----:B------:R-:W-:Y:S01]  /*2d60*/  FADD.FTZ R38, R38, R31 ;  /* 0x0000001f26267221 */ /* 0x000fe20000010000 */
[----:B--2---:R-:W-:Y:S01]  /*2d70*/  FADD.FTZ R67, R67, R20 ;  /* 0x0000001443437221 */ /* 0x004fe20000010000 */
[----:B------:R-:W1:Y:S01]  /*2d80*/  LDS.128 R28, [R61+0x540] ;  /* 0x000540003d1c7984 */ /* 0x000e620000000c00 */
        /* <DEDUP_REMOVED lines=14> */
[----:B0-----:R-:W-:Y:S01]  /*2e70*/  FADD.FTZ R67, R67, R32 ;  /* 0x0000002043437221 */ /* 0x001fe20000010000 */
[----:B------:R-:W-:Y:S01]  /*2e80*/  FADD.FTZ R32, R24, R33 ;  /* 0x0000002118207221 */ /* 0x000fe20000010000 */
[----:B------:R-:W-:Y:S01]  /*2e90*/  FADD.FTZ R69, R69, R34 ;  /* 0x0000002245457221 */ /* 0x000fe20000010000 */
[----:B------:R-:W-:Y:S01]  /*2ea0*/  FADD.FTZ R66, R66, R35 ;  /* 0x0000002342427221 */ /* 0x000fe20000010000 */
[----:B------:R-:W0:Y:S01]  /*2eb0*/  LDS.128 R24, [R61+0x840] ;  /* 0x000840003d187984 */ /* 0x000e220000000c00 */
        /* <DEDUP_REMOVED lines=8> */
[----:B------:R-:W-:Y:S01]  /*2f40*/  FADD.FTZ R66, R66, R23 ;  /* 0x0000001742427221 */ /* 0x000fe20000010000 */
[----:B---3--:R-:W-:Y:S01]  /*2f50*/  FADD.FTZ R67, R67, R16 ;  /* 0x0000001043437221 */ /* 0x008fe20000010000 */
[----:B------:R-:W-:Y:S01]  /*2f60*/  FADD.FTZ R16, R32, R17 ;  /* 0x0000001120107221 */ /* 0x000fe20000010000 */
[----:B------:R-:W-:Y:S01]  /*2f70*/  LDS.128 R20, [R61+0xa80] ;  /* 0x000a80003d147984 */ /* 0x000fe20000000c00 */
[----:B------:R-:W-:Y:S01]  /*2f80*/  FADD.FTZ R69, R69, R18 ;  /* 0x0000001245457221 */ /* 0x000fe20000010000 */
[----:B----4-:R-:W-:Y:S01]  /*2f90*/  FADD.FTZ R67, R67, R36 ;  /* 0x0000002443437221 */ /* 0x010fe20000010000 */
[----:B------:R-:W-:Y:S01]  /*2fa0*/  FADD.FTZ R66, R66, R19 ;  /* 0x0000001342427221 */ /* 0x000fe20000010000 */
[----:B------:R-:W2:Y:S01]  /*2fb0*/  LDS.128 R32, [R61+0x9c0] ;  /* 0x0009c0003d207984 */ /* 0x000ea20000000c00 */
[----:B------:R-:W-:Y:S01]  /*2fc0*/  FADD.FTZ R36, R16, R37 ;  /* 0x0000002510247221 */ /* 0x000fe20000010000 */
[----:B------:R-:W-:Y:S01]  /*2fd0*/  FADD.FTZ R69, R69, R38 ;  /* 0x0000002645457221 */ /* 0x000fe20000010000 */
[----:B------:R-:W-:Y:S01]  /*2fe0*/  FADD.FTZ R66, R66, R39 ;  /* 0x0000002742427221 */ /* 0x000fe20000010000 */
[----:B------:R-:W3:Y:S01]  /*2ff0*/  LDS.128 R16, [R61+0xb40] ;  /* 0x000b40003d107984 */ /* 0x000ee20000000c00 */
[----:B0-----:R-:W-:Y:S01]  /*3000*/  FADD.FTZ R67, R67, R24 ;  /* 0x0000001843437221 */ /* 0x001fe20000010000 */
[----:B------:R-:W-:Y:S01]  /*3010*/  FADD.FTZ R24, R36, R25 ;  /* 0x0000001924187221 */ /* 0x000fe20000010000 */
[----:B------:R-:W-:Y:S01]  /*3020*/  FADD.FTZ R69, R69, R26 ;  /* 0x0000001a45457221 */ /* 0x000fe20000010000 */
[----:B------:R-:W0:Y:S01]  /*3030*/  LDS.128 R36, [R61+0xc00] ;  /* 0x000c00003d247984 */ /* 0x000e220000000c00 */
[----:B------:R-:W-:Y:S01]  /*3040*/  FADD.FTZ R66, R66, R27 ;  /* 0x0000001b42427221 */ /* 0x000fe20000010000 */
        /* <DEDUP_REMOVED lines=9> */
[----:B------:R-:W-:Y:S01]  /*30e0*/  FADD.FTZ R67, R67, R20 ;  /* 0x0000001443437221 */ /* 0x000fe20000010000 */
[----:B------:R-:W-:Y:S01]  /*30f0*/  FADD.FTZ R20, R24, R21 ;  /* 0x0000001518147221 */ /* 0x000fe20000010000 */
[----:B------:R-:W-:Y:S01]  /*3100*/  FADD.FTZ R69, R69, R22 ;  /* 0x0000001645457221 */ /* 0x000fe20000010000 */
[----:B------:R-:W2:Y:S01]  /*3110*/  LDS.128 R24, [R61+0xd80] ;  /* 0x000d80003d187984 */ /* 0x000ea20000000c00 */
[----:B---3--:R-:W-:Y:S01]  /*3120*/  FADD.FTZ R67, R67, R16 ;  /* 0x0000001043437221 */ /* 0x008fe20000010000 */
[----:B------:R-:W-:Y:S01]  /*3130*/  FADD.FTZ R66, R66, R23 ;  /* 0x0000001742427221 */ /* 0x000fe20000010000 */
[----:B------:R-:W-:Y:S01]  /*3140*/  FADD.FTZ R16, R20, R17 ;  /* 0x0000001114107221 */ /* 0x000fe20000010000 */
[----:B------:R-:W-:Y:S01]  /*3150*/  LDS.128 R32, [R61+0xf00] ;  /* 0x000f00003d207984 */ /* 0x000fe20000000c00 */
[----:B------:R-:W-:Y:S01]  /*3160*/  FADD.FTZ R69, R69, R18 ;  /* 0x0000001245457221 */ /* 0x000fe20000010000 */
[----:B------:R-:W-:-:S02]  /*3170*/  FADD.FTZ R66, R66, R19 ;  /* 0x0000001342427221 */ /* 0x000fc40000010000 */
[----:B------:R-:W3:Y:S01]  /*3180*/  LDS.128 R20, [R61+0xe40] ;  /* 0x000e40003d147984 */ /* 0x000ee20000000c00 */
        /* <DEDUP_REMOVED lines=15> */
[----:B---3--:R-:W-:Y:S01]  /*3280*/  FADD.FTZ R67, R67, R20 ;  /* 0x0000001443437221 */ /* 0x008fe20000010000 */
[----:B------:R-:W-:Y:S01]  /*3290*/  FADD.FTZ R36, R36, R21 ;  /* 0x0000001524247221 */ /* 0x000fe20000010000 */
[----:B------:R-:W-:Y:S01]  /*32a0*/  FADD.FTZ R69, R69, R22 ;  /* 0x0000001645457221 */ /* 0x000fe20000010000 */
[----:B------:R-:W-:Y:S01]  /*32b0*/  FADD.FTZ R66, R66, R23 ;  /* 0x0000001742427221 */ /* 0x000fe20000010000 */
[----:B------:R-:W-:Y:S01]  /*32c0*/  FADD.FTZ R67, R67, R32 ;  /* 0x0000002043437221 */ /* 0x000fe20000010000 */
        /* <DEDUP_REMOVED lines=13> */
[----:B------:R-:W-:-:S02]  /*33a0*/  FADD.FTZ R66, R66, R31 ;  /* 0x0000001f42427221 */ /* 0x000fc40000010000 */
[----:B------:R-:W-:Y:S01]  /*33b0*/  LDS.128 R28, [R61+0x1680] ;  /* 0x001680003d1c7984 */ /* 0x000fe20000000c00 */
[----:B--2---:R-:W-:Y:S01]  /*33c0*/  FADD.FTZ R67, R67, R24 ;  /* 0x0000001843437221 */ /* 0x004fe20000010000 */
[----:B------:R-:W-:Y:S01]  /*33d0*/  FADD.FTZ R24, R16, R25 ;  /* 0x0000001910187221 */ /* 0x000fe20000010000 */
[----:B------:R-:W-:Y:S01]  /*33e0*/  FADD.FTZ R69, R69, R26 ;  /* 0x0000001a45457221 */ /* 0x000fe20000010000 */
[----:B------:R-:W1:Y:S01]  /*33f0*/  LDS.128 R16, [R61+0x1440] ;  /* 0x001440003d107984 */ /* 0x000e620000000c00 */
[----:B------:R-:W-:Y:S01]  /*3400*/  FADD.FTZ R66, R66, R27 ;  /* 0x0000001b42427221 */ /* 0x000fe20000010000 */
[----:B---3--:R-:W-:Y:S01]  /*3410*/  FADD.FTZ R67, R67, R20 ;  /* 0x0000001443437221 */ /* 0x008fe20000010000 */
[----:B------:R-:W-:Y:S01]  /*3420*/  FADD.FTZ R20, R24, R21 ;  /* 0x0000001518147221 */ /* 0x000fe20000010000 */
[----:B------:R-:W-:Y:S01]  /*3430*/  FADD.FTZ R69, R69, R22 ;  /* 0x0000001645457221 */ /* 0x000fe20000010000 */
[----:B------:R-:W2:Y:S01]  /*3440*/  LDS.128 R24, [R61+0x1500] ;  /* 0x001500003d187984 */ /* 0x000ea20000000c00 */
[----:B------:R-:W-:Y:S01]  /*3450*/  FADD.FTZ R66, R66, R23 ;  /* 0x0000001742427221 */ /* 0x000fe20000010000 */
[----:B----4-:R-:W-:Y:S01]  /*3460*/  FADD.FTZ R68, R20, R37 ;  /* 0x0000002514447221 */ /* 0x010fe20000010000 */
[----:B------:R-:W-:Y:S01]  /*3470*/  FADD.FTZ R67, R67, R36 ;  /* 0x0000002443437221 */ /* 0x000fe20000010000 */
[----:B------:R-:W3:Y:S01]  /*3480*/  LDS.128 R20, [R61+0x15c0] ;  /* 0x0015c0003d147984 */ /* 0x000ee20000000c00 */
[----:B------:R-:W-:Y:S01]  /*3490*/  FADD.FTZ R69, R69, R38 ;  /* 0x0000002645457221 */ /* 0x000fe20000010000 */
[----:B------:R-:W-:-:S02]  /*34a0*/  FADD.FTZ R66, R66, R39 ;  /* 0x0000002742427221 */ /* 0x000fc40000010000 */
[----:B------:R-:W4:Y:S01]  /*34b0*/  LDS.128 R36, [R61+0x1740] ;  /* 0x001740003d247984 */ /* 0x000f220000000c00 */
        /* <DEDUP_REMOVED lines=19> */
[----:B------:R-:W-:Y:S01]  /*35f0*/  FADD.FTZ R66, R66, R31 ;  /* 0x0000001f42427221 */ /* 0x000fe20000010000 */
[----:B----4-:R-:W-:Y:S01]  /*3600*/  FADD.FTZ R32, R67, R36 ;  /* 0x0000002443207221 */ /* 0x010fe20000010000 */
[----:B------:R-:W-:Y:S01]  /*3610*/  FADD.FTZ R33, R68, R37 ;  /* 0x0000002544217221 */ /* 0x000fe20000010000 */
[----:B------:R-:W-:Y:S01]  /*3620*/  FADD.FTZ R34, R69, R38 ;  /* 0x0000002645227221 */ /* 0x000fe20000010000 */
[----:B------:R-:W-:-:S07]  /*3630*/  FADD.FTZ R35, R66, R39 ;  /* 0x0000002742237221 */ /* 0x000fce0000010000 */
.L_x_91:
[----:B------:R-:W-:Y:S05]  /*3640*/  BSYNC B0 ;  /* 0x0000000000007941 */ /* 0x000fea0003800000 */
.L_x_90:
[----:B------:R-:W0:Y:S01]  /*3650*/  LDC.64 R20, c[0x0][0x268] ;  /* 0x00009a00ff147b82 */ /* 0x000e220000000a00 */
[----:B------:R-:W-:Y:S01]  /*3660*/  IMAD R17, R7, 0xc, R60 ;  /* 0x0000000c07117824 */ /* 0x000fe200078e023c */
[----:B------:R-:W-:Y:S01]  /*3670*/  BSSY B0, `(.L_x_92) ;  /* 0x0000012000007945 */ /* 0x000fe20003800000 */
[----:B------:R-:W-:Y:S02]  /*3680*/  PRMT R7, R52, 0x7632, R7 ;  /* 0x0000763234077816 */ /* 0x000fe40000000007 */
[----:B------:R-:W-:Y:S01]  /*3690*/  PRMT R18, R51, 0x7632, R18 ;  /* 0x0000763233127816 */ /* 0x000fe20000000012 */
[----:B0-----:R-:W-:Y:S01]  /*36a0*/  IMAD.WIDE R20, R17, 0x4, R20 ;  /* 0x0000000411147825 */ /* 0x001fe200078e0214 */
[----:B------:R-:W-:Y:S06]  /*36b0*/  @P6 BRA `(.L_x_93) ;  /* 0x0000000000346947 */ /* 0x000fec0003800000 */
[----:B------:R-:W0:Y:S01]  /*36c0*/  LDC.64 R16, c[0x0][0x288] ;  /* 0x0000a200ff107b82 */ /* 0x000e220000000a00 */
[----:B------:R-:W-:Y:S01]  /*36d0*/  MOV R27, UR4 ;  /* 0x00000004001b7c02 */ /* 0x000fe20008000f00 */
[----:B------:R1:W-:Y:S01]  /*36e0*/  REDG.E.ADD.F32.FTZ.RN.STRONG.GPU desc[UR12][R20.64], R32 ;  /* 0x00000020140079a6 */ /* 0x0003e2000c10f38c */
[----:B------:R-:W-:Y:S02]  /*36f0*/  MOV R23, UR5 ;  /* 0x0000000500177c02 */ /* 0x000fe40008000f00 */
[----:B------:R-:W-:-:S04]  /*3700*/  LEA R26, P6, R27, R20, 0x2 ;  /* 0x000000141b1a7211 */ /* 0x000fc800078c10ff */
[----:B------:R-:W-:Y:S02]  /*3710*/  IADD3.X R27, R21, UR6, RZ, P6, !PT ;  /* 0x00000006151b7c10 */ /* 0x000fe4000b7fe4ff */
[----:B------:R-:W-:-:S03]  /*3720*/  LEA R22, P6, R23, R20, 0x2 ;  /* 0x0000001417167211 */ /* 0x000fc600078c10ff */
[----:B------:R1:W-:Y:S01]  /*3730*/  REDG.E.ADD.F32.FTZ.RN.STRONG.GPU desc[UR12][R26.64], R33 ;  /* 0x000000211a0079a6 */ /* 0x0003e2000c10f38c */
[----:B------:R-:W-:Y:S02]  /*3740*/  IADD3.X R23, R21, UR7, RZ, P6, !PT ;  /* 0x0000000715177c10 */ /* 0x000fe4000b7fe4ff */
[----:B0-----:R-:W-:-:S04]  /*3750*/  LEA R24, P6, R16, R20, 0x2 ;  /* 0x0000001410187211 */ /* 0x001fc800078c10ff */
[----:B------:R-:W-:-:S05]  /*3760*/  LEA.HI.X R25, R16, R21, R17, 0x2, P6 ;  /* 0x0000001510197211 */ /* 0x000fca00030f1411 */
[----:B------:R1:W-:Y:S04]  /*3770*/  REDG.E.ADD.F32.FTZ.RN.STRONG.GPU desc[UR12][R24.64], R34 ;  /* 0x00000022180079a6 */ /* 0x0003e8000c10f38c */
[----:B------:R1:W-:Y:S02]  /*3780*/  REDG.E.ADD.F32.FTZ.RN.STRONG.GPU desc[UR12][R22.64], R35 ;  /* 0x00000023160079a6 */ /* 0x0003e4000c10f38c */
.L_x_93:
[----:B------:R-:W-:Y:S05]  /*3790*/  BSYNC B0 ;  /* 0x0000000000007941 */ /* 0x000fea0003800000 */
.L_x_92:
[----:B------:R-:W-:Y:S02]  /*37a0*/  ISETP.GE.U32.AND P6, PT, R4, 0x2, PT ;  /* 0x000000020400780c */ /* 0x000fe40003fc6070 */
[----:B-1----:R-:W-:Y:S02]  /*37b0*/  PRMT R32, R53, 0x7632, R32 ;  /* 0x0000763235207816 */ /* 0x002fe40000000020 */
[----:B------:R-:W-:Y:S02]  /*37c0*/  PRMT R31, R50, 0x7632, R31 ;  /* 0x00007632321f7816 */ /* 0x000fe4000000001f */
[----:B------:R-:W-:Y:S02]  /*37d0*/  PRMT R30, R48, 0x7632, R30 ;  /* 0x00007632301e7816 */ /* 0x000fe4000000001e */
[----:B------:R-:W-:Y:S02]  /*37e0*/  PRMT R29, R47, 0x7632, R29 ;  /* 0x000076322f1d7816 */ /* 0x000fe4000000001d */
[----:B------:R-:W-:-:S02]  /*37f0*/  PRMT R28, R49, 0x7632, R28 ;  /* 0x00007632311c7816 */ /* 0x000fc4000000001c */
[----:B------:R-:W-:Y:S02]  /*3800*/  PRMT R27, R46, 0x7632, R27 ;  /* 0x000076322e1b7816 */ /* 0x000fe4000000001b */
[----:B------:R-:W-:Y:S02]  /*3810*/  PRMT R26, R44, 0x7632, R26 ;  /* 0x000076322c1a7816 */ /* 0x000fe4000000001a */
[----:B------:R-:W-:Y:S02]  /*3820*/  PRMT R25, R43, 0x7632, R25 ;  /* 0x000076322b197816 */ /* 0x000fe40000000019 */
[----:B------:R-:W-:Y:S02]  /*3830*/  PRMT R24, R45, 0x7632, R24 ;  /* 0x000076322d187816 */ /* 0x000fe40000000018 */
[----:B------:R-:W-:Y:S02]  /*3840*/  PRMT R23, R42, 0x7632, R23 ;  /* 0x000076322a177816 */ /* 0x000fe40000000017 */
[----:B------:R-:W-:-:S02]  /*3850*/  PRMT R22, R40, 0x7632, R22 ;  /* 0x0000763228167816 */ /* 0x000fc40000000016 */
[----:B------:R-:W-:Y:S02]  /*3860*/  PRMT R19, R8, 0x7632, R19 ;  /* 0x0000763208137816 */ /* 0x000fe40000000013 */
[----:B------:R-:W-:Y:S02]  /*3870*/  PRMT R17, R41, 0x7632, R17 ;  /* 0x0000763229117816 */ /* 0x000fe40000000011 */
[----:B------:R-:W-:Y:S01]  /*3880*/  PRMT R16, R9, 0x7632, R16 ;  /* 0x0000763209107816 */ /* 0x000fe20000000010 */
[----:B------:R-:W-:Y:S06]  /*3890*/  @!P6 BRA `(.L_x_94) ;  /* 0x0000001000a8e947 */ /* 0x000fec0003800000 */
[----:B------:R-:W0:Y:S01]  /*38a0*/  LDC.64 R20, c[0x0][0x258] ;  /* 0x00009600ff147b82 */ /* 0x000e220000000a00 */
[----:B------:R-:W-:-:S05]  /*38b0*/  LOP3.LUT R34, R55, 0x1, RZ, 0xc0, !PT ;  /* 0x0000000137227812 */ /* 0x000fca00078ec0ff */
[----:B------:R-:W-:Y:S02]  /*38c0*/  IMAD R33, R34, R3, RZ ;  /* 0x0000000322217224 */ /* 0x000fe400078e02ff */
[----:B------:R-:W1:Y:S02]  /*38d0*/  LDC.64 R36, c[0x0][0x260] ;  /* 0x00009800ff247b82 */ /* 0x000e640000000a00 */
[C---:B------:R-:W-:Y:S01]  /*38e0*/  IMAD R34, R33.reuse, R4, RZ ;  /* 0x0000000421227224 */ /* 0x040fe200078e02ff */
[----:B------:R-:W-:-:S04]  /*38f0*/  IADD3 R33, R33, R0, RZ ;  /* 0x0000000021217210 */ /* 0x000fc80007ffe0ff */
[----:B------:R-:W-:Y:S01]  /*3900*/  SHF.L.U32 R35, R34, 0x1, RZ ;  /* 0x0000000122237819 */ /* 0x000fe200000006ff */
[----:B0-----:R-:W-:-:S04]  /*3910*/  IMAD.WIDE.U32 R20, R33, 0x4, R20 ;  /* 0x0000000421147825 */ /* 0x001fc800078e0014 */
[----:B-1----:R-:W-:Y:S01]  /*3920*/  IMAD.WIDE R36, R35, 0x4, R36 ;  /* 0x0000000423247825 */ /* 0x002fe200078e0224 */
[----:B------:R-:W-:Y:S06]  /*3930*/  @P0 BRA `(.L_x_95) ;  /* 0x0000000000680947 */ /* 0x000fec0003800000 */
[----:B------:R-:W0:Y:S01]  /*3940*/  S2R R2, SR_LANEID ;  /* 0x0000000000027919 */ /* 0x000e220000000000 */
[----:B------:R-:W-:Y:S01]  /*3950*/  VOTEU.ANY UR8, UPT, PT ;  /* 0x0000000000087886 */ /* 0x000fe200038e0100 */
[----:B------:R-:W-:Y:S01]  /*3960*/  HFMA2.MMA R33, -RZ, RZ, 0, 5.9604644775390625e-08 ;  /* 0x00000001ff217435 */ /* 0x000fe200000001ff */
[----:B------:R-:W-:Y:S01]  /*3970*/  UPOPC UR9, UR8 ;  /* 0x00000008000972bf */ /* 0x000fe20008000000 */
[C---:B------:R-:W-:Y:S01]  /*3980*/  LEA R34, P6, R56.reuse, R36, 0x3 ;  /* 0x0000002438227211 */ /* 0x040fe200078c18ff */
[----:B------:R-:W-:Y:S01]  /*3990*/  UFLO.U32 UR8, UR8 ;  /* 0x00000008000872bd */ /* 0x000fe200080e0000 */
[----:B------:R-:W-:Y:S02]  /*39a0*/  P2R R38, PR, RZ, 0x1 ;  /* 0x00000001ff267803 */ /* 0x000fe40000000000 */
[----:B------:R-:W-:Y:S02]  /*39b0*/  LEA.HI.X R35, R56, R37, RZ, 0x3, P6 ;  /* 0x0000002538237211 */ /* 0x000fe400030f1cff */
[----:B------:R-:W-:-:S03]  /*39c0*/  LOP3.LUT P6, RZ, R55, 0x2, RZ, 0xc0, !PT ;  /* 0x0000000237ff7812 */ /* 0x000fc600078cc0ff */
[----:B------:R1:W-:Y:S01]  /*39d0*/  STG.E.64 desc[UR12][R34.64], R14 ;  /* 0x0000000e22007986 */ /* 0x0003e2000c101b0c */
[----:B------:R-:W-:-:S05]  /*39e0*/  SEL R33, R33, 0xffffffff, !P6 ;  /* 0xffffffff21217807 */ /* 0x000fca0007000000 */
[----:B------:R-:W-:Y:S01]  /*39f0*/  IMAD R33, R33, UR9, RZ ;  /* 0x0000000921217c24 */ /* 0x000fe2000f8e02ff */
[----:B0-----:R-:W-:-:S13]  /*3a00*/  ISETP.EQ.U32.AND P0, PT, R2, UR8, PT ;  /* 0x0000000802007c0c */ /* 0x001fda000bf02070 */
[----:B------:R-:W-:Y:S06]  /*3a10*/  @P0 MEMBAR.ALL.GPU ;  /* 0x0000000000000992 */ /* 0x000fec000000a000 */
[----:B------:R-:W-:-:S00]  /*3a20*/  @P0 ERRBAR ;  /* 0x00000000000009ab */ /* 0x000fc00000000000 */
[----:B------:R-:W-:Y:S06]  /*3a30*/  @P0 CGAERRBAR ;  /* 0x00000000000005ab */ /* 0x000fec0000000000 */
[----:B------:R1:W-:Y:S01]  /*3a40*/  @P0 REDG.E.ADD.S32.STRONG.GPU desc[UR12][R20.64], R33 ;  /* 0x000000211400098e */ /* 0x0003e2000c10e38c */
[----:B------:R-:W-:Y:S02]  /*3a50*/  ISETP.NE.AND P0, PT, R38, RZ, PT ;  /* 0x000000ff2600720c */ /* 0x000fe40003f05270 */
[----:B------:R-:W-:-:S04]  /*3a60*/  SEL R38, R4, RZ, !P6 ;  /* 0x000000ff04267207 */ /* 0x000fc80007000000 */
[----:B------:R-:W-:-:S13]  /*3a70*/  ISETP.NE.AND P6, PT, R38, -0x1, PT ;  /* 0xffffffff2600780c */ /* 0x000fda0003fc5270 */
[----:B-1----:R-:W-:Y:S05]  /*3a80*/  @!P6 BRA `(.L_x_95) ;  /* 0x000000000014e947 */ /* 0x002fea0003800000 */
.L_x_96:
[----:B------:R-:W2:Y:S04]  /*3a90*/  LDG.E.STRONG.GPU R33, desc[UR12][R20.64] ;  /* 0x0000000c14217981 */ /* 0x000ea8000c1ef900 */
[----:B--2---:R-:W-:Y:S01]  /*3aa0*/  CCTL.IVALL ;  /* 0x00000000ff00798f */ /* 0x004fe20002000000 */
[----:B------:R-:W-:Y:S05]  /*3ab0*/  YIELD ;  /* 0x0000000000007946 */ /* 0x000fea0003800000 */
[----:B------:R-:W-:-:S13]  /*3ac0*/  ISETP.NE.AND P6, PT, R33, R38, PT ;  /* 0x000000262100720c */ /* 0x000fda0003fc5270 */
[----:B------:R-:W-:Y:S05]  /*3ad0*/  @P6 BRA `(.L_x_96) ;  /* 0xfffffffc00ec6947 */ /* 0x000fea000383ffff */
.L_x_95:
[----:B------:R-:W-:Y:S01]  /*3ae0*/  ISETP.NE.AND P6, PT, R4, RZ, PT ;  /* 0x000000ff0400720c */ /* 0x000fe20003fc5270 */
[----:B------:R-:W-:Y:S05]  /*3af0*/  WARPSYNC.ALL ;  /* 0x0000000000007948 */ /* 0x000fea0003800000 */
[----:B------:R-:W-:Y:S07]  /*3b00*/  BAR.SYNC.DEFER_BLOCKING 0x0 ;  /* 0x0000000000007b1d */ /* 0x000fee0000010000 */
[----:B------:R-:W-:Y:S05]  /*3b10*/  @!P6 BRA `(.L_x_94) ;  /* 0x000000100008e947 */ /* 0x000fea0003800000 */
[----:B------:R-:W-:Y:S02]  /*3b20*/  IADD3 R20, R4, -0x1, RZ ;  /* 0xffffffff04147810 */ /* 0x000fe40007ffe0ff */
[----:B------:R-:W-:Y:S02]  /*3b30*/  MOV R34, RZ ;  /* 0x000000ff00227202 */ /* 0x000fe40000000f00 */
[----:B------:R-:W-:-:S13]  /*3b40*/  ISETP.GE.U32.AND P6, PT, R20, 0x3, PT ;  /* 0x000000031400780c */ /* 0x000fda0003fc6070 */
[----:B------:R-:W-:Y:S05]  /*3b50*/  @!P6 BRA `(.L_x_97) ;  /* 0x0000000c0088e947 */ /* 0x000fea0003800000 */
[----:B------:R-:W-:Y:S01]  /*3b60*/  IADD3 R33, -R57, R4, RZ ;  /* 0x0000000439217210 */ /* 0x000fe20007ffe1ff */
[----:B------:R-:W-:-:S03]  /*3b70*/  HFMA2.MMA R34, -RZ, RZ, 0, 0 ;  /* 0x00000000ff227435 */ /* 0x000fc600000001ff */
[----:B------:R-:W-:-:S13]  /*3b80*/  ISETP.GT.AND P6, PT, R33, RZ, PT ;  /* 0x000000ff2100720c */ /* 0x000fda0003fc4270 */
[----:B------:R-:W-:Y:S05]  /*3b90*/  @!P6 BRA `(.L_x_98) ;  /* 0x0000000800fce947 */ /* 0x000fea0003800000 */
[----:B------:R-:W-:Y:S02]  /*3ba0*/  P2R R20, PR, RZ, 0x1 ;  /* 0x00000001ff147803 */ /* 0x000fe40000000000 */
[----:B------:R-:W-:Y:S02]  /*3bb0*/  ISETP.GT.AND P6, PT, R33, 0xc, PT ;  /* 0x0000000c2100780c */ /* 0x000fe40003fc4270 */
[----:B------:R-:W-:Y:S02]  /*3bc0*/  PLOP3.LUT P0, PT, PT, PT, PT, 0x80, 0x0 ;  /* 0x000000000000781c */ /* 0x000fe40003f0f070 */
[----:B------:R-:W-:-:S11]  /*3bd0*/  LOP3.LUT R59, R59, 0xfffffffe, RZ, 0xc0, !PT ;  /* 0xfffffffe3b3b7812 */ /* 0x000fd600078ec0ff */
[----:B------:R-:W-:Y:S02]  /*3be0*/  @P0 LOP3.LUT R59, R59, 0x1, RZ, 0xfc, !PT ;  /* 0x000000013b3b0812 */ /* 0x000fe400078efcff */
[----:B------:R-:W-:Y:S01]  /*3bf0*/  ISETP.NE.AND P0, PT, R20, RZ, PT ;  /* 0x000000ff1400720c */ /* 0x000fe20003f05270 */
[----:B------:R-:W-:-:S12]  /*3c00*/  @!P6 BRA `(.L_x_99) ;  /* 0x0000000400d8e947 */ /* 0x000fd80003800000 */
[----:B------:R-:W-:Y:S02]  /*3c10*/  PLOP3.LUT P6, PT, PT, PT, PT, 0x8, 0x0 ;  /* 0x000000000000781c */ /* 0x000fe40003fce170 */
[----:B------:R-:W-:-:S11]  /*3c20*/  LOP3.LUT R59, R59, 0xfffffffe, RZ, 0xc0, !PT ;  /* 0xfffffffe3b3b7812 */ /* 0x000fd600078ec0ff */
[----:B------:R-:W-:-:S07]  /*3c30*/  @P6 LOP3.LUT R59, R59, 0x1, RZ, 0xfc, !PT ;  /* 0x000000013b3b6812 */ /* 0x000fce00078efcff */
.L_x_100:
[----:B------:R-:W-:-:S13]  /*3c40*/  ISETP.EQ.OR P6, PT, R34, UR14, P0 ;  /* 0x0000000e22007c0c */ /* 0x000fda00087c2670 */
[----:B------:R-:W-:-:S04]  /*3c50*/  @!P6 IMAD R39, R3, R34, R0 ;  /* 0x000000220327e224 */ /* 0x000fc800078e0200 */
[----:B------:R-:W-:-:S05]  /*3c60*/  @!P6 IMAD.WIDE.U32 R38, R39, 0x8, R36 ;  /* 0x000000082726e825 */ /* 0x000fca00078e0024 */
[----:B------:R-:W2:Y:S01]  /*3c70*/  @!P6 LDG.E.64 R20, desc[UR12][R38.64] ;  /* 0x0000000c2614e981 */ /* 0x000ea2000c1e1b00 */
[----:B------:R-:W-:Y:S01]  /*3c80*/  IADD3 R67, R34, 0x1, RZ ;  /* 0x0000000122437810 */ /* 0x000fe20007ffe0ff */
[----:B--2---:R-:W-:Y:S01]  /*3c90*/  @!P6 FADD.FTZ R14, R14, R20 ;  /* 0x000000140e0ee221 */ /* 0x004fe20000010000 */
[----:B------:R-:W-:Y:S02]  /*3ca0*/  @!P6 FADD.FTZ R15, R15, R21 ;  /* 0x000000150f0fe221 */ /* 0x000fe40000010000 */
[----:B------:R-:W-:-:S13]  /*3cb0*/  ISETP.EQ.OR P6, PT, R67, UR14, P0 ;  /* 0x0000000e43007c0c */ /* 0x000fda00087c2670 */
[----:B------:R-:W-:-:S04]  /*3cc0*/  @!P6 IMAD R67, R3, R67, R0 ;  /* 0x000000430343e224 */ /* 0x000fc800078e0200 */
[----:B------:R-:W-:-:S05]  /*3cd0*/  @!P6 IMAD.WIDE.U32 R66, R67, 0x8, R36 ;  /* 0x000000084342e825 */ /* 0x000fca00078e0024 */
[----:B------:R-:W2:Y:S02]  /*3ce0*/  @!P6 LDG.E.64 R20, desc[UR12][R66.64] ;  /* 0x0000000c4214e981 */ /* 0x000ea4000c1e1b00 */
[----:B--2---:R-:W-:Y:S01]  /*3cf0*/  @!P6 FADD.FTZ R14, R14, R20 ;  /* 0x000000140e0ee221 */ /* 0x004fe20000010000 */
[----:B------:R-:W-:Y:S01]  /*3d00*/  IADD3 R20, R34, 0x2, RZ ;  /* 0x0000000222147810 */ /* 0x000fe20007ffe0ff */
[----:B------:R-:W-:-:S03]  /*3d10*/  @!P6 FADD.FTZ R15, R15, R21 ;  /* 0x000000150f0fe221 */ /* 0x000fc60000010000 */
        /* <DEDUP_REMOVED lines=93> */
[----:B------:R-:W-:-:S06]  /*42f0*/  @!P6 IMAD.WIDE.U32 R20, R21, 0x8, R36 ;  /* 0x000000081514e825 */ /* 0x000fcc00078e0024 */
[----:B------:R-:W2:Y:S01]  /*4300*/  @!P6 LDG.E.64 R20, desc[UR12][R20.64] ;  /* 0x0000000c1414e981 */ /* 0x000ea2000c1e1b00 */
[----:B------:R-:W-:Y:S02]  /*4310*/  IADD3 R33, R33, -0x10, RZ ;  /* 0xfffffff021217810 */ /* 0x000fe40007ffe0ff */
[----:B------:R-:W-:Y:S01]  /*4320*/  IADD3 R34, R34, 0x10, RZ ;  /* 0x0000001022227810 */ /* 0x000fe20007ffe0ff */
[----:B--2---:R-:W-:Y:S01]  /*4330*/  @!P6 FADD.FTZ R14, R14, R20 ;  /* 0x000000140e0ee221 */ /* 0x004fe20000010000 */
[----:B------:R-:W-:Y:S01]  /*4340*/  @!P6 FADD.FTZ R15, R15, R21 ;  /* 0x000000150f0fe221 */ /* 0x000fe20000010000 */
[----:B------:R-:W-:-:S13]  /*4350*/  ISETP.GT.AND P6, PT, R33, 0xc, PT ;  /* 0x0000000c2100780c */ /* 0x000fda0003fc4270 */
[----:B------:R-:W-:Y:S05]  /*4360*/  @P6 BRA `(.L_x_100) ;  /* 0xfffffff800346947 */ /* 0x000fea000383ffff */
.L_x_99:
[----:B------:R-:W-:-:S13]  /*4370*/  ISETP.GT.AND P6, PT, R33, 0x4, PT ;  /* 0x000000042100780c */ /* 0x000fda0003fc4270 */
[----:B------:R-:W-:Y:S05]  /*4380*/  @!P6 BRA `(.L_x_101) ;  /* 0x0000000000f4e947 */ /* 0x000fea0003800000 */
        /* <DEDUP_REMOVED lines=54> */
[----:B------:R-:W-:Y:S02]  /*46f0*/  LOP3.LUT R59, R59, 0xfffffffe, RZ, 0xc0, !PT ;  /* 0xfffffffe3b3b7812 */ /* 0x000fe400078ec0ff */
[----:B------:R-:W-:Y:S02]  /*4700*/  IADD3 R33, R33, -0x4, RZ ;  /* 0xfffffffc21217810 */ /* 0x000fe40007ffe0ff */
[----:B------:R-:W-:Y:S01]  /*4710*/  IADD3 R34, R61, 0x4, RZ ;  /* 0x000000043d227810 */ /* 0x000fe20007ffe0ff */
[----:B--2---:R-:W-:Y:S01]  /*4720*/  @!P6 FADD.FTZ R14, R14, R20 ;  /* 0x000000140e0ee221 */ /* 0x004fe20000010000 */
[----:B------:R-:W-:Y:S01]  /*4730*/  @!P6 FADD.FTZ R15, R15, R21 ;  /* 0x000000150f0fe221 */ /* 0x000fe20000010000 */
[----:B------:R-:W-:-:S13]  /*4740*/  PLOP3.LUT P6, PT, PT, PT, PT, 0x8, 0x0 ;  /* 0x000000000000781c */ /* 0x000fda0003fce170 */
[----:B------:R-:W-:-:S07]  /*4750*/  @P6 LOP3.LUT R59, R59, 0x1, RZ, 0xfc, !PT ;  /* 0x000000013b3b6812 */ /* 0x000fce00078efcff */
.L_x_101:
[----:B------:R-:W-:-:S04]  /*4760*/  LOP3.LUT P6, RZ, R59, 0x1, RZ, 0xc0, !PT ;  /* 0x000000013bff7812 */ /* 0x000fc800078cc0ff */
[----:B------:R-:W-:-:S13]  /*4770*/  ISETP.NE.OR P6, PT, R33, RZ, P6 ;  /* 0x000000ff2100720c */ /* 0x000fda00037c5670 */
[----:B------:R-:W-:Y:S05]  /*4780*/  @!P6 BRA `(.L_x_97) ;  /* 0x00000000007ce947 */ /* 0x000fea0003800000 */
.L_x_98:
        /* <DEDUP_REMOVED lines=29> */
[----:B------:R-:W-:-:S13]  /*4960*/  ISETP.NE.AND P6, PT, R33, RZ, PT ;  /* 0x000000ff2100720c */ /* 0x000fda0003fc5270 */
[----:B------:R-:W-:Y:S05]  /*4970*/  @P6 BRA `(.L_x_98) ;  /* 0xfffffffc00846947 */ /* 0x000fea000383ffff */
.L_x_97:
[----:B------:R-:W-:-:S13]  /*4980*/  ISETP.NE.AND P6, PT, R57, RZ, PT ;  /* 0x000000ff3900720c */ /* 0x000fda0003fc5270 */
[----:B------:R-:W-:Y:S05]  /*4990*/  @!P6 BRA `(.L_x_94) ;  /* 0x000000000068e947 */ /* 0x000fea0003800000 */
[----:B------:R-:W-:Y:S01]  /*49a0*/  ISETP.EQ.OR P6, PT, R34, UR14, P0 ;  /* 0x0000000e22007c0c */ /* 0x000fe200087c2670 */
[----:B------:R-:W-:-:S12]  /*49b0*/  BSSY B0, `(.L_x_102) ;  /* 0x0000007000007945 */ /* 0x000fd80003800000 */
[----:B------:R-:W-:Y:S05]  /*49c0*/  @P6 BRA `(.L_x_103) ;  /* 0x0000000000146947 */ /* 0x000fea0003800000 */
[----:B------:R-:W-:-:S04]  /*49d0*/  IMAD R21, R3, R34, R0 ;  /* 0x0000002203157224 */ /* 0x000fc800078e0200 */
[----:B------:R-:W-:-:S06]  /*49e0*/  IMAD.WIDE.U32 R20, R21, 0x8, R36 ;  /* 0x0000000815147825 */ /* 0x000fcc00078e0024 */
[----:B------:R-:W2:Y:S02]  /*49f0*/  LDG.E.64 R20, desc[UR12][R20.64] ;  /* 0x0000000c14147981 */ /* 0x000ea4000c1e1b00 */
[----:B--2---:R-:W-:Y:S01]  /*4a00*/  FADD.FTZ R14, R14, R20 ;  /* 0x000000140e0e7221 */ /* 0x004fe20000010000 */
[----:B------:R-:W-:-:S07]  /*4a10*/  FADD.FTZ R15, R15, R21 ;  /* 0x000000150f0f7221 */ /* 0x000fce0000010000 */
.L_x_103:
[----:B------:R-:W-:Y:S05]  /*4a20*/  BSYNC B0 ;  /* 0x0000000000007941 */ /* 0x000fea0003800000 */
.L_x_102:
[----:B------:R-:W-:-:S13]  /*4a30*/  ISETP.NE.AND P6, PT, R57, 0x1, PT ;  /* 0x000000013900780c */ /* 0x000fda0003fc5270 */
[----:B------:R-:W-:Y:S05]  /*4a40*/  @!P6 BRA `(.L_x_94) ;  /* 0x00000000003ce947 */ /* 0x000fea0003800000 */
[----:B------:R-:W-:-:S04]  /*4a50*/  IADD3 R39, R34, 0x1, RZ ;  /* 0x0000000122277810 */ /* 0x000fc80007ffe0ff */
[----:B------:R-:W-:-:S13]  /*4a60*/  ISETP.EQ.OR P6, PT, R39, UR14, P0 ;  /* 0x0000000e27007c0c */ /* 0x000fda00087c2670 */
[----:B------:R-:W-:-:S04]  /*4a70*/  @!P6 IMAD R39, R39, R3, R0 ;  /* 0x000000032727e224 */ /* 0x000fc800078e0200 */
[----:B------:R-:W-:-:S05]  /*4a80*/  @!P6 IMAD.WIDE.U32 R38, R39, 0x8, R36 ;  /* 0x000000082726e825 */ /* 0x000fca00078e0024 */
[----:B------:R-:W2:Y:S02]  /*4a90*/  @!P6 LDG.E.64 R20, desc[UR12][R38.64] ;  /* 0x0000000c2614e981 */ /* 0x000ea4000c1e1b00 */
[----:B--2---:R-:W-:Y:S01]  /*4aa0*/  @!P6 FADD.FTZ R15, R15, R21 ;  /* 0x000000150f0fe221 */ /* 0x004fe20000010000 */
[----:B------:R-:W-:Y:S01]  /*4ab0*/  IADD3 R21, R34, 0x2, RZ ;  /* 0x0000000222157810 */ /* 0x000fe20007ffe0ff */
[----:B------:R-:W-:-:S03]  /*4ac0*/  @!P6 FADD.FTZ R14, R14, R20 ;  /* 0x000000140e0ee221 */ /* 0x000fc60000010000 */
[----:B------:R-:W-:-:S04]  /*4ad0*/  ISETP.EQ.OR P6, PT, R21, UR14, P0 ;  /* 0x0000000e15007c0c */ /* 0x000fc800087c2670 */
[----:B------:R-:W-:-:S13]  /*4ae0*/  ISETP.EQ.OR P6, PT, R57, 0x2, P6 ;  /* 0x000000023900780c */ /* 0x000fda00037c2670 */
[----:B------:R-:W-:-:S04]  /*4af0*/  @!P6 IMAD R21, R21, R3, R0 ;  /* 0x000000031515e224 */ /* 0x000fc800078e0200 */
[----:B------:R-:W-:-:S06]  /*4b00*/  @!P6 IMAD.WIDE.U32 R20, R21, 0x8, R36 ;  /* 0x000000081514e825 */ /* 0x000fcc00078e0024 */
[----:B------:R-:W2:Y:S02]  /*4b10*/  @!P6 LDG.E.64 R20, desc[UR12][R20.64] ;  /* 0x0000000c1414e981 */ /* 0x000ea4000c1e1b00 */
[----:B--2---:R-:W-:Y:S01]  /*4b20*/  @!P6 FADD.FTZ R14, R14, R20 ;  /* 0x000000140e0ee221 */ /* 0x004fe20000010000 */
[----:B------:R-:W-:-:S07]  /*4b30*/  @!P6 FADD.FTZ R15, R15, R21 ;  /* 0x000000150f0fe221 */ /* 0x000fce0000010000 */
.L_x_94:
[----:B------:R-:W0:Y:S01]  /*4b40*/  S2UR UR9, SR_CgaCtaId ;  /* 0x00000000000979c3 */ /* 0x000e220000008800 */
[----:B------:R-:W-:Y:S01]  /*4b50*/  UMOV UR8, 0x400 ;  /* 0x0000040000087882 */ /* 0x000fe20000000000 */
[----:B------:R-:W-:Y:S01]  /*4b60*/  LOP3.LUT P6, RZ, R59, 0x4, RZ, 0xc0, !PT ;  /* 0x000000043bff7812 */ /* 0x000fe200078cc0ff */
[----:B------:R-:W-:Y:S01]  /*4b70*/  IMAD.WIDE.U32 R34, R60, -0x55555555, RZ ;  /* 0xaaaaaaab3c227825 */ /* 0x000fe200078e00ff */
[----:B------:R-:W-:Y:S02]  /*4b80*/  SHF.L.U32 R52, R52, 0x10, RZ ;  /* 0x0000001034347819 */ /* 0x000fe400000006ff */
[----:B------:R-:W-:Y:S02]  /*4b90*/  SHF.L.U32 R51, R51, 0x10, RZ ;  /* 0x0000001033337819 */ /* 0x000fe400000006ff */
[----:B------:R-:W1:Y:S01]  /*4ba0*/  LDC R33, c[0x0][0x2ac] ;  /* 0x0000ab00ff217b82 */ /* 0x000e620000000800 */
[----:B------:R-:W-:Y:S01]  /*4bb0*/  SHF.R.U32.HI R34, RZ, 0x3, R35 ;  /* 0x00000003ff227819 */ /* 0x000fe20000011623 */
[----:B------:R-:W-:Y:S01]  /*4bc0*/  FADD.FTZ R52, R52, -UR11 ;  /* 0x8000000b34347e21 */ /* 0x000fe20008010000 */
[----:B------:R-:W-:-:S02]  /*4bd0*/  SHF.L.U32 R35, R7, 0x10, RZ ;  /* 0x0000001007237819 */ /* 0x000fc400000006ff */
[----:B------:R-:W-:Y:S02]  /*4be0*/  SHF.L.U32 R18, R18, 0x10, RZ ;  /* 0x0000001012127819 */ /* 0x000fe400000006ff */
[----:B------:R-:W-:Y:S01]  /*4bf0*/  SHF.L.U32 R53, R53, 0x10, RZ ;  /* 0x0000001035357819 */ /* 0x000fe200000006ff */
[----:B------:R-:W-:Y:S01]  /*4c00*/  FADD.FTZ R38, R35, -UR11 ;  /* 0x8000000b23267e21 */ /* 0x000fe20008010000 */
[----:B------:R-:W-:Y:S01]  /*4c10*/  SHF.L.U32 R32, R32, 0x10, RZ ;  /* 0x0000001020207819 */ /* 0x000fe200000006ff */
[----:B------:R-:W-:Y:S02]  /*4c20*/  FMUL.FTZ R35, R52, UR10 ;  /* 0x0000000a34237c20 */ /* 0x000fe40008410000 */
[----:B------:R-:W-:Y:S01]  /*4c30*/  FMUL.FTZ R38, R38, UR10 ;  /* 0x0000000a26267c20 */ /* 0x000fe20008410000 */
[----:B0-----:R-:W-:-:S09]  /*4c40*/  ULEA UR8, UR9, UR8, 0x18 ;  /* 0x0000000809087291 */ /* 0x001fd2000f8ec03f */
[----:B------:R-:W-:Y:S01]  /*4c50*/  @!P0 STS.64 [UR8+0x78], R14 ;  /* 0x0000780eff008988 */ /* 0x000fe20008000a08 */
[----:B------:R-:W-:Y:S06]  /*4c60*/  BAR.SYNC.DEFER_BLOCKING 0x0 ;  /* 0x0000000000007b1d */ /* 0x000fec0000010000 */
[----:B------:R-:W0:Y:S01]  /*4c70*/  LDS.64 R20, [UR8+0x78] ;  /* 0x00007808ff147984 */ /* 0x000e220008000a00 */
[----:B------:R-:W-:Y:S02]  /*4c80*/  ULDC UR8, c[0x0][0x2bc] ;  /* 0x0000af0000087ab9 */ /* 0x000fe40000000800 */
[----:B0-----:R-:W-:Y:S01]  /*4c90*/  FMUL.FTZ R7, R20, UR8 ;  /* 0x0000000814077c20 */ /* 0x001fe20008410000 */
[----:B------:R-:W-:Y:S01]  /*4ca0*/  FMUL.FTZ R36, R21, UR8 ;  /* 0x0000000815247c20 */ /* 0x000fe20008410000 */
[----:B-1----:R-:W-:Y:S06]  /*4cb0*/  @!P6 BRA `(.L_x_104) ;  /* 0x000000000048e947 */ /* 0x002fec0003800000 */
        /* <DEDUP_REMOVED lines=10> */
[----:B0-----:R-:W-:Y:S01]  /*4d60*/  FMUL.FTZ R18, R18, R39 ;  /* 0x0000002712127220 */ /* 0x001fe20000410000 */
[----:B-1----:R-:W-:Y:S01]  /*4d70*/  FMUL.FTZ R51, R51, R52 ;  /* 0x0000003433337220 */ /* 0x002fe20000410000 */
[----:B------:R-:W-:Y:S01]  /*4d80*/  FADD.FTZ R61, -R52, 1 ;  /* 0x3f800000343d7421 */ /* 0x000fe20000010100 */
[----:B------:R-:W-:-:S03]  /*4d90*/  FADD.FTZ R52, -R39, 1 ;  /* 0x3f80000027347421 */ /* 0x000fc60000010100 */
[----:B------:R-:W-:Y:S01]  /*4da0*/  FFMA.FTZ R14, R14, R61, 1 ;  /* 0x3f8000000e0e7423 */ /* 0x000fe2000001003d */
[----:B------:R-:W-:-:S03]  /*4db0*/  FFMA.FTZ R15, R15, R52, 1 ;  /* 0x3f8000000f0f7423 */ /* 0x000fc60000010034 */
[----:B------:R-:W-:Y:S01]  /*4dc0*/  FMUL.FTZ R51, R51, R14 ;  /* 0x0000000e33337220 */ /* 0x000fe20000410000 */
[----:B------:R-:W-:-:S07]  /*4dd0*/  FMUL.FTZ R18, R18, R15 ;  /* 0x0000000f12127220 */ /* 0x000fce0000410000 */
.L_x_104:
[----:B------:R-:W-:Y:S01]  /*4de0*/  LOP3.LUT P0, RZ, R59, 0x2, RZ, 0xc0, !PT ;  /* 0x000000023bff7812 */ /* 0x000fe2000780c0ff */
[----:B------:R-:W-:-:S12]  /*4df0*/  BSSY B0, `(.L_x_105) ;  /* 0x0000014000007945 */ /* 0x000fd80003800000 */
[----:B------:R-:W-:Y:S05]  /*4e00*/  @!P0 BRA `(.L_x_106) ;  /* 0x0000000000488947 */ /* 0x000fea0003800000 */
[----:B------:R-:W-:Y:S01]  /*4e10*/  ULDC.64 UR8, c[0x0][0x288] ;  /* 0x0000a20000087ab9 */ /* 0x000fe20000000a00 */
[----:B------:R-:W-:Y:S01]  /*4e20*/  MOV R14, R62 ;  /* 0x0000003e000e7202 */ /* 0x000fe20000000f00 */
[----:B------:R-:W-:Y:S01]  /*4e30*/  IMAD R21, R5, UR8, RZ ;  /* 0x0000000805157c24 */ /* 0x000fe2000f8e02ff */
[----:B------:R-:W-:-:S03]  /*4e40*/  MOV R15, R65 ;  /* 0x00000041000f7202 */ /* 0x000fc60000000f00 */
[C---:B------:R-:W-:Y:S02]  /*4e50*/  IMAD R21, R58.reuse, UR9, R21 ;  /* 0x000000093a157c24 */ /* 0x040fe4000f8e0215 */
[----:B------:R-:W-:Y:S01]  /*4e60*/  IMAD.WIDE.U32 R14, R58, UR8, R14 ;  /* 0x000000083a0e7c25 */ /* 0x000fe2000f8e000e */
[----:B------:R-:W-:-:S04]  /*4e70*/  ULDC.64 UR8, c[0x0][0x210] ;  /* 0x0000840000087ab9 */ /* 0x000fc80000000a00 */
[----:B------:R-:W-:Y:S01]  /*4e80*/  IADD3 R21, R15, R21, RZ ;  /* 0x000000150f157210 */ /* 0x000fe20007ffe0ff */
[----:B------:R-:W-:Y:S01]  /*4e90*/  FFMA.FTZ R15, R7, R38, R36 ;  /* 0x00000026070f7223 */ /* 0x000fe20000010024 */
[----:B------:R-:W-:-:S03]  /*4ea0*/  LEA R20, P0, R14, UR8, 0x1 ;  /* 0x000000080e147c11 */ /* 0x000fc6000f8008ff */
[----:B------:R-:W-:Y:S01]  /*4eb0*/  FFMA.FTZ R18, R18, R11, -R15 ;  /* 0x0000000b12127223 */ /* 0x000fe2000001080f */
[----:B------:R-:W-:Y:S01]  /*4ec0*/  LEA.HI.X R21, R14, UR9, R21, 0x1, P0 ;  /* 0x000000090e157c11 */ /* 0x000fe200080f0c15 */
[----:B------:R-:W-:-:S04]  /*4ed0*/  FFMA.FTZ R14, R7, R35, R36 ;  /* 0x00000023070e7223 */ /* 0x000fc80000010024 */
[----:B------:R-:W-:-:S04]  /*4ee0*/  FFMA.FTZ R14, R51, R10, -R14 ;  /* 0x0000000a330e7223 */ /* 0x000fc8000001080e */
[----:B------:R-:W-:Y:S01]  /*4ef0*/  FMUL.FTZ R15, R14, UR10 ;  /* 0x0000000a0e0f7c20 */ /* 0x000fe20008410000 */
[----:B------:R-:W-:-:S05]  /*4f00*/  FMUL.FTZ R14, R18, UR10 ;  /* 0x0000000a120e7c20 */ /* 0x000fca0008410000 */
[----:B------:R-:W-:-:S05]  /*4f10*/  F2FP.BF16.F32.PACK_AB R15, R14, R15 ;  /* 0x0000000f0e0f723e */ /* 0x000fca00000010ff */
[----:B------:R0:W-:Y:S02]  /*4f20*/  STG.E desc[UR12][R20.64], R15 ;  /* 0x0000000f14007986 */ /* 0x0001e4000c10190c */
.L_x_106:
[----:B------:R-:W-:Y:S05]  /*4f30*/  BSYNC B0 ;  /* 0x0000000000007941 */ /* 0x000fea0003800000 */
.L_x_105:
[----:B------:R-:W-:Y:S01]  /*4f40*/  LOP3.LUT P6, RZ, R59, 0x4, RZ, 0xc0, !PT ;  /* 0x000000043bff7812 */ /* 0x000fe200078cc0ff */
[----:B------:R-:W-:Y:S01]  /*4f50*/  FADD.FTZ R32, R32, -UR11 ;  /* 0x8000000b20207e21 */ /* 0x000fe20008010000 */
[----:B------:R-:W-:Y:S01]  /*4f60*/  SHF.L.U32 R18, R31, 0x10, RZ ;  /* 0x000000101f127819 */ /* 0x000fe200000006ff */
[----:B------:R-:W-:Y:S01]  /*4f70*/  FADD.FTZ R31, R53, -UR11 ;  /* 0x8000000b351f7e21 */ /* 0x000fe20008010000 */
[----:B------:R-:W-:Y:S01]  /*4f80*/  SHF.L.U32 R35, R50, 0x10, RZ ;  /* 0x0000001032237819 */ /* 0x000fe200000006ff */
[----:B------:R-:W-:Y:S01]  /*4f90*/  FMUL.FTZ R32, R32, UR10 ;  /* 0x0000000a20207c20 */ /* 0x000fe20008410000 */
[----:B------:R-:W-:Y:S01]  /*4fa0*/  SHF.L.U32 R48, R48, 0x10, RZ ;  /* 0x0000001030307819 */ /* 0x000fe200000006ff */
[----:B------:R-:W-:Y:S01]  /*4fb0*/  FMUL.FTZ R31, R31, UR10 ;  /* 0x0000000a1f1f7c20 */ /* 0x000fe20008410000 */
[----:B------:R-:W-:-:S05]  /*4fc0*/  SHF.L.U32 R30, R30, 0x10, RZ ;  /* 0x000000101e1e7819 */ /* 0x000fca00000006ff */
[----:B------:R-:W-:Y:S05]  /*4fd0*/  @!P6 BRA `(.L_x_107) ;  /* 0x000000000048e947 */ /* 0x000fea0003800000 */
[----:B0-----:R-:W-:Y:S01]  /*4fe0*/  FFMA.FTZ R15, R32, R11, R13 ;  /* 0x0000000b200f7223 */ /* 0x001fe2000001000d */
        /* <DEDUP_REMOVED lines=17> */
.L_x_107:
[----:B------:R-:W-:Y:S04]  /*5100*/  BSSY B0, `(.L_x_108) ;  /* 0x0000016000007945 */ /* 0x000fe80003800000 */
[----:B------:R-:W-:Y:S05]  /*5110*/  @!P5 BRA `(.L_x_109) ;  /* 0x000000000050d947 */ /* 0x000fea0003800000 */
[----:B0-----:R-:W-:Y:S01]  /*5120*/  IADD3 R21, R58, 0x20, RZ ;  /* 0x000000203a157810 */ /* 0x001fe20007ffe0ff */
[----:B------:R-:W-:Y:S01]  /*5130*/  ULDC.64 UR8, c[0x0][0x288] ;  /* 0x0000a20000087ab9 */ /* 0x000fe20000000a00 */
[----:B------:R-:W-:Y:S02]  /*5140*/  MOV R14, R62 ;  /* 0x0000003e000e7202 */ /* 0x000fe40000000f00 */
[----:B------:R-:W-:Y:S02]  /*5150*/  SHF.R.S32.HI R20, RZ, 0x1f, R21 ;  /* 0x0000001fff147819 */ /* 0x000fe40000011415 */
[----:B------:R-:W-:-:S03]  /*5160*/  MOV R15, R65 ;  /* 0x00000041000f7202 */ /* 0x000fc60000000f00 */
[----:B------:R-:W-:Y:S02]  /*5170*/  IMAD R20, R20, UR8, RZ ;  /* 0x0000000814147c24 */ /* 0x000fe4000f8e02ff */
[----:B------:R-:W-:-:S04]  /*5180*/  IMAD.WIDE.U32 R14, R21, UR8, R14 ;  /* 0x00000008150e7c25 */ /* 0x000fc8000f8e000e */
[----:B------:R-:W-:Y:S01]  /*5190*/  IMAD R21, R21, UR9, R20 ;  /* 0x0000000915157c24 */ /* 0x000fe2000f8e0214 */
[----:B------:R-:W-:Y:S02]  /*51a0*/  ULDC.64 UR8, c[0x0][0x210] ;  /* 0x0000840000087ab9 */ /* 0x000fe40000000a00 */
[----:B------:R-:W-:Y:S02]  /*51b0*/  LEA R20, P0, R14, UR8, 0x1 ;  /* 0x000000080e147c11 */ /* 0x000fe4000f8008ff */
[----:B------:R-:W-:Y:S01]  /*51c0*/  IADD3 R21, R15, R21, RZ ;  /* 0x000000150f157210 */ /* 0x000fe20007ffe0ff */
[----:B------:R-:W-:-:S03]  /*51d0*/  FFMA.FTZ R15, R7, R32, R36 ;  /* 0x00000020070f7223 */ /* 0x000fc60000010024 */
[----:B------:R-:W-:Y:S01]  /*51e0*/  LEA.HI.X R21, R14, UR9, R21, 0x1, P0 ;  /* 0x000000090e157c11 */ /* 0x000fe200080f0c15 */
[----:B------:R-:W-:Y:S01]  /*51f0*/  FFMA.FTZ R14, R7, R31, R36 ;  /* 0x0000001f070e7223 */ /* 0x000fe20000010024 */
[----:B------:R-:W-:-:S03]  /*5200*/  FFMA.FTZ R18, R18, R11, -R15 ;  /* 0x0000000b12127223 */ /* 0x000fc6000001080f */
[----:B------:R-:W-:-:S04]  /*5210*/  FFMA.FTZ R14, R35, R10, -R14 ;  /* 0x0000000a230e7223 */ /* 0x000fc8000001080e */
[----:B------:R-:W-:Y:S01]  /*5220*/  FMUL.FTZ R15, R14, UR10 ;  /* 0x0000000a0e0f7c20 */ /* 0x000fe20008410000 */
[----:B------:R-:W-:-:S05]  /*5230*/  FMUL.FTZ R14, R18, UR10 ;  /* 0x0000000a120e7c20 */ /* 0x000fca0008410000 */
[----:B------:R-:W-:-:S05]  /*5240*/  F2FP.BF16.F32.PACK_AB R15, R14, R15 ;  /* 0x0000000f0e0f723e */ /* 0x000fca00000010ff */
[----:B------:R1:W-:Y:S02]  /*5250*/  STG.E desc[UR12][R20.64], R15 ;  /* 0x0000000f14007986 */ /* 0x0003e4000c10190c */
.L_x_109:
[----:B------:R-:W-:Y:S05]  /*5260*/  BSYNC B0 ;  /* 0x0000000000007941 */ /* 0x000fea0003800000 */
.L_x_108:
[----:B------:R-:W-:Y:S01]  /*5270*/  FADD.FTZ R48, R48, -UR11 ;  /* 0x8000000b30307e21 */ /* 0x000fe20008010000 */
[----:B------:R-:W-:Y:S01]  /*5280*/  FADD.FTZ R30, R30, -UR11 ;  /* 0x8000000b1e1e7e21 */ /* 0x000fe20008010000 */
[----:B------:R-:W-:Y:S02]  /*5290*/  SHF.L.U32 R47, R47, 0x10, RZ ;  /* 0x000000102f2f7819 */ /* 0x000fe400000006ff */
[----:B------:R-:W-:Y:S01]  /*52a0*/  SHF.L.U32 R18, R29, 0x10, RZ ;  /* 0x000000101d127819 */ /* 0x000fe200000006ff */
[----:B------:R-:W-:Y:S01]  /*52b0*/  FMUL.FTZ R37, R48, UR10 ;  /* 0x0000000a30257c20 */ /* 0x000fe20008410000 */
[----:B------:R-:W-:Y:S01]  /*52c0*/  SHF.L.U32 R49, R49, 0x10, RZ ;  /* 0x0000001031317819 */ /* 0x000fe200000006ff */
[----:B------:R-:W-:Y:S01]  /*52d0*/  FMUL.FTZ R38, R30, UR10 ;  /* 0x0000000a1e267c20 */ /* 0x000fe20008410000 */
[----:B------:R-:W-:Y:S01]  /*52e0*/  SHF.L.U32 R28, R28, 0x10, RZ ;  /* 0x000000101c1c7819 */ /* 0x000fe200000006ff */
[----:B------:R-:W-:Y:S06]  /*52f0*/  @!P6 BRA `(.L_x_110) ;  /* 0x000000000048e947 */ /* 0x000fec0003800000 */
[----:B01----:R-:W-:Y:S01]  /*5300*/  FFMA.FTZ R15, R38, R11, R13 ;  /* 0x0000000b260f7223 */ /* 0x003fe2000001000d */
        /* <DEDUP_REMOVED lines=17> */
.L_x_110:
[----:B------:R-:W-:Y:S04]  /*5420*/  BSSY B0, `(.L_x_111) ;  /* 0x0000016000007945 */ /* 0x000fe80003800000 */
[----:B------:R-:W-:Y:S05]  /*5430*/  @!P4 BRA `(.L_x_112) ;  /* 0x000000000050c947 */ /* 0x000fea0003800000 */
[----:B01----:R-:W-:Y:S01]  /*5440*/  IADD3 R21, R58, 0x40, RZ ;  /* 0x000000403a157810 */ /* 0x003fe20007ffe0ff */
        /* <DEDUP_REMOVED lines=19> */
.L_x_112:
[----:B------:R-:W-:Y:S05]  /*5580*/  BSYNC B0 ;  /* 0x0000000000007941 */ /* 0x000fea0003800000 */
.L_x_111:
        /* <DEDUP_REMOVED lines=9> */
[----:B------:R-:W-:Y:S01]  /*5620*/  FFMA.FTZ R14, R49, R10, R12 ;  /* 0x0000000a310e7223 */ /* 0x000fe2000001000c */
[----:B012---:R-:W-:-:S03]  /*5630*/  FFMA.FTZ R15, R38, R11, R13 ;  /* 0x0000000b260f7223 */ /* 0x007fc6000001000d */
        /* <DEDUP_REMOVED lines=16> */
.L_x_113:
[----:B------:R-:W-:Y:S04]  /*5740*/  BSSY B0, `(.L_x_114) ;  /* 0x0000016000007945 */ /* 0x000fe80003800000 */
[----:B------:R-:W-:Y:S05]  /*5750*/  @!P3 BRA `(.L_x_115) ;  /* 0x000000000050b947 */ /* 0x000fea0003800000 */
[----:B012---:R-:W-:Y:S01]  /*5760*/  IADD3 R21, R58, 0x60, RZ ;  /* 0x000000603a157810 */ /* 0x007fe20007ffe0ff */
        /* <DEDUP_REMOVED lines=19> */
.L_x_115:
[----:B------:R-:W-:Y:S05]  /*58a0*/  BSYNC B0 ;  /* 0x0000000000007941 */ /* 0x000fea0003800000 */
.L_x_114:
        /* <DEDUP_REMOVED lines=9> */
[----:B0123--:R-:W-:Y:S01]  /*5940*/  FFMA.FTZ R15, R30, R11, R13 ;  /* 0x0000000b1e0f7223 */ /* 0x00ffe2000001000d */
        /* <DEDUP_REMOVED lines=17> */
.L_x_116:
[----:B------:R-:W-:Y:S04]  /*5a60*/  BSSY B0, `(.L_x_117) ;  /* 0x0000016000007945 */ /* 0x000fe80003800000 */
[----:B------:R-:W-:Y:S05]  /*5a70*/  @!P2 BRA `(.L_x_118) ;  /* 0x000000000050a947 */ /* 0x000fea0003800000 */
[----:B0123--:R-:W-:Y:S01]  /*5a80*/  IADD3 R15, R58, 0x80, RZ ;  /* 0x000000803a0f7810 */ /* 0x00ffe20007ffe0ff */
        /* <DEDUP_REMOVED lines=14> */
[----:B------:R-:W-:Y:S01]  /*5b70*/  FFMA.FTZ R20, R43, R10, -R20 ;  /* 0x0000000a2b147223 */ /* 0x000fe20000010814 */
[----:B------:R-:W-:-:S03]  /*5b80*/  FMUL.FTZ R18, R18, UR10 ;  /* 0x0000000a12127c20 */ /* 0x000fc60008410000 */
[----:B------:R-:W-:-:S05]  /*5b90*/  FMUL.FTZ R21, R20, UR10 ;  /* 0x0000000a14157c20 */ /* 0x000fca0008410000 */
[----:B------:R-:W-:-:S05]  /*5ba0*/  F2FP.BF16.F32.PACK_AB R21, R18, R21 ;  /* 0x000000151215723e */ /* 0x000fca00000010ff */
[----:B------:R4:W-:Y:S02]  /*5bb0*/  STG.E desc[UR12][R14.64], R21 ;  /* 0x000000150e007986 */ /* 0x0009e4000c10190c */
.L_x_118:
[----:B------:R-:W-:Y:S05]  /*5bc0*/  BSYNC B0 ;  /* 0x0000000000007941 */ /* 0x000fea0003800000 */
.L_x_117:
[----:B------:R-:W-:Y:S01]  /*5bd0*/  FADD.FTZ R45, R45, -UR11 ;  /* 0x8000000b2d2d7e21 */ /* 0x000fe20008010000 */
[----:B------:R-:W-:Y:S01]  /*5be0*/  FADD.FTZ R24, R24, -UR11 ;  /* 0x8000000b18187e21 */ /* 0x000fe20008010000 */
[----:B------:R-:W-:Y:S01]  /*5bf0*/  IMAD R33, R33, UR14, R34 ;  /* 0x0000000e21217c24 */ /* 0x000fe2000f8e0222 */
[----:B------:R-:W-:Y:S01]  /*5c00*/  SHF.L.U32 R25, R42, 0x10, RZ ;  /* 0x000000102a197819 */ /* 0x000fe200000006ff */
[----:B------:R-:W-:Y:S01]  /*5c10*/  FMUL.FTZ R45, R45, UR10 ;  /* 0x0000000a2d2d7c20 */ /* 0x000fe20008410000 */
[----:B------:R-:W-:Y:S01]  /*5c20*/  SHF.L.U32 R18, R23, 0x10, RZ ;  /* 0x0000001017127819 */ /* 0x000fe200000006ff */
[----:B------:R-:W-:Y:S01]  /*5c30*/  FMUL.FTZ R30, R24, UR10 ;  /* 0x0000000a181e7c20 */ /* 0x000fe20008410000 */
[----:B------:R-:W-:Y:S01]  /*5c40*/  SHF.L.U32 R40, R40, 0x10, RZ ;  /* 0x0000001028287819 */ /* 0x000fe200000006ff */
[----:B------:R-:W-:Y:S06]  /*5c50*/  @!P6 BRA `(.L_x_119) ;  /* 0x000000000048e947 */ /* 0x000fec0003800000 */
[----:B----4-:R-:W-:Y:S01]  /*5c60*/  FFMA.FTZ R14, R45, R10, R12 ;  /* 0x0000000a2d0e7223 */ /* 0x010fe2000001000c */
[----:B0123--:R-:W-:-:S03]  /*5c70*/  FFMA.FTZ R15, R30, R11, R13 ;  /* 0x0000000b1e0f7223 */ /* 0x00ffc6000001000d */
        /* <DEDUP_REMOVED lines=16> */
.L_x_119:
[----:B------:R-:W-:Y:S04]  /*5d80*/  BSSY B0, `(.L_x_120) ;  /* 0x0000016000007945 */ /* 0x000fe80003800000 */
[----:B------:R-:W-:Y:S05]  /*5d90*/  @!P1 BRA `(.L_x_121) ;  /* 0x0000000000509947 */ /* 0x000fea0003800000 */
[----:B------:R-:W-:Y:S01]  /*5da0*/  IADD3 R24, R58, 0xa0, RZ ;  /* 0x000000a03a187810 */ /* 0x000fe20007ffe0ff */
[----:B------:R-:W-:Y:S01]  /*5db0*/  ULDC.64 UR8, c[0x0][0x288] ;  /* 0x0000a20000087ab9 */ /* 0x000fe20000000a00 */
[----:B----4-:R-:W-:Y:S02]  /*5dc0*/  MOV R14, R62 ;  /* 0x0000003e000e7202 */ /* 0x010fe40000000f00 */
[----:B------:R-:W-:Y:S02]  /*5dd0*/  SHF.R.S32.HI R23, RZ, 0x1f, R24 ;  /* 0x0000001fff177819 */ /* 0x000fe40000011418 */
[----:B0123--:R-:W-:-:S03]  /*5de0*/  MOV R15, R65 ;  /* 0x00000041000f7202 */ /* 0x00ffc60000000f00 */
        /* <DEDUP_REMOVED lines=15> */
.L_x_121:
[----:B------:R-:W-:Y:S05]  /*5ee0*/  BSYNC B0 ;  /* 0x0000000000007941 */ /* 0x000fea0003800000 */
.L_x_120:
[----:B------:R-:W-:Y:S01]  /*5ef0*/  SHF.L.U32 R22, R22, 0x10, RZ ;  /* 0x0000001016167819 */ /* 0x000fe200000006ff */
[----:B------:R-:W-:Y:S01]  /*5f00*/  FADD.FTZ R40, R40, -UR11 ;  /* 0x8000000b28287e21 */ /* 0x000fe20008010000 */
[----:B------:R-:W-:Y:S01]  /*5f10*/  IADD3 R33, R33, 0xc0, RZ ;  /* 0x000000c021217810 */ /* 0x000fe20007ffe0ff */
[----:B------:R-:W-:Y:S01]  /*5f20*/  ULDC.64 UR8, c[0x0][0x290] ;  /* 0x0000a40000087ab9 */ /* 0x000fe20000000a00 */
[----:B------:R-:W-:Y:S01]  /*5f30*/  SHF.L.U32 R23, R8, 0x10, RZ ;  /* 0x0000001008177819 */ /* 0x000fe200000006ff */
[----:B------:R-:W-:Y:S01]  /*5f40*/  FADD.FTZ R22, R22, -UR11 ;  /* 0x8000000b16167e21 */ /* 0x000fe20008010000 */
[----:B------:R-:W-:Y:S01]  /*5f50*/  SHF.L.U32 R24, R19, 0x10, RZ ;  /* 0x0000001013187819 */ /* 0x000fe200000006ff */
[----:B------:R-:W-:Y:S01]  /*5f60*/  FMUL.FTZ R29, R40, UR10 ;  /* 0x0000000a281d7c20 */ /* 0x000fe20008410000 */
[----:B------:R-:W-:Y:S01]  /*5f70*/  SHF.R.S32.HI R26, RZ, 0x1f, R33 ;  /* 0x0000001fff1a7819 */ /* 0x000fe20000011421 */
[----:B------:R-:W-:Y:S01]  /*5f80*/  FMUL.FTZ R22, R22, UR10 ;  /* 0x0000000a16167c20 */ /* 0x000fe20008410000 */
[----:B------:R-:W-:Y:S06]  /*5f90*/  @!P6 BRA `(.L_x_122) ;  /* 0x000000000048e947 */ /* 0x000fec0003800000 */
[----:B------:R-:W-:Y:S01]  /*5fa0*/  FFMA.FTZ R8, R29, R10, R12 ;  /* 0x0000000a1d087223 */ /* 0x000fe2000001000c */
[----:B0---4-:R-:W-:-:S03]  /*5fb0*/  FFMA.FTZ R14, R22, R11, R13 ;  /* 0x0000000b160e7223 */ /* 0x011fc6000001000d */
[----:B-123--:R-:W-:Y:S01]  /*5fc0*/  FMUL.FTZ R15, R8, -1.4426950216293334961 ;  /* 0xbfb8aa3b080f7820 */ /* 0x00efe20000410000 */
        /* <DEDUP_REMOVED lines=15> */
.L_x_122:
[----:B------:R-:W-:Y:S01]  /*60c0*/  ISETP.GE.U32.AND P0, PT, R33, UR8, PT ;  /* 0x0000000821007c0c */ /* 0x000fe2000bf06070 */
[----:B------:R-:W-:Y:S01]  /*60d0*/  BSSY B0, `(.L_x_123) ;  /* 0x000001a000007945 */ /* 0x000fe20003800000 */
[----:B------:R-:W-:Y:S02]  /*60e0*/  IADD3 R8, R58, 0xe0, RZ ;  /* 0x000000e03a087810 */ /* 0x000fe40007ffe0ff */
[----:B------:R-:W-:Y:S02]  /*60f0*/  ISETP.GE.AND.EX P0, PT, R26, UR9, PT, P0 ;  /* 0x000000091a007c0c */ /* 0x000fe4000bf06300 */
[----:B------:R-:W-:Y:S02]  /*6100*/  SHF.R.S32.HI R18, RZ, 0x1f, R8 ;  /* 0x0000001fff127819 */ /* 0x000fe40000011408 */
[----:B------:R-:W-:-:S13]  /*6110*/  ISETP.LT.U32.AND P0, PT, R60, 0x180, !P0 ;  /* 0x000001803c00780c */ /* 0x000fda0004701070 */
[----:B------:R-:W-:Y:S05]  /*6120*/  @!P0 BRA `(.L_x_124) ;  /* 0x0000000000508947 */ /* 0x000fea0003800000 */
[----:B------:R-:W-:Y:S01]  /*6130*/  IADD3 R25, R58, 0xc0, RZ ;  /* 0x000000c03a197810 */ /* 0x000fe20007ffe0ff */
[----:B------:R-:W-:Y:S01]  /*6140*/  ULDC.64 UR16, c[0x0][0x288] ;  /* 0x0000a20000107ab9 */ /* 0x000fe20000000a00 */
[----:B0---4-:R-:W-:Y:S02]  /*6150*/  MOV R14, R62 ;  /* 0x0000003e000e7202 */ /* 0x011fe40000000f00 */
[----:B------:R-:W-:Y:S02]  /*6160*/  SHF.R.S32.HI R19, RZ, 0x1f, R25 ;  /* 0x0000001fff137819 */ /* 0x000fe40000011419 */
[----:B-123--:R-:W-:-:S03]  /*6170*/  MOV R15, R65 ;  /* 0x00000041000f7202 */ /* 0x00efc60000000f00 */
[----:B------:R-:W-:Y:S02]  /*6180*/  IMAD R19, R19, UR16, RZ ;  /* 0x0000001013137c24 */ /* 0x000fe4000f8e02ff */
[----:B------:R-:W-:-:S04]  /*6190*/  IMAD.WIDE.U32 R20, R25, UR16, R14 ;  /* 0x0000001019147c25 */ /* 0x000fc8000f8e000e */
[----:B------:R-:W-:Y:S01]  /*61a0*/  IMAD R19, R25, UR17, R19 ;  /* 0x0000001119137c24 */ /* 0x000fe2000f8e0213 */
[----:B------:R-:W-:Y:S02]  /*61b0*/  ULDC.64 UR16, c[0x0][0x210] ;  /* 0x0000840000107ab9 */ /* 0x000fe40000000a00 */
[----:B------:R-:W-:Y:S02]  /*61c0*/  LEA R14, P0, R20, UR16, 0x1 ;  /* 0x00000010140e7c11 */ /* 0x000fe4000f8008ff */
[----:B------:R-:W-:-:S04]  /*61d0*/  IADD3 R19, R21, R19, RZ ;  /* 0x0000001315137210 */ /* 0x000fc80007ffe0ff */
[----:B------:R-:W-:Y:S01]  /*61e0*/  LEA.HI.X R15, R20, UR17, R19, 0x1, P0 ;  /* 0x00000011140f7c11 */ /* 0x000fe200080f0c13 */
[C-C-:B------:R-:W-:Y:S01]  /*61f0*/  FFMA.FTZ R20, R7.reuse, R29, R36.reuse ;  /* 0x0000001d07147223 */ /* 0x140fe20000010024 */
[----:B------:R-:W-:-:S03]  /*6200*/  FFMA.FTZ R19, R7, R22, R36 ;  /* 0x0000001607137223 */ /* 0x000fc60000010024 */
[----:B------:R-:W-:Y:S01]  /*6210*/  FFMA.FTZ R20, R23, R10, -R20 ;  /* 0x0000000a17147223 */ /* 0x000fe20000010814 */
[----:B------:R-:W-:-:S03]  /*6220*/  FFMA.FTZ R19, R24, R11, -R19 ;  /* 0x0000000b18137223 */ /* 0x000fc60000010813 */
[----:B------:R-:W-:Y:S01]  /*6230*/  FMUL.FTZ R20, R20, UR10 ;  /* 0x0000000a14147c20 */ /* 0x000fe20008410000 */
[----:B------:R-:W-:-:S05]  /*6240*/  FMUL.FTZ R19, R19, UR10 ;  /* 0x0000000a13137c20 */ /* 0x000fca0008410000 */
[----:B------:R-:W-:-:S05]  /*6250*/  F2FP.BF16.F32.PACK_AB R19, R19, R20 ;  /* 0x000000141313723e */ /* 0x000fca00000010ff */
[----:B------:R0:W-:Y:S02]  /*6260*/  STG.E desc[UR12][R14.64], R19 ;  /* 0x000000130e007986 */ /* 0x0001e4000c10190c */
.L_x_124:
[----:B------:R-:W-:Y:S05]  /*6270*/  BSYNC B0 ;  /* 0x0000000000007941 */ /* 0x000fea0003800000 */
.L_x_123:
[----:B------:R-:W-:Y:S02]  /*6280*/  SHF.L.U32 R41, R41, 0x10, RZ ;  /* 0x0000001029297819 */ /* 0x000fe400000006ff */
[----:B------:R-:W-:Y:S02]  /*6290*/  SHF.L.U32 R17, R17, 0x10, RZ ;  /* 0x0000001011117819 */ /* 0x000fe400000006ff */
[----:B------:R-:W-:Y:S01]  /*62a0*/  ISETP.GE.U32.AND P0, PT, R8, UR8, PT ;  /* 0x0000000808007c0c */ /* 0x000fe2000bf06070 */
[----:B------:R-:W-:Y:S01]  /*62b0*/  FADD.FTZ R41, R41, -UR11 ;  /* 0x8000000b29297e21 */ /* 0x000fe20008010000 */
[----:B------:R-:W-:Y:S01]  /*62c0*/  SHF.L.U32 R9, R9, 0x10, RZ ;  /* 0x0000001009097819 */ /* 0x000fe200000006ff */
[----:B------:R-:W-:Y:S01]  /*62d0*/  FADD.FTZ R17, R17, -UR11 ;  /* 0x8000000b11117e21 */ /* 0x000fe20008010000 */
[----:B------:R-:W-:Y:S01]  /*62e0*/  ISETP.GE.AND.EX P0, PT, R18, UR9, PT, P0 ;  /* 0x0000000912007c0c */ /* 0x000fe2000bf06300 */
[----:B------:R-:W-:Y:S01]  /*62f0*/  FMUL.FTZ R41, R41, UR10 ;  /* 0x0000000a29297c20 */ /* 0x000fe20008410000 */
[----:B------:R-:W-:Y:S01]  /*6300*/  SHF.L.U32 R16, R16, 0x10, RZ ;  /* 0x0000001010107819 */ /* 0x000fe200000006ff */
[----:B------:R-:W-:Y:S01]  /*6310*/  FMUL.FTZ R24, R17, UR10 ;  /* 0x0000000a11187c20 */ /* 0x000fe20008410000 */
[----:B------:R-:W-:Y:S01]  /*6320*/  ISETP.LT.U32.AND P0, PT, R60, 0x180, !P0 ;  /* 0x000001803c00780c */ /* 0x000fe20004701070 */
[----:B------:R-:W-:-:S12]  /*6330*/  @!P6 BRA `(.L_x_125) ;  /* 0x000000000048e947 */ /* 0x000fd80003800000 */
[----:B------:R-:W-:Y:S01]  /*6340*/  FFMA.FTZ R13, R24, R11, R13 ;  /* 0x0000000b180d7223 */ /* 0x000fe2000001000d */
[----:B------:R-:W-:-:S03]  /*6350*/  FFMA.FTZ R12, R41, R10, R12 ;  /* 0x0000000a290c7223 */ /* 0x000fc6000001000c */
[----:B------:R-:W-:Y:S01]  /*6360*/  FMUL.FTZ R17, R13, -1.4426950216293334961 ;  /* 0xbfb8aa3b0d117820 */ /* 0x000fe20000410000 */
[----:B0---4-:R-:W-:-:S05]  /*6370*/  FMUL.FTZ R14, R12, -1.4426950216293334961 ;  /* 0xbfb8aa3b0c0e7820 */ /* 0x011fca0000410000 */
[----:B------:R-:W0:Y:S08]  /*6380*/  MUFU.EX2 R17, R17 ;  /* 0x0000001100117308 */ /* 0x000e300000000800 */
[----:B------:R-:W1:Y:S01]  /*6390*/  MUFU.EX2 R14, R14 ;  /* 0x0000000e000e7308 */ /* 0x000e620000000800 */
[----:B0-----:R-:W-:-:S07]  /*63a0*/  FADD.FTZ R19, R17, 1 ;  /* 0x3f80000011137421 */ /* 0x001fce0000010000 */
[----:B------:R-:W0:Y:S01]  /*63b0*/  MUFU.RCP R19, R19 ;  /* 0x0000001300137308 */ /* 0x000e220000001000 */
[----:B-123--:R-:W-:-:S07]  /*63c0*/  FADD.FTZ R15, R14, 1 ;  /* 0x3f8000000e0f7421 */ /* 0x00efce0000010000 */
        /* <DEDUP_REMOVED lines=9> */
.L_x_125:
[----:B------:R-:W-:Y:S04]  /*6460*/  BSSY B0, `(.L_x_126) ;  /* 0x0000013000007945 */ /* 0x000fe80003800000 */
[----:B------:R-:W-:Y:S05]  /*6470*/  @!P0 BRA `(.L_x_127) ;  /* 0x0000000000448947 */ /* 0x000fea0003800000 */
        /* <DEDUP_REMOVED lines=17> */
.L_x_127:
[----:B------:R-:W-:Y:S05]  /*6590*/  BSYNC B0 ;  /* 0x0000000000007941 */ /* 0x000fea0003800000 */
.L_x_126:
[----:B------:R-:W-:Y:S01]  /*65a0*/  ULDC UR8, c[0x0][0x2a0] ;  /* 0x0000a80000087ab9 */ /* 0x000fe20000000800 */
[----:B------:R-:W-:Y:S01]  /*65b0*/  ULDC UR9, c[0x0][0x270] ;  /* 0x00009c0000097ab9 */ /* 0x000fe20000000800 */
[----:B------:R-:W-:Y:S01]  /*65c0*/  IADD3 R54, R3, R54, RZ ;  /* 0x0000003603367210 */ /* 0x000fe20007ffe0ff */
[----:B------:R-:W-:Y:S01]  /*65d0*/  UIMAD UR8, UR8, UR9, URZ ;  /* 0x00000009080872a4 */ /* 0x000fe2000f8e023f */
[----:B------:R-:W-:-:S05]  /*65e0*/  IADD3 R55, R55, 0x1, RZ ;  /* 0x0000000137377810 */ /* 0x000fca0007ffe0ff */
[----:B------:R-:W-:-:S13]  /*65f0*/  ISETP.GE.AND P0, PT, R54, UR8, PT ;  /* 0x0000000836007c0c */ /* 0x000fda000bf06270 */
[----:B------:R-:W-:Y:S05]  /*6600*/  @!P0 BRA `(.L_x_128) ;  /* 0xffffff9c00908947 */ /* 0x000fea000383ffff */
.L_x_77:
[----:B------:R-:W5:Y:S01]  /*6610*/  LDC R6, c[0x0][0xc] ;  /* 0x00000300ff067b82 */ /* 0x000f620000000800 */
[----:B------:R-:W-:Y:S01]  /*6620*/  ISETP.NE.AND P2, PT, R60, RZ, PT ;  /* 0x000000ff3c00720c */ /* 0x000fe20003f45270 */
[----:B------:R-:W-:Y:S06]  /*6630*/  BSSY B0, `(.L_x_129) ;  /* 0x0000015000007945 */ /* 0x000fec0003800000 */
[----:B0-----:R-:W0:Y:S08]  /*6640*/  LDC R7, c[0x0][0x10] ;  /* 0x00000400ff077b82 */ /* 0x001e300000000800 */
[----:B------:R-:W1:Y:S01]  /*6650*/  LDC.64 R2, c[0x0][0x258] ;  /* 0x00009600ff027b82 */ /* 0x000e620000000a00 */
[----:B-----5:R-:W-:-:S02]  /*6660*/  IADD3 R4, R6, -0x1, RZ ;  /* 0xffffffff06047810 */ /* 0x020fc40007ffe0ff */
[----:B------:R-:W-:Y:S02]  /*6670*/  ISETP.NE.AND P1, PT, R6, 0x1, PT ;  /* 0x000000010600780c */ /* 0x000fe40003f25270 */
[----:B------:R-:W-:Y:S02]  /*6680*/  ISETP.NE.AND P0, PT, R4, UR14, PT ;  /* 0x0000000e04007c0c */ /* 0x000fe4000bf05270 */
[C---:B0-----:R-:W-:Y:S02]  /*6690*/  IADD3 R5, R7.reuse, -0x1, RZ ;  /* 0xffffffff07057810 */ /* 0x041fe40007ffe0ff */
[----:B------:R-:W-:Y:S02]  /*66a0*/  SHF.L.U32 R4, R7, 0x1, RZ ;  /* 0x0000000107047819 */ /* 0x000fe400000006ff */
[----:B------:R-:W-:Y:S02]  /*66b0*/  ISETP.NE.OR P0, PT, R0, R5, P0 ;  /* 0x000000050000720c */ /* 0x000fe40000705670 */
[----:B------:R-:W-:-:S05]  /*66c0*/  SEL R5, R4, RZ, P1 ;  /* 0x000000ff04057207 */ /* 0x000fca0000800000 */
[----:B-1----:R-:W-:Y:S01]  /*66d0*/  IMAD.WIDE.U32 R2, R5, 0x4, R2 ;  /* 0x0000000405027825 */ /* 0x002fe200078e0002 */
        /* <DEDUP_REMOVED lines=10> */
.L_x_130:
[----:B------:R-:W-:Y:S05]  /*6780*/  BSYNC B0 ;  /* 0x0000000000007941 */ /* 0x000fea0003800000 */
.L_x_129:
[----:B------:R-:W-:Y:S05]  /*6790*/  @P0 EXIT ;  /* 0x000000000000094d */ /* 0x000fea0003800000 */
[----:B------:R-:W-:Y:S05]  /*67a0*/  @P2 BRA `(.L_x_131) ;  /* 0x0000000000202947 */ /* 0x000fea0003800000 */
[----:B------:R-:W-:-:S05]  /*67b0*/  IMAD R0, R6, R7, RZ ;  /* 0x0000000706007224 */ /* 0x000fca00078e02ff */
[----:B------:R-:W-:-:S13]  /*67c0*/  ISETP.NE.AND P0, PT, R0, -0x1, PT ;  /* 0xffffffff0000780c */ /* 0x000fda0003f05270 */
[----:B------:R-:W-:Y:S05]  /*67d0*/  @!P0 BRA `(.L_x_131) ;  /* 0x0000000000148947 */ /* 0x000fea0003800000 */
.L_x_132:
[----:B0-----:R-:W5:Y:S04]  /*67e0*/  LDG.E.STRONG.GPU R5, desc[UR12][R2.64] ;  /* 0x0000000c02057981 */ /* 0x001f68000c1ef900 */
[----:B-----5:R-:W-:Y:S01]  /*67f0*/  CCTL.IVALL ;  /* 0x00000000ff00798f */ /* 0x020fe20002000000 */
[----:B------:R-:W-:Y:S05]  /*6800*/  YIELD ;  /* 0x0000000000007946 */ /* 0x000fea0003800000 */
[----:B------:R-:W-:-:S13]  /*6810*/  ISETP.NE.AND P0, PT, R5, R0, PT ;  /* 0x000000000500720c */ /* 0x000fda0003f05270 */
[----:B------:R-:W-:Y:S05]  /*6820*/  @P0 BRA `(.L_x_132) ;  /* 0xfffffffc00ec0947 */ /* 0x000fea000383ffff */
.L_x_131:
[----:B------:R-:W-:Y:S05]  /*6830*/  WARPSYNC.ALL ;  /* 0x0000000000007948 */ /* 0x000fea0003800000 */
[----:B------:R-:W1:Y:S08]  /*6840*/  LDC.64 R22, c[0x0][0x288] ;  /* 0x0000a200ff167b82 */ /* 0x000e700000000a00 */
[----:B------:R-:W-:Y:S01]  /*6850*/  BAR.SYNC.DEFER_BLOCKING 0x0 ;  /* 0x0000000000007b1d */ /* 0x000fe20000010000 */
[----:B-1----:R-:W-:-:S04]  /*6860*/  LEA.HI R0, P0, R23, R22, RZ, 0x1 ;  /* 0x0000001617007211 */ /* 0x002fc800078108ff */
[----:B0-----:R-:W-:-:S04]  /*6870*/  IADD3.X R3, RZ, R23, RZ, P0, !PT ;  /* 0x00000017ff037210 */ /* 0x001fc800007fe4ff */
        /* <DEDUP_REMOVED lines=8> */
[----:B--234-:R-:W0:Y:S01]  /*6900*/  LDC.64 R14, c[0x0][0x218] ;  /* 0x00008600ff0e7b82 */ /* 0x01ce220000000a00 */
        /* <DEDUP_REMOVED lines=10> */
.L_x_133:
        /* <DEDUP_REMOVED lines=23> */
.L_x_134:
        /* <DEDUP_REMOVED lines=14> */
.L_x_3244:


//--------------------- .text._Z35group_norm_nhwc_bwd_one_pass_kernelI11Bf16IOFp32WLi512ELi24ELi384EEv26Group_norm_nhwc_bwd_params --------------------------
	.section	.text._Z35group_norm_nhwc_bwd_one_pass_kernelI11Bf16IOFp32WLi512ELi24ELi384EEv26Group_norm_nhwc_bwd_params,"ax",@progbits
	.align	128
        .global         _Z35group_norm_nhwc_bwd_one_pass_kernelI11Bf16IOFp32WLi512ELi24ELi384EEv26Group_norm_nhwc_bwd_params
        .type           _Z35group_norm_nhwc_bwd_one_pass_kernelI11Bf16IOFp32WLi512ELi24ELi384EEv26Group_norm_nhwc_bwd_params,@function
        .size           _Z35group_norm_nhwc_bwd_one_pass_kernelI11Bf16IOFp32WLi512ELi24ELi384EEv26Group_norm_nhwc_bwd_params,(.L_x_3245 - _Z35group_norm_nhwc_bwd_one_pass_kernelI11Bf16IOFp32WLi512ELi24ELi384EEv26Group_norm_nhwc_bwd_params)
        .other          _Z35group_norm_nhwc_bwd_one_pass_kernelI11Bf16IOFp32WLi512ELi24ELi384EEv26Group_norm_nhwc_bwd_params,@"STO_CUDA_ENTRY STV_DEFAULT"
_Z35group_norm_nhwc_bwd_one_pass_kernelI11Bf16IOFp32WLi512ELi24ELi384EEv26Group_norm_nhwc_bwd_params:
.text._Z35group_norm_nhwc_bwd_one_pass_kernelI11Bf16IOFp32WLi512ELi24ELi384EEv26Group_norm_nhwc_bwd_params:
        /* <DEDUP_REMOVED lines=14> */
[----:B------:R-:W1:Y:S01]  /*00e0*/  S2R R10, SR_LANEID ;  /* 0x00000000000a7919 */ /* 0x000e620000000000 */
[----:B------:R-:W-:Y:S01]  /*00f0*/  LOP3.LUT R108, R108, 0xffffff7f, RZ, 0xc0, !PT ;  /* 0xffffff7f6c6c7812 */ /* 0x000fe200078ec0ff */
[----:B------:R-:W-:Y:S01]  /*0100*/  UMOV UR5, 0x400 ;  /* 0x0000040000057882 */ /* 0x000fe20000000000 */
[----:B------:R-:W-:Y:S01]  /*0110*/  SHF.R.U32.HI R107, RZ, 0x3, R3 ;  /* 0x00000003ff6b7819 */ /* 0x000fe20000011603 */
[----:B------:R-:W2:Y:S01]  /*0120*/  S2UR UR6, SR_CgaCtaId ;  /* 0x00000000000679c3 */ /* 0x000ea20000008800 */
[----:B------:R-:W-:Y:S01]  /*0130*/  HFMA2.MMA R30, -RZ, RZ, 0, 0 ;  /* 0x00000000ff1e7435 */ /* 0x000fe200000001ff */
[----:B------:R-:W-:-:S06]  /*0140*/  MOV R91, R37 ;  /* 0x00000025005b7202 */ /* 0x000fcc0000000f00 */
[----:B------:R-:W3:Y:S01]  /*0150*/  LDC.64 R2, c[0x0][0x288] ;  /* 0x0000a200ff027b82 */ /* 0x000ee20000000a00 */
[----:B0-----:R-:W-:-:S07]  /*0160*/  IMAD R105, R0, UR7, R107 ;  /* 0x0000000700697c24 */ /* 0x001fce000f8e026b */
[----:B------:R-:W0:Y:S01]  /*0170*/  LDC R12, c[0x0][0x10] ;  /* 0x00000400ff0c7b82 */ /* 0x000e220000000800 */
[----:B------:R-:W-:Y:S01]  /*0180*/  IMAD R107, R107, -0xc, R106 ;  /* 0xfffffff46b6b7824 */ /* 0x000fe200078e026a */
[C---:B------:R-:W-:Y:S02]  /*0190*/  ISETP.LT.U32.AND P0, PT, R105.reuse, UR10, PT ;  /* 0x0000000a69007c0c */ /* 0x040fe4000bf01070 */
[----:B------:R-:W-:Y:S01]  /*01a0*/  SHF.R.S32.HI R35, RZ, 0x1f, R105 ;  /* 0x0000001fff237819 */ /* 0x000fe20000011469 */
[----:B--2---:R-:W-:Y:S01]  /*01b0*/  ULEA UR5, UR6, UR5, 0x18 ;  /* 0x0000000506057291 */ /* 0x004fe2000f8ec03f */
[----:B------:R-:W-:Y:S02]  /*01c0*/  IADD3 R103, R105, 0x20, RZ ;  /* 0x0000002069677810 */ /* 0x000fe40007ffe0ff */
[----:B------:R-:W2:Y:S01]  /*01d0*/  LDC R11, c[0x0][0xc] ;  /* 0x00000300ff0b7b82 */ /* 0x000ea20000000800 */
[----:B------:R-:W-:Y:S02]  /*01e0*/  ISETP.LT.AND.EX P0, PT, R35, UR11, !P1, P0 ;  /* 0x0000000b23007c0c */ /* 0x000fe4000cf01300 */
[----:B------:R-:W-:-:S02]  /*01f0*/  ISETP.LT.U32.AND P5, PT, R103, UR10, PT ;  /* 0x0000000a67007c0c */ /* 0x000fc4000bfa1070 */
[----:B------:R-:W-:Y:S02]  /*0200*/  SHF.R.S32.HI R33, RZ, 0x1f, R103 ;  /* 0x0000001fff217819 */ /* 0x000fe40000011467 */
[----:B------:R-:W-:Y:S02]  /*0210*/  IADD3 R102, R105, 0x40, RZ ;  /* 0x0000004069667810 */ /* 0x000fe40007ffe0ff */
[----:B------:R-:W-:Y:S02]  /*0220*/  ISETP.LT.AND.EX P6, PT, R33, UR11, !P1, P5 ;  /* 0x0000000b21007c0c */ /* 0x000fe4000cfc1350 */
[----:B------:R-:W-:Y:S02]  /*0230*/  ISETP.LT.U32.AND P4, PT, R102, UR10, PT ;  /* 0x0000000a66007c0c */ /* 0x000fe4000bf81070 */
[----:B------:R-:W-:Y:S02]  /*0240*/  SHF.R.S32.HI R31, RZ, 0x1f, R102 ;  /* 0x0000001fff1f7819 */ /* 0x000fe40000011466 */
[----:B------:R-:W-:Y:S01]  /*0250*/  @P0 LOP3.LUT R108, R108, 0x80, RZ, 0xfc, !PT ;  /* 0x000000806c6c0812 */ /* 0x000fe200078efcff */
[----:B0-----:R-:W-:Y:S01]  /*0260*/  IMAD R104, R12, UR7, R37 ;  /* 0x000000070c687c24 */ /* 0x001fe2000f8e0225 */
[----:B------:R-:W-:-:S02]  /*0270*/  ISETP.LT.AND.EX P5, PT, R31, UR11, !P1, P4 ;  /* 0x0000000b1f007c0c */ /* 0x000fc4000cfa1340 */
[----:B------:R-:W-:Y:S02]  /*0280*/  LOP3.LUT R108, R108, 0xffffffbf, RZ, 0xc0, !PT ;  /* 0xffffffbf6c6c7812 */ /* 0x000fe400078ec0ff */
[C---:B------:R-:W-:Y:S02]  /*0290*/  IADD3 R101, R105.reuse, 0x60, RZ ;  /* 0x0000006069657810 */ /* 0x040fe40007ffe0ff */
[----:B------:R-:W-:Y:S02]  /*02a0*/  @P6 LOP3.LUT R108, R108, 0x40, RZ, 0xfc, !PT ;  /* 0x000000406c6c6812 */ /* 0x000fe400078efcff */
[----:B------:R-:W-:Y:S02]  /*02b0*/  IADD3 R100, R105, 0x80, RZ ;  /* 0x0000008069647810 */ /* 0x000fe40007ffe0ff */
[----:B------:R-:W-:Y:S02]  /*02c0*/  ISETP.LT.U32.AND P3, PT, R101, UR10, PT ;  /* 0x0000000a65007c0c */ /* 0x000fe4000bf61070 */
[----:B------:R-:W-:-:S02]  /*02d0*/  SHF.R.S32.HI R29, RZ, 0x1f, R101 ;  /* 0x0000001fff1d7819 */ /* 0x000fc40000011465 */
[----:B------:R-:W-:Y:S02]  /*02e0*/  LOP3.LUT R108, R108, 0xffffffdf, RZ, 0xc0, !PT ;  /* 0xffffffdf6c6c7812 */ /* 0x000fe400078ec0ff */
[----:B------:R-:W-:Y:S02]  /*02f0*/  ISETP.LT.U32.AND P2, PT, R100, UR10, PT ;  /* 0x0000000a64007c0c */ /* 0x000fe4000bf41070 */
[----:B------:R-:W-:Y:S02]  /*0300*/  SHF.R.S32.HI R27, RZ, 0x1f, R100 ;  /* 0x0000001fff1b7819 */ /* 0x000fe40000011464 */
[----:B------:R-:W-:Y:S02]  /*0310*/  ISETP.LT.AND.EX P4, PT, R29, UR11, !P1, P3 ;  /* 0x0000000b1d007c0c */ /* 0x000fe4000cf81330 */
[----:B------:R-:W-:Y:S02]  /*0320*/  @P5 LOP3.LUT R108, R108, 0x20, RZ, 0xfc, !PT ;  /* 0x000000206c6c5812 */ /* 0x000fe400078efcff */
[----:B------:R-:W-:-:S02]  /*0330*/  IADD3 R99, R105, 0xa0, RZ ;  /* 0x000000a069637810 */ /* 0x000fc40007ffe0ff */
[----:B------:R-:W-:Y:S02]  /*0340*/  ISETP.LT.AND.EX P3, PT, R27, UR11, !P1, P2 ;  /* 0x0000000b1b007c0c */ /* 0x000fe4000cf61320 */
[----:B------:R-:W-:Y:S02]  /*0350*/  LOP3.LUT R108, R108, 0xfffffff7, RZ, 0xc0, !PT ;  /* 0xfffffff76c6c7812 */ /* 0x000fe400078ec0ff */
[----:B------:R-:W-:Y:S02]  /*0360*/  ISETP.LT.U32.AND P0, PT, R99, UR10, PT ;  /* 0x0000000a63007c0c */ /* 0x000fe4000bf01070 */
[----:B------:R-:W-:Y:S02]  /*0370*/  SHF.R.S32.HI R25, RZ, 0x1f, R99 ;  /* 0x0000001fff197819 */ /* 0x000fe40000011463 */
[----:B------:R-:W-:Y:S02]  /*0380*/  LOP3.LUT R108, R108, 0xffffffef, RZ, 0xc0, !PT ;  /* 0xffffffef6c6c7812 */ /* 0x000fe400078ec0ff */
[----:B------:R-:W-:-:S02]  /*0390*/  IADD3 R98, R105, 0xc0, RZ ;  /* 0x000000c069627810 */ /* 0x000fc40007ffe0ff */
[----:B------:R-:W-:Y:S02]  /*03a0*/  ISETP.LT.AND.EX P2, PT, R25, UR11, !P1, P0 ;  /* 0x0000000b19007c0c */ /* 0x000fe4000cf41300 */
[----:B------:R-:W-:Y:S02]  /*03b0*/  @P4 LOP3.LUT R108, R108, 0x10, RZ, 0xfc, !PT ;  /* 0x000000106c6c4812 */ /* 0x000fe400078efcff */
[----:B------:R-:W-:Y:S02]  /*03c0*/  SHF.R.S32.HI R23, RZ, 0x1f, R98 ;  /* 0x0000001fff177819 */ /* 0x000fe40000011462 */
[----:B------:R-:W-:Y:S02]  /*03d0*/  ISETP.LT.U32.AND P0, PT, R98, UR10, PT ;  /* 0x0000000a62007c0c */ /* 0x000fe4000bf01070 */
[----:B------:R-:W-:Y:S02]  /*03e0*/  @P3 LOP3.LUT R108, R108, 0x8, RZ, 0xfc, !PT ;  /* 0x000000086c6c3812 */ /* 0x000fe400078efcff */
[----:B------:R-:W-:-:S02]  /*03f0*/  ISETP.LT.AND.EX P0, PT, R23, UR11, !P1, P0 ;  /* 0x0000000b17007c0c */ /* 0x000fc4000cf01300 */
[----:B------:R-:W-:Y:S02]  /*0400*/  LOP3.LUT R108, R108, 0xfffffffb, RZ, 0xc0, !PT ;  /* 0xfffffffb6c6c7812 */ /* 0x000fe400078ec0ff */
[C---:B------:R-:W-:Y:S02]  /*0410*/  IADD3 R97, R105.reuse, 0xe0, RZ ;  /* 0x000000e069617810 */ /* 0x040fe40007ffe0ff */
[----:B------:R-:W-:Y:S02]  /*0420*/  @P2 LOP3.LUT R108, R108, 0x4, RZ, 0xfc, !PT ;  /* 0x000000046c6c2812 */ /* 0x000fe400078efcff */
[C---:B------:R-:W-:Y:S02]  /*0430*/  IADD3 R96, R105.reuse, 0x100, RZ ;  /* 0x0000010069607810 */ /* 0x040fe40007ffe0ff */
[C---:B------:R-:W-:Y:S02]  /*0440*/  IADD3 R95, R105.reuse, 0x120, RZ ;  /* 0x00000120695f7810 */ /* 0x040fe40007ffe0ff */
[----:B------:R-:W-:-:S02]  /*0450*/  IADD3 R94, R105, 0x140, RZ ;  /* 0x00000140695e7810 */ /* 0x000fc40007ffe0ff */
[----:B------:R-:W-:Y:S02]  /*0460*/  LOP3.LUT R108, R108, 0xfffffffd, RZ, 0xc0, !PT ;  /* 0xfffffffd6c6c7812 */ /* 0x000fe400078ec0ff */
[----:B------:R-:W-:Y:S02]  /*0470*/  IADD3 R93, R105, 0x160, RZ ;  /* 0x00000160695d7810 */ /* 0x000fe40007ffe0ff */
[----:B------:R-:W-:Y:S02]  /*0480*/  SHF.R.S32.HI R21, RZ, 0x1f, R97 ;  /* 0x0000001fff157819 */ /* 0x000fe40000011461 */
[----:B------:R-:W-:Y:S02]  /*0490*/  SHF.R.S32.HI R19, RZ, 0x1f, R96 ;  /* 0x0000001fff137819 */ /* 0x000fe40000011460 */
[----:B------:R-:W-:Y:S02]  /*04a0*/  SHF.R.S32.HI R17, RZ, 0x1f, R95 ;  /* 0x0000001fff117819 */ /* 0x000fe4000001145f */
[----:B------:R-:W-:-:S02]  /*04b0*/  SHF.R.S32.HI R15, RZ, 0x1f, R94 ;  /* 0x0000001fff0f7819 */ /* 0x000fc4000001145e */
[----:B------:R-:W-:Y:S02]  /*04c0*/  ISETP.LT.U32.AND P5, PT, R97, UR10, PT ;  /* 0x0000000a61007c0c */ /* 0x000fe4000bfa1070 */
[----:B------:R-:W-:Y:S02]  /*04d0*/  @P0 LOP3.LUT R108, R108, 0x2, RZ, 0xfc, !PT ;  /* 0x000000026c6c0812 */ /* 0x000fe400078efcff */
[----:B------:R-:W-:Y:S02]  /*04e0*/  ISETP.LT.U32.AND P4, PT, R96, UR10, PT ;  /* 0x0000000a60007c0c */ /* 0x000fe4000bf81070 */
[----:B------:R-:W-:Y:S02]  /*04f0*/  ISETP.LT.U32.AND P3, PT, R95, UR10, PT ;  /* 0x0000000a5f007c0c */ /* 0x000fe4000bf61070 */
[----:B------:R-:W-:Y:S02]  /*0500*/  ISETP.LT.U32.AND P2, PT, R94, UR10, PT ;  /* 0x0000000a5e007c0c */ /* 0x000fe4000bf41070 */
[----:B------:R-:W-:-:S02]  /*0510*/  SHF.R.S32.HI R13, RZ, 0x1f, R93 ;  /* 0x0000001fff0d7819 */ /* 0x000fc4000001145d */
[----:B------:R-:W-:Y:S01]  /*0520*/  ISETP.LT.U32.AND P0, PT, R93, UR10, PT ;  /* 0x0000000a5d007c0c */ /* 0x000fe2000bf01070 */
[----:B------:R-:W-:Y:S01]  /*0530*/  ULDC.U8 UR10, c[0x0][0x2a4] ;  /* 0x0000a900000a7ab9 */ /* 0x000fe20000000000 */
[----:B------:R-:W-:Y:S02]  /*0540*/  ISETP.LT.AND.EX P5, PT, R21, UR11, !P1, P5 ;  /* 0x0000000b15007c0c */ /* 0x000fe4000cfa1350 */
[----:B------:R-:W-:Y:S02]  /*0550*/  ISETP.LT.AND.EX P4, PT, R19, UR11, !P1, P4 ;  /* 0x0000000b13007c0c */ /* 0x000fe4000cf81340 */
[----:B------:R-:W-:Y:S02]  /*0560*/  ISETP.LT.AND.EX P3, PT, R17, UR11, !P1, P3 ;  /* 0x0000000b11007c0c */ /* 0x000fe4000cf61330 */
[----:B------:R-:W-:Y:S02]  /*0570*/  ISETP.LT.AND.EX P2, PT, R15, UR11, !P1, P2 ;  /* 0x0000000b0f007c0c */ /* 0x000fe4000cf41320 */
[----:B------:R-:W-:-:S02]  /*0580*/  ISETP.LT.AND.EX P1, PT, R13, UR11, !P1, P0 ;  /* 0x0000000b0d007c0c */ /* 0x000fc4000cf21300 */
[C---:B---3--:R-:W-:Y:S02]  /*0590*/  LEA.HI R6, P0, R3.reuse, R2, RZ, 0x1 ;  /* 0x0000000203067211 */ /* 0x048fe400078108ff */
[-C--:B------:R-:W-:Y:S02]  /*05a0*/  LEA R39, R3, R3.reuse, 0x1 ;  /* 0x0000000303277211 */ /* 0x080fe400078e08ff */
[----:B------:R-:W-:Y:S01]  /*05b0*/  IADD3.X R5, RZ, R3, RZ, P0, !PT ;  /* 0x00000003ff057210 */ /* 0x000fe200007fe4ff */
[----:B------:R-:W-:Y:S01]  /*05c0*/  IMAD.WIDE.U32 R2, R2, 0x3, RZ ;  /* 0x0000000302027825 */ /* 0x000fe200078e00ff */
[----:B------:R-:W-:Y:S02]  /*05d0*/  IADD3 R92, R105, 0x180, RZ ;  /* 0x00000180695c7810 */ /* 0x000fe40007ffe0ff */
[----:B------:R-:W-:Y:S02]  /*05e0*/  SHF.R.S64 R6, R6, 0x1, R5 ;  /* 0x0000000106067819 */ /* 0x000fe40000001005 */
[----:B------:R-:W-:-:S02]  /*05f0*/  IADD3 R39, R3, R39, RZ ;  /* 0x0000002703277210 */ /* 0x000fc40007ffe0ff */
[----:B------:R-:W-:Y:S02]  /*0600*/  SHF.R.S32.HI R3, RZ, 0x1f, R106 ;  /* 0x0000001fff037819 */ /* 0x000fe4000001146a */
[----:B------:R-:W-:Y:S02]  /*0610*/  LEA.HI R2, P0, R39, R2, RZ, 0x1 ;  /* 0x0000000227027211 */ /* 0x000fe400078108ff */
[----:B------:R-:W-:Y:S02]  /*0620*/  LEA.HI R3, R3, R106, RZ, 0x5 ;  /* 0x0000006a03037211 */ /* 0x000fe400078f28ff */
[----:B------:R-:W-:Y:S02]  /*0630*/  IADD3.X R39, RZ, R39, RZ, P0, !PT ;  /* 0x00000027ff277210 */ /* 0x000fe400007fe4ff */
[----:B------:R-:W-:Y:S02]  /*0640*/  SHF.R.S32.HI R3, RZ, 0x5, R3 ;  /* 0x00000005ff037819 */ /* 0x000fe40000011403 */
[----:B------:R-:W-:-:S02]  /*0650*/  SHF.R.S64 R2, R2, 0x1, R39 ;  /* 0x0000000102027819 */ /* 0x000fc40000001027 */
[----:B------:R-:W-:Y:S02]  /*0660*/  LEA R8, R3, UR5, 0x3 ;  /* 0x0000000503087c11 */ /* 0x000fe4000f8e18ff */
[----:B------:R-:W-:Y:S02]  /*0670*/  SHF.R.S32.HI R3, RZ, 0x1, R5 ;  /* 0x00000001ff037819 */ /* 0x000fe40000011405 */
[C---:B------:R-:W-:Y:S02]  /*0680*/  IADD3 R90, R105.reuse, 0x1a0, RZ ;  /* 0x000001a0695a7810 */ /* 0x040fe40007ffe0ff */
[C---:B------:R-:W-:Y:S02]  /*0690*/  IADD3 R36, R105.reuse, 0x1c0, RZ ;  /* 0x000001c069247810 */ /* 0x040fe40007ffe0ff */
[----:B------:R-:W-:Y:S02]  /*06a0*/  IADD3 R34, R105, 0x1e0, RZ ;  /* 0x000001e069227810 */ /* 0x000fe40007ffe0ff */
[----:B------:R-:W-:-:S02]  /*06b0*/  SHF.R.S32.HI R39, RZ, 0x1, R39 ;  /* 0x00000001ff277819 */ /* 0x000fc40000011427 */
[----:B------:R-:W-:Y:S02]  /*06c0*/  SHF.L.U64.HI R4, R6, 0x2, R3 ;  /* 0x0000000206047819 */ /* 0x000fe40000010203 */
[----:B--2---:R-:W-:Y:S02]  /*06d0*/  LOP3.LUT R32, R11, 0x3, RZ, 0xc0, !PT ;  /* 0x000000030b207812 */ /* 0x004fe400078ec0ff */
[----:B------:R-:W-:Y:S02]  /*06e0*/  SHF.L.U32 R107, R107, 0x1, RZ ;  /* 0x000000016b6b7819 */ /* 0x000fe400000006ff */
[----:B------:R-:W-:Y:S02]  /*06f0*/  SHF.R.S32.HI R9, RZ, 0x1f, R92 ;  /* 0x0000001fff097819 */ /* 0x000fe4000001145c */
[----:B------:R-:W-:Y:S02]  /*0700*/  SHF.R.S32.HI R7, RZ, 0x1f, R90 ;  /* 0x0000001fff077819 */ /* 0x000fe4000001145a */
[----:B------:R-:W-:-:S02]  /*0710*/  SHF.R.S32.HI R5, RZ, 0x1f, R36 ;  /* 0x0000001fff057819 */ /* 0x000fc40000011424 */
[----:B------:R-:W-:Y:S02]  /*0720*/  SHF.R.S32.HI R3, RZ, 0x1f, R34 ;  /* 0x0000001fff037819 */ /* 0x000fe40000011422 */
[----:B-1----:R-:W-:-:S07]  /*0730*/  SHF.L.U64.HI R0, R2, 0x2, R39 ;  /* 0x0000000202007819 */ /* 0x002fce0000010227 */
.L_x_218:
[----:B0-----:R-:W0:Y:S01]  /*0740*/  LDC R18, c[0x0][0x2a0] ;  /* 0x0000a800ff127b82 */ /* 0x001e220000000800 */
[----:B------:R-:W-:Y:S01]  /*0750*/  P2R R22, PR, RZ, 0x4 ;  /* 0x00000004ff167803 */ /* 0x000fe20000000000 */
[----:B------:R-:W-:Y:S01]  /*0760*/  ULDC.64 UR12, c[0x0][0x298] ;  /* 0x0000a600000c7ab9 */ /* 0x000fe20000000a00 */
[C---:B------:R-:W-:Y:S02]  /*0770*/  LOP3.LUT P2, RZ, R108.reuse, 0x80, RZ, 0xc0, !PT ;  /* 0x000000806cff7812 */ /* 0x040fe4000784c0ff */
[C---:B------:R-:W-:Y:S02]  /*0780*/  LOP3.LUT P6, RZ, R108.reuse, 0x40, RZ, 0xc0, !PT ;  /* 0x000000406cff7812 */ /* 0x040fe400078cc0ff */
[----:B------:R-:W-:Y:S01]  /*0790*/  P2R R20, PR, RZ, 0x2 ;  /* 0x00000002ff147803 */ /* 0x000fe20000000000 */
[----:B------:R-:W1:Y:S01]  /*07a0*/  @P5 LDC.64 R58, c[0x0][0x230] ;  /* 0x00008c00ff3a5b82 */ /* 0x000e620000000a00 */
[----:B------:R-:W-:Y:S02]  /*07b0*/  LOP3.LUT P1, RZ, R108, 0x10, RZ, 0xc0, !PT ;  /* 0x000000106cff7812 */ /* 0x000fe4000782c0ff */
[----:B------:R-:W-:-:S02]  /*07c0*/  MOV R26, RZ ;  /* 0x000000ff001a7202 */ /* 0x000fc40000000f00 */
[----:B------:R-:W-:Y:S02]  /*07d0*/  MOV R24, RZ ;  /* 0x000000ff00187202 */ /* 0x000fe40000000f00 */
[----:B------:R-:W-:Y:S01]  /*07e0*/  P2R R109, PR, RZ, 0x20 ;  /* 0x00000020ff6d7803 */ /* 0x000fe20000000000 */
[----:B------:R-:W2:Y:S01]  /*07f0*/  @P2 LDC.64 R86, c[0x0][0x230] ;  /* 0x00008c00ff562b82 */ /* 0x000ea20000000a00 */
[----:B0-----:R-:W-:-:S07]  /*0800*/  IABS R43, R18 ;  /* 0x00000012002b7213 */ /* 0x001fce0000000000 */
[----:B------:R-:W0:Y:S01]  /*0810*/  @P6 LDC.64 R82, c[0x0][0x230] ;  /* 0x00008c00ff526b82 */ /* 0x000e220000000a00 */
[----:B------:R-:W3:Y:S07]  /*0820*/  I2F.RP R14, R43 ;  /* 0x0000002b000e7306 */ /* 0x000eee0000209400 */
[----:B------:R-:W4:Y:S08]  /*0830*/  @P1 LDC.64 R74, c[0x0][0x230] ;  /* 0x00008c00ff4a1b82 */ /* 0x000f300000000a00 */
[----:B------:R-:W1:Y:S01]  /*0840*/  @P4 LDC.64 R54, c[0x0][0x230] ;  /* 0x00008c00ff364b82 */ /* 0x000e620000000a00 */
[----:B---3--:R-:W3:Y:S07]  /*0850*/  MUFU.RCP R14, R14 ;  /* 0x0000000e000e7308 */ /* 0x008eee0000001000 */
[----:B------:R-:W1:Y:S01]  /*0860*/  @P3 LDC.64 R44, c[0x0][0x288] ;  /* 0x0000a200ff2c3b82 */ /* 0x000e620000000a00 */
[----:B---3--:R-:W-:-:S04]  /*0870*/  IADD3 R38, R14, 0xffffffe, RZ ;  /* 0x0ffffffe0e267810 */ /* 0x008fc80007ffe0ff */
[----:B------:R3:W2:Y:S02]  /*0880*/  F2I.FTZ.U32.TRUNC.NTZ R39, R38 ;  /* 0x0000002600277305 */ /* 0x0006a4000021f000 */
[----:B---3--:R-:W-:Y:S02]  /*0890*/  MOV R38, RZ ;  /* 0x000000ff00267202 */ /* 0x008fe40000000f00 */
[----:B--2---:R-:W-:-:S05]  /*08a0*/  IADD3 R16, RZ, -R39, RZ ;  /* 0x80000027ff107210 */ /* 0x004fca0007ffe0ff */
[----:B------:R-:W-:Y:S01]  /*08b0*/  IMAD R41, R16, R43, RZ ;  /* 0x0000002b10297224 */ /* 0x000fe200078e02ff */
[----:B------:R-:W-:-:S03]  /*08c0*/  IABS R16, R91 ;  /* 0x0000005b00107213 */ /* 0x000fc60000000000 */
[----:B------:R-:W-:-:S06]  /*08d0*/  IMAD.HI.U32 R39, R39, R41, R38 ;  /* 0x0000002927277227 */ /* 0x000fcc00078e0026 */
[----:B------:R-:W-:-:S05]  /*08e0*/  IMAD.HI.U32 R39, R39, R16, RZ ;  /* 0x0000001027277227 */ /* 0x000fca00078e00ff */
[----:B------:R-:W-:-:S05]  /*08f0*/  IADD3 R14, -R39, RZ, RZ ;  /* 0x000000ff270e7210 */ /* 0x000fca0007ffe1ff */
[----:B------:R-:W-:-:S05]  /*0900*/  IMAD R14, R43, R14, R16 ;  /* 0x0000000e2b0e7224 */ /* 0x000fca00078e0210 */
[----:B------:R-:W-:-:S13]  /*0910*/  ISETP.GT.U32.AND P0, PT, R43, R14, PT ;  /* 0x0000000e2b00720c */ /* 0x000fda0003f04070 */
[-C--:B------:R-:W-:Y:S02]  /*0920*/  @!P0 IADD3 R14, R14, -R43.reuse, RZ ;  /* 0x8000002b0e0e8210 */ /* 0x080fe40007ffe0ff */
[----:B------:R-:W-:Y:S02]  /*0930*/  @!P0 IADD3 R39, R39, 0x1, RZ ;  /* 0x0000000127278810 */ /* 0x000fe40007ffe0ff */
[----:B------:R-:W-:Y:S02]  /*0940*/  IADD3 R41, R14, -R43, RZ ;  /* 0x8000002b0e297210 */ /* 0x000fe40007ffe0ff */
[----:B------:R-:W-:-:S04]  /*0950*/  ISETP.GT.U32.AND P0, PT, R43, R14, PT ;  /* 0x0000000e2b00720c */ /* 0x000fc80003f04070 */
[----:B------:R-:W-:Y:S02]  /*0960*/  SEL R41, R41, R14, !P0 ;  /* 0x0000000e29297207 */ /* 0x000fe40004000000 */
[----:B------:R-:W-:Y:S02]  /*0970*/  ISETP.GE.U32.AND P0, PT, R14, R43, PT ;  /* 0x0000002b0e00720c */ /* 0x000fe40003f06070 */
[----:B------:R-:W-:Y:S01]  /*0980*/  LOP3.LUT R14, R91, R18, RZ, 0x3c, !PT ;  /* 0x000000125b0e7212 */ /* 0x000fe200078e3cff */
[----:B------:R-:W2:Y:S10]  /*0990*/  @P4 LDC.64 R42, c[0x0][0x228] ;  /* 0x00008a00ff2a4b82 */ /* 0x000eb40000000a00 */
[----:B------:R-:W-:-:S02]  /*09a0*/  @P0 IADD3 R39, R39, 0x1, RZ ;  /* 0x0000000127270810 */ /* 0x000fc40007ffe0ff */
[----:B------:R-:W-:-:S13]  /*09b0*/  ISETP.GE.AND P0, PT, R91, RZ, PT ;  /* 0x000000ff5b00720c */ /* 0x000fda0003f06270 */
[----:B------:R-:W-:Y:S02]  /*09c0*/  @!P0 IADD3 R41, -R41, RZ, RZ ;  /* 0x000000ff29298210 */ /* 0x000fe40007ffe1ff */
[----:B------:R-:W-:Y:S02]  /*09d0*/  ISETP.GE.AND P0, PT, R14, RZ, PT ;  /* 0x000000ff0e00720c */ /* 0x000fe40003f06270 */
[----:B------:R-:W-:-:S11]  /*09e0*/  LOP3.LUT R14, RZ, R18, RZ, 0x33, !PT ;  /* 0x00000012ff0e7212 */ /* 0x000fd600078e33ff */
[----:B------:R-:W-:Y:S02]  /*09f0*/  @!P0 IADD3 R39, -R39, RZ, RZ ;  /* 0x000000ff27278210 */ /* 0x000fe40007ffe1ff */
[----:B------:R-:W-:-:S04]  /*0a00*/  ISETP.NE.AND P0, PT, R18, RZ, PT ;  /* 0x000000ff1200720c */ /* 0x000fc80003f05270 */
[C---:B------:R-:W-:Y:S02]  /*0a10*/  SEL R133, R14.reuse, R41, !P0 ;  /* 0x000000290e857207 */ /* 0x040fe40004000000 */
[----:B------:R-:W-:Y:S02]  /*0a20*/  SEL R39, R14, R39, !P0 ;  /* 0x000000270e277207 */ /* 0x000fe40004000000 */
[----:B------:R-:W-:Y:S01]  /*0a30*/  SHF.R.S32.HI R41, RZ, 0x1f, R107 ;  /* 0x0000001fff297819 */ /* 0x000fe2000001146b */
[----:B------:R-:W-:Y:S01]  /*0a40*/  IMAD R134, R133, 0x18, RZ ;  /* 0x0000001885867824 */ /* 0x000fe200078e02ff */
[----:B------:R-:W-:-:S04]  /*0a50*/  SHF.R.S32.HI R14, RZ, 0x1f, R39 ;  /* 0x0000001fff0e7819 */ /* 0x000fc80000011427 */
[----:B------:R-:W-:Y:S01]  /*0a60*/  IADD3 R136, P0, R107, R134, RZ ;  /* 0x000000866b887210 */ /* 0x000fe20007f1e0ff */
[----:B------:R-:W-:-:S03]  /*0a70*/  IMAD R14, R14, UR12, RZ ;  /* 0x0000000c0e0e7c24 */ /* 0x000fc6000f8e02ff */
[----:B------:R-:W-:Y:S01]  /*0a80*/  LEA.HI.X.SX32 R137, R134, R41, 0x1, P0 ;  /* 0x0000002986897211 */ /* 0x000fe200000f0eff */
[C---:B------:R-:W-:Y:S01]  /*0a90*/  IMAD R139, R39.reuse, UR13, R14 ;  /* 0x0000000d278b7c24 */ /* 0x040fe2000f8e020e */
[----:B------:R-:W3:Y:S01]  /*0aa0*/  @P2 LDC.64 R40, c[0x0][0x288] ;  /* 0x0000a200ff282b82 */ /* 0x000ee20000000a00 */
[----:B------:R-:W-:Y:S01]  /*0ab0*/  IMAD.WIDE.U32 R136, R39, UR12, R136 ;  /* 0x0000000c27887c25 */ /* 0x000fe2000f8e0088 */
[----:B------:R-:W-:-:S04]  /*0ac0*/  ULDC.64 UR12, c[0x0][0x290] ;  /* 0x0000a400000c7ab9 */ /* 0x000fc80000000a00 */
[----:B------:R-:W-:Y:S02]  /*0ad0*/  IADD3 R139, R137, R139, RZ ;  /* 0x0000008b898b7210 */ /* 0x000fe40007ffe0ff */
[----:B------:R-:W-:Y:S01]  /*0ae0*/  @P2 MOV R138, R136 ;  /* 0x00000088008a2202 */ /* 0x000fe20000000f00 */
[----:B---3--:R-:W-:-:S04]  /*0af0*/  @P2 IMAD R14, R35, R40, RZ ;  /* 0x00000028230e2224 */ /* 0x008fc800078e02ff */
[----:B------:R-:W-:-:S04]  /*0b00*/  @P2 IMAD.WIDE.U32 R38, R105, R40, R138 ;  /* 0x0000002869262225 */ /* 0x000fc800078e008a */
[----:B------:R-:W-:Y:S01]  /*0b10*/  @P2 IMAD R41, R105, R41, R14 ;  /* 0x0000002969292224 */ /* 0x000fe200078e020e */
[----:B------:R-:W-:-:S04]  /*0b20*/  @P2 SHF.L.U32 R85, R38, 0x1, RZ ;  /* 0x0000000126552819 */ /* 0x000fc800000006ff */
[----:B------:R-:W-:Y:S02]  /*0b30*/  @P2 IADD3 R39, R39, R41, RZ ;  /* 0x0000002927272210 */ /* 0x000fe40007ffe0ff */
[----:B------:R-:W3:Y:S01]  /*0b40*/  @P2 LDC.64 R40, c[0x0][0x228] ;  /* 0x00008a00ff282b82 */ /* 0x000ee20000000a00 */
[C---:B------:R-:W-:Y:S02]  /*0b50*/  @P2 IADD3 R86, P0, R85.reuse, R86, RZ ;  /* 0x0000005655562210 */ /* 0x040fe40007f1e0ff */
[----:B------:R-:W-:Y:S02]  /*0b60*/  @P2 SHF.L.U64.HI R38, R38, 0x1, R39 ;  /* 0x0000000126262819 */ /* 0x000fe40000010227 */
[----:B------:R-:W-:Y:S02]  /*0b70*/  @P6 MOV R39, R139 ;  /* 0x0000008b00276202 */ /* 0x000fe40000000f00 */
[----:B------:R-:W-:Y:S02]  /*0b80*/  @P2 IADD3.X R87, R38, R87, RZ, P0, !PT ;  /* 0x0000005726572210 */ /* 0x000fe400007fe4ff */
[----:B---3--:R-:W-:-:S04]  /*0b90*/  @P2 IADD3 R84, P0, R85, R40, RZ ;  /* 0x0000002855542210 */ /* 0x008fc80007f1e0ff */
[----:B------:R-:W-:Y:S02]  /*0ba0*/  @P2 IADD3.X R85, R38, R41, RZ, P0, !PT ;  /* 0x0000002926552210 */ /* 0x000fe400007fe4ff */
[----:B------:R-:W3:Y:S01]  /*0bb0*/  @P6 LDC.64 R40, c[0x0][0x288] ;  /* 0x0000a200ff286b82 */ /* 0x000ee20000000a00 */
[----:B------:R-:W-:Y:S02]  /*0bc0*/  @P6 MOV R38, R136 ;  /* 0x0000008800266202 */ /* 0x000fe40000000f00 */
[----:B------:R-:W-:-:S13]  /*0bd0*/  LOP3.LUT P2, RZ, R108, 0x20, RZ, 0xc0, !PT ;  /* 0x000000206cff7812 */ /* 0x000fda000784c0ff */
[----:B------:R-:W4:Y:S01]  /*0be0*/  @P2 LDC.64 R78, c[0x0][0x230] ;  /* 0x00008c00ff4e2b82 */ /* 0x000f220000000a00 */
[-C--:B---3--:R-:W-:Y:S02]  /*0bf0*/  @P6 IMAD R14, R33, R40.reuse, RZ ;  /* 0x00000028210e6224 */ /* 0x088fe400078e02ff */
[----:B------:R-:W-:-:S04]  /*0c00*/  @P6 IMAD.WIDE.U32 R38, R103, R40, R38 ;  /* 0x0000002867266225 */ /* 0x000fc800078e0026 */
[----:B------:R-:W-:Y:S01]  /*0c10*/  @P6 IMAD R41, R103, R41, R14 ;  /* 0x0000002967296224 */ /* 0x000fe200078e020e */
[----:B------:R-:W-:-:S04]  /*0c20*/  @P6 SHF.L.U32 R81, R38, 0x1, RZ ;  /* 0x0000000126516819 */ /* 0x000fc800000006ff */
[----:B------:R-:W-:Y:S02]  /*0c30*/  @P6 IADD3 R39, R39, R41, RZ ;  /* 0x0000002927276210 */ /* 0x000fe40007ffe0ff */
[----:B------:R-:W3:Y:S01]  /*0c40*/  @P6 LDC.64 R40, c[0x0][0x228] ;  /* 0x00008a00ff286b82 */ /* 0x000ee20000000a00 */
[C---:B0-----:R-:W-:Y:S02]  /*0c50*/  @P6 IADD3 R82, P0, R81.reuse, R82, RZ ;  /* 0x0000005251526210 */ /* 0x041fe40007f1e0ff */
[----:B------:R-:W-:Y:S02]  /*0c60*/  @P6 SHF.L.U64.HI R38, R38, 0x1, R39 ;  /* 0x0000000126266819 */ /* 0x000fe40000010227 */
[----:B------:R-:W-:Y:S02]  /*0c70*/  @P2 MOV R39, R139 ;  /* 0x0000008b00272202 */ /* 0x000fe40000000f00 */
[----:B------:R-:W-:Y:S02]  /*0c80*/  @P6 IADD3.X R83, R38, R83, RZ, P0, !PT ;  /* 0x0000005326536210 */ /* 0x000fe400007fe4ff */
[----:B---3--:R-:W-:-:S04]  /*0c90*/  @P6 IADD3 R80, P0, R81, R40, RZ ;  /* 0x0000002851506210 */ /* 0x008fc80007f1e0ff */
[----:B------:R-:W-:Y:S02]  /*0ca0*/  @P6 IADD3.X R81, R38, R41, RZ, P0, !PT ;  /* 0x0000002926516210 */ /* 0x000fe400007fe4ff */
[----:B------:R-:W0:Y:S01]  /*0cb0*/  @P2 LDC.64 R40, c[0x0][0x288] ;  /* 0x0000a200ff282b82 */ /* 0x000e220000000a00 */
[----:B------:R-:W-:Y:S02]  /*0cc0*/  @P2 MOV R38, R136 ;  /* 0x0000008800262202 */ /* 0x000fe40000000f00 */
[----:B------:R-:W-:-:S13]  /*0cd0*/  LOP3.LUT P6, RZ, R108, 0x2, RZ, 0xc0, !PT ;  /* 0x000000026cff7812 */ /* 0x000fda00078cc0ff */
[----:B------:R-:W3:Y:S01]  /*0ce0*/  @P6 LDC.64 R62, c[0x0][0x230] ;  /* 0x00008c00ff3e6b82 */ /* 0x000ee20000000a00 */
[-C--:B0-----:R-:W-:Y:S02]  /*0cf0*/  @P2 IMAD R14, R31, R40.reuse, RZ ;  /* 0x000000281f0e2224 */ /* 0x081fe400078e02ff */
[----:B------:R-:W-:-:S04]  /*0d00*/  @P2 IMAD.WIDE.U32 R38, R102, R40, R38 ;  /* 0x0000002866262225 */ /* 0x000fc800078e0026 */
[----:B------:R-:W-:Y:S01]  /*0d10*/  @P2 IMAD R41, R102, R41, R14 ;  /* 0x0000002966292224 */ /* 0x000fe200078e020e */
[----:B------:R-:W-:-:S04]  /*0d20*/  @P2 SHF.L.U32 R77, R38, 0x1, RZ ;  /* 0x00000001264d2819 */ /* 0x000fc800000006ff */
[----:B------:R-:W-:Y:S02]  /*0d30*/  @P2 IADD3 R39, R39, R41, RZ ;  /* 0x0000002927272210 */ /* 0x000fe40007ffe0ff */
[----:B------:R-:W0:Y:S01]  /*0d40*/  @P2 LDC.64 R40, c[0x0][0x228] ;  /* 0x00008a00ff282b82 */ /* 0x000e220000000a00 */
[C---:B----4-:R-:W-:Y:S02]  /*0d50*/  @P2 IADD3 R78, P0, R77.reuse, R78, RZ ;  /* 0x0000004e4d4e2210 */ /* 0x050fe40007f1e0ff */
[----:B------:R-:W-:Y:S02]  /*0d60*/  @P2 SHF.L.U64.HI R38, R38, 0x1, R39 ;  /* 0x0000000126262819 */ /* 0x000fe40000010227 */
[----:B------:R-:W-:Y:S02]  /*0d70*/  @P1 MOV R39, R139 ;  /* 0x0000008b00271202 */ /* 0x000fe40000000f00 */
[----:B------:R-:W-:Y:S02]  /*0d80*/  @P2 IADD3.X R79, R38, R79, RZ, P0, !PT ;  /* 0x0000004f264f2210 */ /* 0x000fe400007fe4ff */
[----:B0-----:R-:W-:-:S04]  /*0d90*/  @P2 IADD3 R76, P0, R77, R40, RZ ;  /* 0x000000284d4c2210 */ /* 0x001fc80007f1e0ff */
[----:B------:R-:W-:Y:S02]  /*0da0*/  @P2 IADD3.X R77, R38, R41, RZ, P0, !PT ;  /* 0x00000029264d2210 */ /* 0x000fe400007fe4ff */
[----:B------:R-:W0:Y:S01]  /*0db0*/  @P1 LDC.64 R40, c[0x0][0x288] ;  /* 0x0000a200ff281b82 */ /* 0x000e220000000a00 */
[----:B------:R-:W-:Y:S02]  /*0dc0*/  @P1 MOV R38, R136 ;  /* 0x0000008800261202 */ /* 0x000fe40000000f00 */
[----:B------:R-:W-:-:S13]  /*0dd0*/  LOP3.LUT P2, RZ, R108, 0x8, RZ, 0xc0, !PT ;  /* 0x000000086cff7812 */ /* 0x000fda000784c0ff */
[----:B------:R-:W4:Y:S01]  /*0de0*/  @P2 LDC.64 R70, c[0x0][0x230] ;  /* 0x00008c00ff462b82 */ /* 0x000f220000000a00 */
[-C--:B0-----:R-:W-:Y:S02]  /*0df0*/  @P1 IMAD R14, R29, R40.reuse, RZ ;  /* 0x000000281d0e1224 */ /* 0x081fe400078e02ff */
[----:B------:R-:W-:-:S04]  /*0e00*/  @P1 IMAD.WIDE.U32 R38, R101, R40, R38 ;  /* 0x0000002865261225 */ /* 0x000fc800078e0026 */
[----:B------:R-:W-:Y:S01]  /*0e10*/  @P1 IMAD R41, R101, R41, R14 ;  /* 0x0000002965291224 */ /* 0x000fe200078e020e */
[----:B------:R-:W-:-:S04]  /*0e20*/  @P1 SHF.L.U32 R73, R38, 0x1, RZ ;  /* 0x0000000126491819 */ /* 0x000fc800000006ff */
[----:B------:R-:W-:Y:S02]  /*0e30*/  @P1 IADD3 R39, R39, R41, RZ ;  /* 0x0000002927271210 */ /* 0x000fe40007ffe0ff */
[----:B------:R-:W0:Y:S01]  /*0e40*/  @P1 LDC.64 R40, c[0x0][0x228] ;  /* 0x00008a00ff281b82 */ /* 0x000e220000000a00 */
[C---:B------:R-:W-:Y:S02]  /*0e50*/  @P1 IADD3 R74, P0, R73.reuse, R74, RZ ;  /* 0x0000004a494a1210 */ /* 0x040fe40007f1e0ff */
        /* <DEDUP_REMOVED lines=8> */
[----:B------:R-:W1:Y:S01]  /*0ee0*/  @P1 LDC.64 R66, c[0x0][0x230] ;  /* 0x00008c00ff421b82 */ /* 0x000e620000000a00 */
        /* <DEDUP_REMOVED lines=14> */
[----:B------:R-:W-:-:S13]  /*0fd0*/  ISETP.NE.AND P2, PT, R22, RZ, PT ;  /* 0x000000ff1600720c */ /* 0x000fda0003f45270 */
[----:B------:R-:W4:Y:S01]  /*0fe0*/  @P2 LDC.64 R50, c[0x0][0x230] ;  /* 0x00008c00ff322b82 */ /* 0x000f220000000a00 */
[-C--:B0-----:R-:W-:Y:S02]  /*0ff0*/  @P1 IMAD R14, R25, R40.reuse, RZ ;  /* 0x00000028190e1224 */ /* 0x081fe400078e02ff */
[----:B------:R-:W-:-:S04]  /*1000*/  @P1 IMAD.WIDE.U32 R38, R99, R40, R38 ;  /* 0x0000002863261225 */ /* 0x000fc800078e0026 */
[----:B------:R-:W-:Y:S01]  /*1010*/  @P1 IMAD R41, R99, R41, R14 ;  /* 0x0000002963291224 */ /* 0x000fe200078e020e */
[----:B------:R-:W-:-:S04]  /*1020*/  @P1 SHF.L.U32 R65, R38, 0x1, RZ ;  /* 0x0000000126411819 */ /* 0x000fc800000006ff */
[----:B------:R-:W-:Y:S02]  /*1030*/  @P1 IADD3 R39, R39, R41, RZ ;  /* 0x0000002927271210 */ /* 0x000fe40007ffe0ff */
[----:B------:R-:W0:Y:S01]  /*1040*/  @P1 LDC.64 R40, c[0x0][0x228] ;  /* 0x00008a00ff281b82 */ /* 0x000e220000000a00 */
[C---:B-1----:R-:W-:Y:S02]  /*1050*/  @P1 IADD3 R66, P0, R65.reuse, R66, RZ ;  /* 0x0000004241421210 */ /* 0x042fe40007f1e0ff */
        /* <DEDUP_REMOVED lines=8> */
[----:B------:R-:W1:Y:S01]  /*10e0*/  @P1 LDC.64 R46, c[0x0][0x230] ;  /* 0x00008c00ff2e1b82 */ /* 0x000e620000000a00 */
[-C--:B0-----:R-:W-:Y:S02]  /*10f0*/  @P6 IMAD R14, R23, R40.reuse, RZ ;  /* 0x00000028170e6224 */ /* 0x081fe400078e02ff */
[----:B------:R-:W-:-:S04]  /*1100*/  @P6 IMAD.WIDE.U32 R38, R98, R40, R38 ;  /* 0x0000002862266225 */ /* 0x000fc800078e0026 */
[----:B------:R-:W-:Y:S01]  /*1110*/  @P6 IMAD R41, R98, R41, R14 ;  /* 0x0000002962296224 */ /* 0x000fe200078e020e */
[----:B------:R-:W-:-:S04]  /*1120*/  @P6 SHF.L.U32 R61, R38, 0x1, RZ ;  /* 0x00000001263d6819 */ /* 0x000fc800000006ff */
[----:B------:R-:W-:Y:S02]  /*1130*/  @P6 IADD3 R39, R39, R41, RZ ;  /* 0x0000002927276210 */ /* 0x000fe40007ffe0ff */
[----:B------:R-:W0:Y:S01]  /*1140*/  @P6 LDC.64 R40, c[0x0][0x228] ;  /* 0x00008a00ff286b82 */ /* 0x000e220000000a00 */
[C---:B---3--:R-:W-:Y:S02]  /*1150*/  @P6 IADD3 R62, P0, R61.reuse, R62, RZ ;  /* 0x0000003e3d3e6210 */ /* 0x048fe40007f1e0ff */
[----:B------:R-:W-:Y:S02]  /*1160*/  @P6 SHF.L.U64.HI R38, R38, 0x1, R39 ;  /* 0x0000000126266819 */ /* 0x000fe40000010227 */
[----:B------:R-:W-:Y:S02]  /*1170*/  @P5 MOV R39, R139 ;  /* 0x0000008b00275202 */ /* 0x000fe40000000f00 */
[----:B------:R-:W-:Y:S02]  /*1180*/  @P6 IADD3.X R63, R38, R63, RZ, P0, !PT ;  /* 0x0000003f263f6210 */ /* 0x000fe400007fe4ff */
[----:B0-----:R-:W-:-:S04]  /*1190*/  @P6 IADD3 R60, P0, R61, R40, RZ ;  /* 0x000000283d3c6210 */ /* 0x001fc80007f1e0ff */
[----:B------:R-:W-:Y:S02]  /*11a0*/  @P6 IADD3.X R61, R38, R41, RZ, P0, !PT ;  /* 0x00000029263d6210 */ /* 0x000fe400007fe4ff */
[----:B------:R-:W0:Y:S01]  /*11b0*/  @P5 LDC.64 R40, c[0x0][0x288] ;  /* 0x0000a200ff285b82 */ /* 0x000e220000000a00 */
[----:B------:R-:W-:Y:S01]  /*11c0*/  @P5 MOV R38, R136 ;  /* 0x0000008800265202 */ /* 0x000fe20000000f00 */
[----:B0-----:R-:W-:-:S04]  /*11d0*/  @P5 IMAD R14, R21, R40, RZ ;  /* 0x00000028150e5224 */ /* 0x001fc800078e02ff */
        /* <DEDUP_REMOVED lines=13> */
[----:B------:R-:W-:Y:S02]  /*12b0*/  MOV R28, RZ ;  /* 0x000000ff001c7202 */ /* 0x000fe40000000f00 */
[----:B------:R-:W-:Y:S02]  /*12c0*/  MOV R22, RZ ;  /* 0x000000ff00167202 */ /* 0x000fe40000000f00 */
[----:B------:R-:W-:-:S04]  /*12d0*/  LOP3.LUT P5, RZ, R108, 0x8, RZ, 0xc0, !PT ;  /* 0x000000086cff7812 */ /* 0x000fc800078ac0ff */
[----:B------:R-:W-:Y:S02]  /*12e0*/  P2R R114, PR, RZ, 0x20 ;  /* 0x00000020ff727803 */ /* 0x000fe40000000000 */
[----:B------:R-:W-:-:S04]  /*12f0*/  LOP3.LUT P5, RZ, R108, 0x10, RZ, 0xc0, !PT ;  /* 0x000000106cff7812 */ /* 0x000fc800078ac0ff */
[----:B------:R-:W-:Y:S02]  /*1300*/  P2R R115, PR, RZ, 0x20 ;  /* 0x00000020ff737803 */ /* 0x000fe40000000000 */
[----:B------:R-:W-:-:S04]  /*1310*/  LOP3.LUT P5, RZ, R108, 0x20, RZ, 0xc0, !PT ;  /* 0x000000206cff7812 */ /* 0x000fc800078ac0ff */
[----:B------:R-:W-:Y:S01]  /*1320*/  P2R R116, PR, RZ, 0x20 ;  /* 0x00000020ff747803 */ /* 0x000fe20000000000 */
[-C--:B0-----:R-:W-:Y:S01]  /*1330*/  @P4 IMAD R14, R19, R40.reuse, RZ ;  /* 0x00000028130e4224 */ /* 0x081fe200078e02ff */
[----:B------:R-:W-:Y:S01]  /*1340*/  LOP3.LUT P5, RZ, R108, 0x40, RZ, 0xc0, !PT ;  /* 0x000000406cff7812 */ /* 0x000fe200078ac0ff */
[----:B------:R-:W-:-:S03]  /*1350*/  @P4 IMAD.WIDE.U32 R38, R96, R40, R38 ;  /* 0x0000002860264225 */ /* 0x000fc600078e0026 */
[----:B------:R-:W-:Y:S01]  /*1360*/  P2R R117, PR, RZ, 0x20 ;  /* 0x00000020ff757803 */ /* 0x000fe20000000000 */
[----:B------:R-:W-:Y:S01]  /*1370*/  @P4 IMAD R41, R96, R41, R14 ;  /* 0x0000002960294224 */ /* 0x000fe200078e020e */
[----:B------:R-:W-:Y:S01]  /*1380*/  LOP3.LUT P5, RZ, R108, 0x80, RZ, 0xc0, !PT ;  /* 0x000000806cff7812 */ /* 0x000fe200078ac0ff */
[----:B------:R-:W-:-:S03]  /*1390*/  @P3 IMAD R14, R17, R44, RZ ;  /* 0x0000002c110e3224 */ /* 0x000fc600078e02ff */
[----:B------:R-:W-:Y:S01]  /*13a0*/  @P4 IADD3 R39, R39, R41, RZ ;  /* 0x0000002927274210 */ /* 0x000fe20007ffe0ff */
[----:B------:R-:W-:Y:S01]  /*13b0*/  @P3 IMAD R45, R95, R45, R14 ;  /* 0x0000002d5f2d3224 */ /* 0x000fe200078e020e */
[C---:B------:R-:W-:Y:S02]  /*13c0*/  @P4 SHF.L.U32 R41, R38.reuse, 0x1, RZ ;  /* 0x0000000126294819 */ /* 0x040fe400000006ff */
[----:B------:R-:W-:Y:S02]  /*13d0*/  @P4 SHF.L.U64.HI R38, R38, 0x1, R39 ;  /* 0x0000000126264819 */ /* 0x000fe40000010227 */
[----:B------:R-:W-:Y:S02]  /*13e0*/  @P4 IADD3 R54, P0, R41, R54, RZ ;  /* 0x0000003629364210 */ /* 0x000fe40007f1e0ff */
[----:B------:R-:W-:Y:S02]  /*13f0*/  @P3 MOV R39, R139 ;  /* 0x0000008b00273202 */ /* 0x000fe40000000f00 */
[----:B------:R-:W-:-:S02]  /*1400*/  @P4 IADD3.X R55, R38, R55, RZ, P0, !PT ;  /* 0x0000003726374210 */ /* 0x000fc400007fe4ff */
[----:B--2---:R-:W-:-:S04]  /*1410*/  @P4 IADD3 R40, P0, R41, R42, RZ ;  /* 0x0000002a29284210 */ /* 0x004fc80007f1e0ff */
[----:B------:R-:W-:Y:S02]  /*1420*/  @P4 IADD3.X R41, R38, R43, RZ, P0, !PT ;  /* 0x0000002b26294210 */ /* 0x000fe400007fe4ff */
[----:B------:R-:W-:Y:S01]  /*1430*/  @P3 MOV R38, R136 ;  /* 0x0000008800263202 */ /* 0x000fe20000000f00 */
[----:B------:R-:W0:Y:S04]  /*1440*/  @P3 LDC.64 R42, c[0x0][0x230] ;  /* 0x00008c00ff2a3b82 */ /* 0x000e280000000a00 */
[----:B------:R-:W-:-:S05]  /*1450*/  @P3 IMAD.WIDE.U32 R38, R95, R44, R38 ;  /* 0x0000002c5f263225 */ /* 0x000fca00078e0026 */
[----:B------:R-:W-:Y:S02]  /*1460*/  @P3 IADD3 R39, R39, R45, RZ ;  /* 0x0000002d27273210 */ /* 0x000fe40007ffe0ff */
[----:B------:R-:W2:Y:S01]  /*1470*/  @P3 LDC.64 R44, c[0x0][0x228] ;  /* 0x00008a00ff2c3b82 */ /* 0x000ea20000000a00 */
[C---:B------:R-:W-:Y:S02]  /*1480*/  @P3 SHF.L.U32 R53, R38.reuse, 0x1, RZ ;  /* 0x0000000126353819 */ /* 0x040fe400000006ff */
[----:B------:R-:W-:Y:S02]  /*1490*/  @P3 SHF.L.U64.HI R38, R38, 0x1, R39 ;  /* 0x0000000126263819 */ /* 0x000fe40000010227 */
[----:B------:R-:W-:Y:S02]  /*14a0*/  @P2 MOV R39, R139 ;  /* 0x0000008b00272202 */ /* 0x000fe40000000f00 */
[----:B0-----:R-:W-:-:S04]  /*14b0*/  @P3 IADD3 R42, P0, R53, R42, RZ ;  /* 0x0000002a352a3210 */ /* 0x001fc80007f1e0ff */
[----:B------:R-:W-:Y:S02]  /*14c0*/  @P3 IADD3.X R43, R38, R43, RZ, P0, !PT ;  /* 0x0000002b262b3210 */ /* 0x000fe400007fe4ff */
[----:B--2---:R-:W-:-:S04]  /*14d0*/  @P3 IADD3 R52, P0, R53, R44, RZ ;  /* 0x0000002c35343210 */ /* 0x004fc80007f1e0ff */
        /* <DEDUP_REMOVED lines=9> */
[----:B----4-:R-:W-:Y:S02]  /*1570*/  @P2 IADD3 R50, P0, R49, R50, RZ ;  /* 0x0000003231322210 */ /* 0x010fe40007f1e0ff */
[----:B------:R-:W-:-:S04]  /*1580*/  @P2 SHF.L.U64.HI R38, R38, 0x1, R39 ;  /* 0x0000000126262819 */ /* 0x000fc80000010227 */
[C---:B------:R-:W-:Y:S02]  /*1590*/  @P2 IADD3.X R51, R38.reuse, R51, RZ, P0, !PT ;  /* 0x0000003326332210 */ /* 0x040fe400007fe4ff */
[----:B0-----:R-:W-:Y:S02]  /*15a0*/  @P2 IADD3 R48, P0, R49, R44, RZ ;  /* 0x0000002c31302210 */ /* 0x001fe40007f1e0ff */
[----:B------:R-:W-:Y:S02]  /*15b0*/  @P1 MOV R44, R136 ;  /* 0x00000088002c1202 */ /* 0x000fe40000000f00 */
[----:B------:R-:W-:Y:S02]  /*15c0*/  @P2 IADD3.X R49, R38, R45, RZ, P0, !PT ;  /* 0x0000002d26312210 */ /* 0x000fe400007fe4ff */
[----:B------:R-:W0:Y:S01]  /*15d0*/  @P1 LDC.64 R38, c[0x0][0x288] ;  /* 0x0000a200ff261b82 */ /* 0x000e220000000a00 */
[----:B------:R-:W-:Y:S01]  /*15e0*/  @P1 MOV R45, R139 ;  /* 0x0000008b002d1202 */ /* 0x000fe20000000f00 */
[----:B0-----:R-:W-:-:S04]  /*15f0*/  @P1 IMAD R14, R13, R38, RZ ;  /* 0x000000260d0e1224 */ /* 0x001fc800078e02ff */
[C---:B------:R-:W-:Y:S02]  /*1600*/  @P1 IMAD R89, R93.reuse, R39, R14 ;  /* 0x000000275d591224 */ /* 0x040fe400078e020e */
[----:B------:R-:W-:-:S05]  /*1610*/  @P1 IMAD.WIDE.U32 R38, R93, R38, R44 ;  /* 0x000000265d261225 */ /* 0x000fca00078e002c */
[----:B------:R-:W-:Y:S02]  /*1620*/  @P1 IADD3 R45, R39, R89, RZ ;  /* 0x00000059272d1210 */ /* 0x000fe40007ffe0ff */
[C---:B------:R-:W-:Y:S01]  /*1630*/  @P1 SHF.L.U32 R39, R38.reuse, 0x1, RZ ;  /* 0x0000000126271819 */ /* 0x040fe200000006ff */
[----:B------:R-:W0:Y:S01]  /*1640*/  LDC R89, c[0x0][0x2ac] ;  /* 0x0000ab00ff597b82 */ /* 0x000e220000000800 */
[----:B------:R-:W-:Y:S02]  /*1650*/  @P1 SHF.L.U64.HI R38, R38, 0x1, R45 ;  /* 0x0000000126261819 */ /* 0x000fe4000001022d */
[----:B-1----:R-:W-:-:S04]  /*1660*/  @P1 IADD3 R46, P0, R39, R46, RZ ;  /* 0x0000002e272e1210 */ /* 0x002fc80007f1e0ff */
[----:B------:R-:W-:Y:S01]  /*1670*/  @P1 IADD3.X R47, R38, R47, RZ, P0, !PT ;  /* 0x0000002f262f1210 */ /* 0x000fe200007fe4ff */
[----:B------:R-:W1:Y:S02]  /*1680*/  @P1 LDC.64 R44, c[0x0][0x228] ;  /* 0x00008a00ff2c1b82 */ /* 0x000e640000000a00 */
[----:B-1----:R-:W-:-:S04]  /*1690*/  @P1 IADD3 R44, P0, R39, R44, RZ ;  /* 0x0000002c272c1210 */ /* 0x002fc80007f1e0ff */
[----:B------:R-:W-:Y:S01]  /*16a0*/  @P1 IADD3.X R45, R38, R45, RZ, P0, !PT ;  /* 0x0000002d262d1210 */ /* 0x000fe200007fe4ff */
[----:B------:R-:W-:-:S05]  /*16b0*/  IMAD.WIDE.U32 R38, R106, -0x55555555, RZ ;  /* 0xaaaaaaab6a267825 */ /* 0x000fca00078e00ff */
[----:B------:R-:W-:-:S05]  /*16c0*/  SHF.R.U32.HI R18, RZ, 0x3, R39 ;  /* 0x00000003ff127819 */ /* 0x000fca0000011627 */
[----:B0-----:R-:W-:-:S05]  /*16d0*/  IMAD R18, R89, UR7, R18 ;  /* 0x0000000759127c24 */ /* 0x001fca000f8e0212 */
[----:B------:R-:W-:-:S04]  /*16e0*/  IADD3 R14, R18, 0x180, RZ ;  /* 0x00000180120e7810 */ /* 0x000fc80007ffe0ff */
[----:B------:R-:W-:Y:S02]  /*16f0*/  SHF.R.S32.HI R16, RZ, 0x1f, R14 ;  /* 0x0000001fff107819 */ /* 0x000fe4000001140e */
[----:B------:R-:W-:-:S04]  /*1700*/  ISETP.GE.U32.AND P0, PT, R14, UR12, PT ;  /* 0x0000000c0e007c0c */ /* 0x000fc8000bf06070 */
[----:B------:R-:W-:-:S04]  /*1710*/  ISETP.GE.AND.EX P0, PT, R16, UR13, PT, P0 ;  /* 0x0000000d10007c0c */ /* 0x000fc8000bf06300 */
[----:B------:R-:W-:-:S13]  /*1720*/  ISETP.LT.U32.AND P0, PT, R106, 0x180, !P0 ;  /* 0x000001806a00780c */ /* 0x000fda0004701070 */
[----:B------:R-:W0:Y:S01]  /*1730*/  @P0 LDC.64 R38, c[0x0][0x288] ;  /* 0x0000a200ff260b82 */ /* 0x000e220000000a00 */
[----:B------:R-:W-:Y:S02]  /*1740*/  @P0 MOV R110, R136 ;  /* 0x00000088006e0202 */ /* 0x000fe40000000f00 */
[----:B------:R-:W-:-:S05]  /*1750*/  @P0 MOV R111, R139 ;  /* 0x0000008b006f0202 */ /* 0x000fca0000000f00 */
[----:B------:R-:W1:Y:S01]  /*1760*/  @P0 LDC.64 R88, c[0x0][0x230] ;  /* 0x00008c00ff580b82 */ /* 0x000e620000000a00 */
[-C--:B0-----:R-:W-:Y:S02]  /*1770*/  @P0 IMAD R14, R9, R38.reuse, RZ ;  /* 0x00000026090e0224 */ /* 0x081fe400078e02ff */
[----:B------:R-:W-:-:S04]  /*1780*/  @P0 IMAD.WIDE.U32 R110, R92, R38, R110 ;  /* 0x000000265c6e0225 */ /* 0x000fc800078e006e */
[----:B------:R-:W-:Y:S01]  /*1790*/  @P0 IMAD R39, R92, R39, R14 ;  /* 0x000000275c270224 */ /* 0x000fe200078e020e */
[----:B------:R-:W-:-:S04]  /*17a0*/  @P0 SHF.L.U32 R113, R110, 0x1, RZ ;  /* 0x000000016e710819 */ /* 0x000fc800000006ff */
[----:B------:R-:W-:-:S04]  /*17b0*/  @P0 IADD3 R39, R111, R39, RZ ;  /* 0x000000276f270210 */ /* 0x000fc80007ffe0ff */
[----:B------:R-:W-:Y:S02]  /*17c0*/  @P0 SHF.L.U64.HI R14, R110, 0x1, R39 ;  /* 0x000000016e0e0819 */ /* 0x000fe40000010227 */
[----:B------:R-:W0:Y:S01]  /*17d0*/  @P0 LDC.64 R38, c[0x0][0x228] ;  /* 0x00008a00ff260b82 */ /* 0x000e220000000a00 */
[----:B-1----:R-:W-:-:S04]  /*17e0*/  @P0 IADD3 R110, P6, R113, R88, RZ ;  /* 0x00000058716e0210 */ /* 0x002fc80007fde0ff */
[----:B------:R-:W-:-:S05]  /*17f0*/  @P0 IADD3.X R111, R14, R89, RZ, P6, !PT ;  /* 0x000000590e6f0210 */ /* 0x000fca00037fe4ff */
[----:B------:R1:W5:Y:S01]  /*1800*/  @P0 LDG.E R26, desc[UR8][R110.64] ;  /* 0x000000086e1a0981 */ /* 0x000362000c1e1900 */
[----:B0-----:R-:W-:-:S04]  /*1810*/  @P0 IADD3 R112, P6, R113, R38, RZ ;  /* 0x0000002671700210 */ /* 0x001fc80007fde0ff */
[----:B------:R-:W-:Y:S02]  /*1820*/  @P0 IADD3.X R113, R14, R39, RZ, P6, !PT ;  /* 0x000000270e710210 */ /* 0x000fe400037fe4ff */
[----:B------:R-:W-:-:S03]  /*1830*/  IADD3 R14, R18, 0x1a0, RZ ;  /* 0x000001a0120e7810 */ /* 0x000fc60007ffe0ff */
[----:B------:R-:W5:Y:S01]  /*1840*/  @P0 LDG.E R24, desc[UR8][R112.64] ;  /* 0x0000000870180981 */ /* 0x000f62000c1e1900 */
[----:B------:R-:W-:Y:S02]  /*1850*/  SHF.R.S32.HI R16, RZ, 0x1f, R14 ;  /* 0x0000001fff107819 */ /* 0x000fe4000001140e */
[----:B------:R-:W-:-:S04]  /*1860*/  ISETP.GE.U32.AND P0, PT, R14, UR12, PT ;  /* 0x0000000c0e007c0c */ /* 0x000fc8000bf06070 */
[----:B------:R-:W-:-:S04]  /*1870*/  ISETP.GE.AND.EX P0, PT, R16, UR13, PT, P0 ;  /* 0x0000000d10007c0c */ /* 0x000fc8000bf06300 */
[----:B------:R-:W-:-:S13]  /*1880*/  ISETP.LT.U32.AND P0, PT, R106, 0x180, !P0 ;  /* 0x000001806a00780c */ /* 0x000fda0004701070 */
[----:B------:R-:W0:Y:S01]  /*1890*/  @P0 LDC.64 R38, c[0x0][0x288] ;  /* 0x0000a200ff260b82 */ /* 0x000e220000000a00 */
[----:B-1----:R-:W-:Y:S02]  /*18a0*/  @P0 MOV R110, R136 ;  /* 0x00000088006e0202 */ /* 0x002fe40000000f00 */
[----:B------:R-:W-:-:S05]  /*18b0*/  @P0 MOV R111, R139 ;  /* 0x0000008b006f0202 */ /* 0x000fca0000000f00 */
[----:B------:R-:W1:Y:S01]  /*18c0*/  @P0 LDC.64 R88, c[0x0][0x230] ;  /* 0x00008c00ff580b82 */ /* 0x000e620000000a00 */
[-C--:B0-----:R-:W-:Y:S02]  /*18d0*/  @P0 IMAD R14, R7, R38.reuse, RZ ;  /* 0x00000026070e0224 */ /* 0x081fe400078e02ff */
[----:B------:R-:W-:-:S04]  /*18e0*/  @P0 IMAD.WIDE.U32 R110, R90, R38, R110 ;  /* 0x000000265a6e0225 */ /* 0x000fc800078e006e */
[----:B------:R-:W-:-:S05]  /*18f0*/  @P0 IMAD R39, R90, R39, R14 ;  /* 0x000000275a270224 */ /* 0x000fca00078e020e */
[----:B------:R-:W-:Y:S02]  /*1900*/  @P0 IADD3 R111, R111, R39, RZ ;  /* 0x000000276f6f0210 */ /* 0x000fe40007ffe0ff */
[C---:B------:R-:W-:Y:S02]  /*1910*/  @P0 SHF.L.U32 R39, R110.reuse, 0x1, RZ ;  /* 0x000000016e270819 */ /* 0x040fe400000006ff */
        /* <DEDUP_REMOVED lines=25> */
[----:B------:R-:W-:Y:S02]  /*1ab0*/  @P0 IADD3.X R113, R14, R113, RZ, P6, !PT ;  /* 0x000000710e710210 */ /* 0x000fe400037fe4ff */
[----:B------:R-:W-:Y:S02]  /*1ac0*/  MOV R16, RZ ;  /* 0x000000ff00107202 */ /* 0x000fe40000000f00 */
[----:B------:R-:W-:Y:S02]  /*1ad0*/  IADD3 R18, R18, 0x1e0, RZ ;  /* 0x000001e012127810 */ /* 0x000fe40007ffe0ff */
[----:B0-----:R-:W-:-:S04]  /*1ae0*/  @P0 IADD3 R88, P6, R39, R88, RZ ;  /* 0x0000005827580210 */ /* 0x001fc80007fde0ff */
[----:B------:R-:W-:Y:S02]  /*1af0*/  @P0 IADD3.X R89, R14, R89, RZ, P6, !PT ;  /* 0x000000590e590210 */ /* 0x000fe400037fe4ff */
[----:B------:R-:W-:Y:S02]  /*1b00*/  MOV R14, RZ ;  /* 0x000000ff000e7202 */ /* 0x000fe40000000f00 */
[----:B------:R-:W-:Y:S01]  /*1b10*/  SHF.R.S32.HI R20, RZ, 0x1f, R18 ;  /* 0x0000001fff147819 */ /* 0x000fe20000011412 */
[----:B------:R0:W5:Y:S04]  /*1b20*/  @P0 LDG.E R16, desc[UR8][R88.64] ;  /* 0x0000000858100981 */ /* 0x000168000c1e1900 */
[----:B------:R-:W5:Y:S01]  /*1b30*/  @P0 LDG.E R14, desc[UR8][R112.64] ;  /* 0x00000008700e0981 */ /* 0x000f62000c1e1900 */
[----:B------:R-:W-:-:S04]  /*1b40*/  ISETP.GE.U32.AND P0, PT, R18, UR12, PT ;  /* 0x0000000c12007c0c */ /* 0x000fc8000bf06070 */
[----:B------:R-:W-:-:S04]  /*1b50*/  ISETP.GE.AND.EX P0, PT, R20, UR13, PT, P0 ;  /* 0x0000000d14007c0c */ /* 0x000fc8000bf06300 */
[----:B------:R-:W-:-:S13]  /*1b60*/  ISETP.LT.U32.AND P0, PT, R106, 0x180, !P0 ;  /* 0x000001806a00780c */ /* 0x000fda0004701070 */
[----:B------:R-:W1:Y:S01]  /*1b70*/  @P0 LDC.64 R38, c[0x0][0x288] ;  /* 0x0000a200ff260b82 */ /* 0x000e620000000a00 */
[----:B0-----:R-:W-:Y:S02]  /*1b80*/  @P0 MOV R88, R136 ;  /* 0x0000008800580202 */ /* 0x001fe40000000f00 */
[----:B------:R-:W-:-:S05]  /*1b90*/  @P0 MOV R89, R139 ;  /* 0x0000008b00590202 */ /* 0x000fca0000000f00 */
[----:B------:R-:W0:Y:S01]  /*1ba0*/  @P0 LDC.64 R110, c[0x0][0x230] ;  /* 0x00008c00ff6e0b82 */ /* 0x000e220000000a00 */
[-C--:B-1----:R-:W-:Y:S02]  /*1bb0*/  @P0 IMAD R18, R3, R38.reuse, RZ ;  /* 0x0000002603120224 */ /* 0x082fe400078e02ff */
[----:B------:R-:W-:-:S04]  /*1bc0*/  @P0 IMAD.WIDE.U32 R88, R34, R38, R88 ;  /* 0x0000002622580225 */ /* 0x000fc800078e0058 */
[----:B------:R-:W-:-:S05]  /*1bd0*/  @P0 IMAD R39, R34, R39, R18 ;  /* 0x0000002722270224 */ /* 0x000fca00078e0212 */
[----:B------:R-:W-:Y:S02]  /*1be0*/  @P0 IADD3 R89, R89, R39, RZ ;  /* 0x0000002759590210 */ /* 0x000fe40007ffe0ff */
[C---:B------:R-:W-:Y:S02]  /*1bf0*/  @P0 SHF.L.U32 R39, R88.reuse, 0x1, RZ ;  /* 0x0000000158270819 */ /* 0x040fe400000006ff */
[----:B------:R-:W-:Y:S02]  /*1c00*/  @P0 SHF.L.U64.HI R18, R88, 0x1, R89 ;  /* 0x0000000158120819 */ /* 0x000fe40000010259 */
[----:B------:R-:W1:Y:S01]  /*1c10*/  @P0 LDC.64 R88, c[0x0][0x228] ;  /* 0x00008a00ff580b82 */ /* 0x000e620000000a00 */
[----:B0-----:R-:W-:-:S04]  /*1c20*/  @P0 IADD3 R110, P6, R39, R110, RZ ;  /* 0x0000006e276e0210 */ /* 0x001fc80007fde0ff */
[----:B------:R-:W-:Y:S02]  /*1c30*/  @P0 IADD3.X R111, R18, R111, RZ, P6, !PT ;  /* 0x0000006f126f0210 */ /* 0x000fe400037fe4ff */
[----:B-1----:R-:W-:Y:S02]  /*1c40*/  @P0 IADD3 R88, P6, R39, R88, RZ ;  /* 0x0000005827580210 */ /* 0x002fe40007fde0ff */
[----:B------:R-:W0:Y:S02]  /*1c50*/  LDC.64 R38, c[0x0][0x248] ;  /* 0x00009200ff267b82 */ /* 0x000e240000000a00 */
[----:B0-----:R-:W-:-:S06]  /*1c60*/  IMAD.WIDE R38, R91, 0x8, R38 ;  /* 0x000000085b267825 */ /* 0x001fcc00078e0226 */
[----:B------:R-:W2:Y:S01]  /*1c70*/  LDG.E.64 R38, desc[UR8][R38.64] ;  /* 0x0000000826267981 */ /* 0x000ea2000c1e1b00 */
[----:B------:R-:W-:Y:S02]  /*1c80*/  CS2R R130, SRZ ;  /* 0x0000000000827805 */ /* 0x000fe4000001ff00 */
[----:B------:R-:W-:-:S04]  /*1c90*/  CS2R R128, SRZ ;  /* 0x0000000000807805 */ /* 0x000fc8000001ff00 */
[----:B------:R-:W5:Y:S04]  /*1ca0*/  @P5 LDG.E R130, desc[UR8][R86.64] ;  /* 0x0000000856825981 */ /* 0x000f68000c1e1900 */
[----:B------:R-:W5:Y:S01]  /*1cb0*/  @P5 LDG.E R129, desc[UR8][R84.64] ;  /* 0x0000000854815981 */ /* 0x000f62000c1e1900 */
[----:B------:R-:W-:Y:S02]  /*1cc0*/  ISETP.NE.AND P5, PT, R117, RZ, PT ;  /* 0x000000ff7500720c */ /* 0x000fe40003fa5270 */
[----:B------:R-:W-:Y:S02]  /*1cd0*/  @P0 IADD3.X R89, R18, R89, RZ, P6, !PT ;  /* 0x0000005912590210 */ /* 0x000fe400037fe4ff */
[----:B------:R-:W-:Y:S02]  /*1ce0*/  MOV R18, RZ ;  /* 0x000000ff00127202 */ /* 0x000fe40000000f00 */
[----:B------:R-:W-:-:S02]  /*1cf0*/  MOV R20, RZ ;  /* 0x000000ff00147202 */ /* 0x000fc40000000f00 */
[----:B------:R-:W-:Y:S02]  /*1d00*/  CS2R R126, SRZ ;  /* 0x00000000007e7805 */ /* 0x000fe4000001ff00 */
[----:B------:R-:W-:Y:S01]  /*1d10*/  CS2R R124, SRZ ;  /* 0x00000000007c7805 */ /* 0x000fe2000001ff00 */
[----:B------:R0:W5:Y:S04]  /*1d20*/  @P0 LDG.E R18, desc[UR8][R110.64] ;  /* 0x000000086e120981 */ /* 0x000168000c1e1900 */
[----:B------:R-:W5:Y:S04]  /*1d30*/  @P5 LDG.E R131, desc[UR8][R82.64] ;  /* 0x0000000852835981 */ /* 0x000f68000c1e1900 */
[----:B------:R-:W5:Y:S01]  /*1d40*/  @P5 LDG.E R128, desc[UR8][R80.64] ;  /* 0x0000000850805981 */ /* 0x000f62000c1e1900 */
[----:B------:R-:W-:-:S03]  /*1d50*/  ISETP.NE.AND P5, PT, R116, RZ, PT ;  /* 0x000000ff7400720c */ /* 0x000fc60003fa5270 */
[----:B------:R-:W5:Y:S10]  /*1d60*/  @P0 LDG.E R20, desc[UR8][R88.64] ;  /* 0x0000000858140981 */ /* 0x000f74000c1e1900 */
[----:B------:R-:W5:Y:S04]  /*1d70*/  @P5 LDG.E R126, desc[UR8][R78.64] ;  /* 0x000000084e7e5981 */ /* 0x000f68000c1e1900 */
[----:B------:R-:W5:Y:S01]  /*1d80*/  @P5 LDG.E R125, desc[UR8][R76.64] ;  /* 0x000000084c7d5981 */ /* 0x000f62000c1e1900 */
[----:B------:R-:W-:-:S02]  /*1d90*/  ISETP.NE.AND P5, PT, R115, RZ, PT ;  /* 0x000000ff7300720c */ /* 0x000fc40003fa5270 */
[----:B------:R-:W-:Y:S02]  /*1da0*/  CS2R R122, SRZ ;  /* 0x00000000007a7805 */ /* 0x000fe4000001ff00 */
[----:B------:R-:W-:-:S09]  /*1db0*/  CS2R R120, SRZ ;  /* 0x0000000000787805 */ /* 0x000fd2000001ff00 */
[----:B------:R-:W5:Y:S04]  /*1dc0*/  @P5 LDG.E R127, desc[UR8][R74.64] ;  /* 0x000000084a7f5981 */ /* 0x000f68000c1e1900 */
[----:B------:R-:W5:Y:S01]  /*1dd0*/  @P5 LDG.E R124, desc[UR8][R72.64] ;  /* 0x00000008487c5981 */ /* 0x000f62000c1e1900 */
[----:B------:R-:W-:Y:S02]  /*1de0*/  ISETP.NE.AND P5, PT, R114, RZ, PT ;  /* 0x000000ff7200720c */ /* 0x000fe40003fa5270 */
[----:B------:R-:W-:Y:S02]  /*1df0*/  LOP3.LUT P6, RZ, R108, 0x2, RZ, 0xc0, !PT ;  /* 0x000000026cff7812 */ /* 0x000fe400078cc0ff */
[----:B------:R-:W-:Y:S02]  /*1e00*/  MOV R132, 0x3f800000 ;  /* 0x3f80000000847802 */ /* 0x000fe40000000f00 */
[----:B------:R-:W-:-:S07]  /*1e10*/  CS2R R118, SRZ ;  /* 0x0000000000767805 */ /* 0x000fce000001ff00 */
[----:B------:R-:W5:Y:S04]  /*1e20*/  @P5 LDG.E R122, desc[UR8][R70.64] ;  /* 0x00000008467a5981 */ /* 0x000f68000c1e1900 */
[----:B------:R-:W5:Y:S01]  /*1e30*/  @P5 LDG.E R121, desc[UR8][R68.64] ;  /* 0x0000000844795981 */ /* 0x000f62000c1e1900 */
[----:B------:R-:W-:Y:S02]  /*1e40*/  ISETP.NE.AND P5, PT, R109, RZ, PT ;  /* 0x000000ff6d00720c */ /* 0x000fe40003fa5270 */
[----:B------:R-:W-:Y:S02]  /*1e50*/  CS2R R116, SRZ ;  /* 0x0000000000747805 */ /* 0x000fe4000001ff00 */
[----:B------:R-:W-:Y:S02]  /*1e60*/  CS2R R114, SRZ ;  /* 0x0000000000727805 */ /* 0x000fe4000001ff00 */
[----:B0-----:R-:W-:-:S02]  /*1e70*/  CS2R R110, SRZ ;  /* 0x00000000006e7805 */ /* 0x001fc4000001ff00 */
[----:B------:R-:W-:Y:S01]  /*1e80*/  MOV R109, RZ ;  /* 0x000000ff006d7202 */ /* 0x000fe20000000f00 */
        /* <DEDUP_REMOVED lines=8> */
[----:B------:R-:W-:Y:S03]  /*1f10*/  BSSY B0, `(.L_x_136) ;  /* 0x000001d000007945 */ /* 0x000fe60003800000 */
[----:B------:R0:W5:Y:S01]  /*1f20*/  @P3 LDG.E R115, desc[UR8][R42.64] ;  /* 0x000000082a733981 */ /* 0x000162000c1e1900 */
[----:B--2---:R-:W-:-:S05]  /*1f30*/  FFMA.FTZ R113, -R38, R38, R39 ;  /* 0x0000002626717223 */ /* 0x004fca0000010127 */
[----:B------:R-:W-:-:S13]  /*1f40*/  FSETP.GTU.FTZ.AND P0, PT, R113, RZ, PT ;  /* 0x000000ff7100720b */ /* 0x000fda0003f1c000 */
[----:B------:R-:W1:Y:S01]  /*1f50*/  @P0 LDC R112, c[0x0][0x250] ;  /* 0x00009400ff700b82 */ /* 0x000e620000000800 */
[----:B------:R-:W-:-:S06]  /*1f60*/  MOV R39, RZ ;  /* 0x000000ff00277202 */ /* 0x000fcc0000000f00 */
[----:B------:R-:W5:Y:S01]  /*1f70*/  @P1 LDG.E R39, desc[UR8][R44.64] ;  /* 0x000000082c271981 */ /* 0x000f62000c1e1900 */
[----:B-1----:R-:W-:-:S04]  /*1f80*/  @P0 FADD.FTZ R112, R113, R112 ;  /* 0x0000007071700221 */ /* 0x002fc80000010000 */
[----:B------:R1:W2:Y:S02]  /*1f90*/  @P0 MUFU.RSQ R132, R112 ;  /* 0x0000007000840308 */ /* 0x0002a40000001400 */
[----:B-1----:R-:W-:-:S06]  /*1fa0*/  CS2R R112, SRZ ;  /* 0x0000000000707805 */ /* 0x002fcc000001ff00 */
[----:B------:R-:W5:Y:S01]  /*1fb0*/  @P3 LDG.E R112, desc[UR8][R52.64] ;  /* 0x0000000834703981 */ /* 0x000f62000c1e1900 */
[----:B------:R-:W-:Y:S02]  /*1fc0*/  LOP3.LUT P0, RZ, R108, 0x4, RZ, 0xc0, !PT ;  /* 0x000000046cff7812 */ /* 0x000fe4000780c0ff */
[----:B0-----:R-:W-:Y:S01]  /*1fd0*/  CS2R R42, SRZ ;  /* 0x00000000002a7805 */ /* 0x001fe2000001ff00 */
[----:B------:R0:W5:Y:S10]  /*1fe0*/  @P4 LDG.E R113, desc[UR8][R40.64] ;  /* 0x0000000828714981 */ /* 0x000174000c1e1900 */
[----:B------:R1:W5:Y:S04]  /*1ff0*/  @P0 LDG.E R123, desc[UR8][R66.64] ;  /* 0x00000008427b0981 */ /* 0x000368000c1e1900 */
[----:B------:R1:W5:Y:S01]  /*2000*/  @P0 LDG.E R120, desc[UR8][R64.64] ;  /* 0x0000000840780981 */ /* 0x000362000c1e1900 */
[----:B------:R-:W-:-:S02]  /*2010*/  ISETP.GT.U32.AND P0, PT, R106, 0x17f, PT ;  /* 0x0000017f6a00780c */ /* 0x000fc40003f04070 */
[----:B0-----:R-:W-:-:S11]  /*2020*/  CS2R R40, SRZ ;  /* 0x0000000000287805 */ /* 0x001fd6000001ff00 */
[----:B-12---:R-:W-:Y:S05]  /*2030*/  @P0 BRA `(.L_x_137) ;  /* 0x0000000000280947 */ /* 0x006fea0003800000 */
        /* <DEDUP_REMOVED lines=10> */
.L_x_137:
[----:B------:R-:W-:Y:S05]  /*20e0*/  BSYNC B0 ;  /* 0x0000000000007941 */ /* 0x000fea0003800000 */
.L_x_136:
[----:B------:R-:W-:Y:S02]  /*20f0*/  ISETP.NE.AND P0, PT, RZ, UR10, PT ;  /* 0x0000000aff007c0c */ /* 0x000fe4000bf05270 */
[C---:B-----5:R-:W-:Y:S02]  /*2100*/  PRMT R44, R130.reuse, 0x7632, R44 ;  /* 0x00007632822c7816 */ /* 0x060fe4000000002c */
[----:B------:R-:W-:Y:S02]  /*2110*/  SHF.L.U32 R45, R130, 0x10, RZ ;  /* 0x00000010822d7819 */ /* 0x000fe400000006ff */
[----:B------:R-:W-:Y:S02]  /*2120*/  SHF.L.U32 R47, R44, 0x10, RZ ;  /* 0x000000102c2f7819 */ /* 0x000fe400000006ff */
[----:B------:R-:W-:Y:S01]  /*2130*/  SHF.L.U32 R49, R131, 0x10, RZ ;  /* 0x0000001083317819 */ /* 0x000fe200000006ff */
[C---:B------:R-:W-:Y:S01]  /*2140*/  FADD.FTZ R45, -R38.reuse, R45 ;  /* 0x0000002d262d7221 */ /* 0x040fe20000010100 */
[----:B------:R-:W-:Y:S01]  /*2150*/  PRMT R141, R129, 0x7632, R141 ;  /* 0x00007632818d7816 */ /* 0x000fe2000000008d */
[C---:B------:R-:W-:Y:S01]  /*2160*/  FADD.FTZ R47, -R38.reuse, R47 ;  /* 0x0000002f262f7221 */ /* 0x040fe20000010100 */
[----:B------:R-:W-:Y:S01]  /*2170*/  PRMT R46, R131, 0x7632, R46 ;  /* 0x00007632832e7816 */ /* 0x000fe2000000002e */
[----:B------:R-:W-:Y:S01]  /*2180*/  FADD.FTZ R135, -R38, R49 ;  /* 0x0000003126877221 */ /* 0x000fe20000010100 */
[----:B------:R-:W-:Y:S01]  /*2190*/  PRMT R140, R128, 0x7632, R140 ;  /* 0x00007632808c7816 */ /* 0x000fe2000000008c */
[-C--:B------:R-:W-:Y:S01]  /*21a0*/  FMUL.FTZ R45, R45, R132.reuse ;  /* 0x000000842d2d7220 */ /* 0x080fe20000410000 */
[----:B------:R-:W-:Y:S01]  /*21b0*/  LOP3.LUT R108, R108, 0xfffffeff, RZ, 0xc0, !PT ;  /* 0xfffffeff6c6c7812 */ /* 0x000fe200078ec0ff */
[----:B------:R-:W-:Y:S01]  /*21c0*/  FMUL.FTZ R44, R47, R132 ;  /* 0x000000842f2c7220 */ /* 0x000fe20000410000 */
[----:B------:R-:W-:-:S02]  /*21d0*/  SHF.L.U32 R143, R129, 0x10, RZ ;  /* 0x00000010818f7819 */ /* 0x000fc400000006ff */
[----:B------:R-:W-:Y:S02]  /*21e0*/  SHF.L.U32 R142, R128, 0x10, RZ ;  /* 0x00000010808e7819 */ /* 0x000fe400000006ff */
[----:B------:R-:W-:Y:S02]  /*21f0*/  SHF.L.U32 R141, R141, 0x10, RZ ;  /* 0x000000108d8d7819 */ /* 0x000fe400000006ff */
[----:B------:R-:W-:Y:S02]  /*2200*/  SHF.L.U32 R55, R46, 0x10, RZ ;  /* 0x000000102e377819 */ /* 0x000fe400000006ff */
[----:B------:R-:W-:Y:S02]  /*2210*/  SHF.L.U32 R140, R140, 0x10, RZ ;  /* 0x000000108c8c7819 */ /* 0x000fe400000006ff */
        /* <DEDUP_REMOVED lines=20> */
.L_x_138:
[----:B------:R-:W-:Y:S01]  /*2360*/  FMUL.FTZ R46, R143, R40 ;  /* 0x000000288f2e7220 */ /* 0x000fe20000410000 */
[----:B------:R-:W-:Y:S01]  /*2370*/  FADD.FTZ R55, -R38, R55 ;  /* 0x0000003726377221 */ /* 0x000fe20000010100 */
[----:B------:R-:W-:Y:S01]  /*2380*/  FMUL.FTZ R135, R135, R132 ;  /* 0x0000008487877220 */ /* 0x000fe20000410000 */
[----:B------:R-:W-:Y:S01]  /*2390*/  FMUL.FTZ R48, R141, R41 ;  /* 0x000000298d307220 */ /* 0x000fe20000410000 */
[----:B------:R-:W-:Y:S01]  /*23a0*/  FFMA.FTZ R47, R45, R46, RZ ;  /* 0x0000002e2d2f7223 */ /* 0x000fe200000100ff */
[----:B------:R-:W-:Y:S01]  /*23b0*/  FADD.FTZ R49, RZ, R46 ;  /* 0x0000002eff317221 */ /* 0x000fe20000010000 */
[----:B------:R-:W-:Y:S01]  /*23c0*/  FMUL.FTZ R134, R55, R132 ;  /* 0x0000008437867220 */ /* 0x000fe20000410000 */
        /* <DEDUP_REMOVED lines=19> */
.L_x_139:
[----:B------:R-:W-:Y:S01]  /*2500*/  FFMA.FTZ R50, R44, R48, R47 ;  /* 0x000000302c327223 */ /* 0x000fe2000001002f */
[----:B------:R-:W-:Y:S01]  /*2510*/  FADD.FTZ R49, R48, R49 ;  /* 0x0000003130317221 */ /* 0x000fe20000010000 */
[----:B------:R-:W-:Y:S01]  /*2520*/  PRMT R48, R126, 0x7632, R48 ;  /* 0x000076327e307816 */ /* 0x000fe20000000030 */
[----:B------:R-:W-:Y:S01]  /*2530*/  FMUL.FTZ R46, R142, R40 ;  /* 0x000000288e2e7220 */ /* 0x000fe20000410000 */
[----:B------:R-:W-:Y:S02]  /*2540*/  SHF.L.U32 R51, R126, 0x10, RZ ;  /* 0x000000107e337819 */ /* 0x000fe400000006ff */
[----:B------:R-:W-:Y:S01]  /*2550*/  SHF.L.U32 R53, R48, 0x10, RZ ;  /* 0x0000001030357819 */ /* 0x000fe200000006ff */
[----:B------:R-:W-:Y:S01]  /*2560*/  FFMA.FTZ R47, R135, R46, R50 ;  /* 0x0000002e872f7223 */ /* 0x000fe20000010032 */
[----:B------:R-:W-:Y:S01]  /*2570*/  PRMT R88, R125, 0x7632, R88 ;  /* 0x000076327d587816 */ /* 0x000fe20000000058 */
[C---:B------:R-:W-:Y:S01]  /*2580*/  FADD.FTZ R51, -R38.reuse, R51 ;  /* 0x0000003326337221 */ /* 0x040fe20000010100 */
[----:B------:R-:W-:Y:S01]  /*2590*/  FADD.FTZ R49, R49, R46 ;  /* 0x0000002e31317221 */ /* 0x000fe20000010000 */
[----:B------:R-:W-:Y:S01]  /*25a0*/  FADD.FTZ R53, -R38, R53 ;  /* 0x0000003526357221 */ /* 0x000fe20000010100 */
[----:B------:R-:W-:Y:S01]  /*25b0*/  SHF.L.U32 R89, R125, 0x10, RZ ;  /* 0x000000107d597819 */ /* 0x000fe200000006ff */
[-C--:B------:R-:W-:Y:S01]  /*25c0*/  FMUL.FTZ R87, R51, R132.reuse ;  /* 0x0000008433577220 */ /* 0x080fe20000410000 */
[----:B------:R-:W-:Y:S01]  /*25d0*/  PRMT R56, R127, 0x7632, R56 ;  /* 0x000076327f387816 */ /* 0x000fe20000000038 */
[----:B------:R-:W-:Y:S01]  /*25e0*/  FMUL.FTZ R46, R140, R41 ;  /* 0x000000298c2e7220 */ /* 0x000fe20000410000 */
[----:B------:R-:W-:Y:S01]  /*25f0*/  SHF.L.U32 R88, R88, 0x10, RZ ;  /* 0x0000001058587819 */ /* 0x000fe200000006ff */
        /* <DEDUP_REMOVED lines=20> */
.L_x_140:
[----:B------:R-:W-:Y:S01]  /*2740*/  SHF.L.U32 R51, R127, 0x10, RZ ;  /* 0x000000107f337819 */ /* 0x000fe200000006ff */
[----:B------:R-:W-:Y:S01]  /*2750*/  FFMA.FTZ R50, R134, R46, R47 ;  /* 0x0000002e86327223 */ /* 0x000fe2000001002f */
[----:B------:R-:W-:Y:S01]  /*2760*/  SHF.L.U32 R53, R56, 0x10, RZ ;  /* 0x0000001038357819 */ /* 0x000fe200000006ff */
[----:B------:R-:W-:Y:S01]  /*2770*/  FMUL.FTZ R48, R89, R40 ;  /* 0x0000002859307220 */ /* 0x000fe20000410000 */
[----:B------:R-:W-:Y:S01]  /*2780*/  FADD.FTZ R49, R46, R49 ;  /* 0x000000312e317221 */ /* 0x000fe20000010000 */
[----:B------:R-:W-:Y:S01]  /*2790*/  PRMT R84, R124, 0x7632, R84 ;  /* 0x000076327c547816 */ /* 0x000fe20000000054 */
[C---:B------:R-:W-:Y:S01]  /*27a0*/  FADD.FTZ R51, -R38.reuse, R51 ;  /* 0x0000003326337221 */ /* 0x040fe20000010100 */
[----:B------:R-:W-:Y:S01]  /*27b0*/  FADD.FTZ R53, -R38, R53 ;  /* 0x0000003526357221 */ /* 0x000fe20000010100 */
[----:B------:R-:W-:Y:S01]  /*27c0*/  FFMA.FTZ R47, R87, R48, R50 ;  /* 0x00000030572f7223 */ /* 0x000fe20000010032 */
[----:B------:R-:W-:Y:S01]  /*27d0*/  FADD.FTZ R49, R49, R48 ;  /* 0x0000003031317221 */ /* 0x000fe20000010000 */
[----:B------:R-:W-:Y:S01]  /*27e0*/  SHF.L.U32 R85, R124, 0x10, RZ ;  /* 0x000000107c557819 */ /* 0x000fe200000006ff */
[-C--:B------:R-:W-:Y:S01]  /*27f0*/  FMUL.FTZ R83, R51, R132.reuse ;  /* 0x0000008433537220 */ /* 0x080fe20000410000 */
[----:B------:R-:W-:Y:S01]  /*2800*/  SHF.L.U32 R84, R84, 0x10, RZ ;  /* 0x0000001054547819 */ /* 0x000fe200000006ff */
[----:B------:R-:W-:Y:S01]  /*2810*/  FMUL.FTZ R46, R88, R41 ;  /* 0x00000029582e7220 */ /* 0x000fe20000410000 */
        /* <DEDUP_REMOVED lines=20> */
.L_x_141:
[----:B------:R-:W-:Y:S01]  /*2960*/  FFMA.FTZ R50, R86, R46, R47 ;  /* 0x0000002e56327223 */ /* 0x000fe2000001002f */
[----:B------:R-:W-:Y:S01]  /*2970*/  FADD.FTZ R49, R46, R49 ;  /* 0x000000312e317221 */ /* 0x000fe20000010000 */
[C---:B------:R-:W-:Y:S01]  /*2980*/  PRMT R46, R122.reuse, 0x7632, R46 ;  /* 0x000076327a2e7816 */ /* 0x040fe2000000002e */
        /* <DEDUP_REMOVED lines=33> */
.L_x_142:
        /* <DEDUP_REMOVED lines=34> */
.L_x_143:
        /* <DEDUP_REMOVED lines=36> */
.L_x_144:
        /* <DEDUP_REMOVED lines=34> */
.L_x_145:
        /* <DEDUP_REMOVED lines=36> */
.L_x_146:
        /* <DEDUP_REMOVED lines=34> */
.L_x_147:
        /* <DEDUP_REMOVED lines=36> */
.L_x_148:
        /* <DEDUP_REMOVED lines=34> */
.L_x_149:
[----:B------:R-:W-:Y:S01]  /*3ae0*/  FFMA.FTZ R48, R54, R46, R47 ;  /* 0x0000002e36307223 */ /* 0x000fe2000001002f */
[----:B------:R-:W-:Y:S01]  /*3af0*/  FADD.FTZ R49, R46, R49 ;  /* 0x000000312e317221 */ /* 0x000fe20000010000 */
[C---:B------:R-:W-:Y:S01]  /*3b00*/  PRMT R46, R26.reuse, 0x7632, R46 ;  /* 0x000076321a2e7816 */ /* 0x040fe2000000002e */
[----:B------:R-:W-:Y:S01]  /*3b10*/  FMUL.FTZ R144, R53, R40 ;  /* 0x0000002835907220 */ /* 0x000fe20000410000 */
[----:B------:R-:W-:Y:S02]  /*3b20*/  SHF.L.U32 R47, R26, 0x10, RZ ;  /* 0x000000101a2f7819 */ /* 0x000fe400000006ff */
[----:B------:R-:W-:Y:S01]  /*3b30*/  SHF.L.U32 R147, R46, 0x10, RZ ;  /* 0x000000102e937819 */ /* 0x000fe200000006ff */
[--C-:B------:R-:W-:Y:S01]  /*3b40*/  FFMA.FTZ R145, R51, R144, R48.reuse ;  /* 0x0000009033917223 */ /* 0x100fe20000010030 */
        /* <DEDUP_REMOVED lines=29> */
.L_x_150:
[----:B------:R-:W-:Y:S01]  /*3d20*/  FFMA.FTZ R150, R50, R147, R145 ;  /* 0x0000009332967223 */ /* 0x000fe20000010091 */
[----:B------:R-:W-:Y:S01]  /*3d30*/  FMUL.FTZ R148, R49, R40 ;  /* 0x0000002831947220 */ /* 0x000fe20000410000 */
[----:B------:R-:W-:Y:S01]  /*3d40*/  FADD.FTZ R151, R147, R144 ;  /* 0x0000009093977221 */ /* 0x000fe20000010000 */
[----:B------:R-:W-:Y:S02]  /*3d50*/  SHF.L.U32 R145, R28, 0x10, RZ ;  /* 0x000000101c917819 */ /* 0x000fe400000006ff */
[----:B------:R-:W-:Y:S01]  /*3d60*/  SHF.L.U32 R147, R146, 0x10, RZ ;  /* 0x0000001092937819 */ /* 0x000fe200000006ff */
[----:B------:R-:W-:Y:S01]  /*3d70*/  FFMA.FTZ R149, R47, R148, R150 ;  /* 0x000000942f957223 */ /* 0x000fe20000010096 */
[----:B------:R-:W-:Y:S01]  /*3d80*/  FADD.FTZ R148, R151, R148 ;  /* 0x0000009497947221 */ /* 0x000fe20000010000 */
[----:B------:R-:W-:Y:S01]  /*3d90*/  FADD.FTZ R151, -R38, R145 ;  /* 0x0000009126977221 */ /* 0x000fe20000010100 */
[----:B------:R-:W-:Y:S01]  /*3da0*/  PRMT R144, R22, 0x7632, R144 ;  /* 0x0000763216907816 */ /* 0x000fe20000000090 */
[----:B------:R-:W-:Y:S01]  /*3db0*/  FADD.FTZ R153, -R38, R147 ;  /* 0x0000009326997221 */ /* 0x000fe20000010100 */
        /* <DEDUP_REMOVED lines=19> */
[----:B-1----:R-:W-:Y:S01]  /*3ef0*/  FMUL.FTZ R144, R144, R157 ;  /* 0x0000009d90907220 */ /* 0x002fe20000410000 */
[----:B------:R-:W-:Y:S02]  /*3f00*/  FADD.FTZ R157, -R157, 1 ;  /* 0x3f8000009d9d7421 */ /* 0x000fe40000010100 */
[----:B------:R-:W-:Y:S02]  /*3f10*/  FMUL.FTZ R145, R145, R150 ;  /* 0x0000009691917220 */ /* 0x000fe40000410000 */
[----:B------:R-:W-:-:S04]  /*3f20*/  FFMA.FTZ R157, R152, R157, 1 ;  /* 0x3f800000989d7423 */ /* 0x000fc8000001009d */
[----:B------:R-:W-:-:S07]  /*3f30*/  FMUL.FTZ R144, R144, R157 ;  /* 0x0000009d90907220 */ /* 0x000fce0000410000 */
.L_x_151:
        /* <DEDUP_REMOVED lines=12> */
[C---:B------:R-:W-:Y:S01]  /*4000*/  FADD.FTZ R149, -R38.reuse, R151 ;  /* 0x0000009726957221 */ /* 0x040fe20000010100 */
[----:B------:R-:W-:Y:S01]  /*4010*/  FADD.FTZ R155, -R38, R155 ;  /* 0x0000009b269b7221 */ /* 0x000fe20000010100 */
[----:B------:R-:W-:-:S02]  /*4020*/  SHF.L.U32 R151, R16, 0x10, RZ ;  /* 0x0000001010977819 */ /* 0x000fc400000006ff */
[----:B------:R-:W-:Y:S01]  /*4030*/  SHF.L.U32 R150, R150, 0x10, RZ ;  /* 0x0000001096967819 */ /* 0x000fe200000006ff */
[-C--:B------:R-:W-:Y:S01]  /*4040*/  FMUL.FTZ R149, R149, R132.reuse ;  /* 0x0000008495957220 */ /* 0x080fe20000410000 */
        /* <DEDUP_REMOVED lines=13> */
[----:B------:R-:W-:-:S04]  /*4120*/  FADD.FTZ R158, -R158, 1 ;  /* 0x3f8000009e9e7421 */ /* 0x000fc80000010100 */
[----:B------:R-:W-:Y:S01]  /*4130*/  FFMA.FTZ R158, R155, R158, 1 ;  /* 0x3f8000009b9e7423 */ /* 0x000fe2000001009e */
[----:B-1----:R-:W-:Y:S01]  /*4140*/  FMUL.FTZ R150, R150, R161 ;  /* 0x000000a196967220 */ /* 0x002fe20000410000 */
[----:B------:R-:W-:Y:S02]  /*4150*/  FADD.FTZ R161, -R161, 1 ;  /* 0x3f800000a1a17421 */ /* 0x000fe40000010100 */
[----:B------:R-:W-:Y:S02]  /*4160*/  FMUL.FTZ R151, R151, R158 ;  /* 0x0000009e97977220 */ /* 0x000fe40000410000 */
[----:B------:R-:W-:-:S04]  /*4170*/  FFMA.FTZ R161, R154, R161, 1 ;  /* 0x3f8000009aa17423 */ /* 0x000fc800000100a1 */
[----:B------:R-:W-:-:S07]  /*4180*/  FMUL.FTZ R150, R150, R161 ;  /* 0x000000a196967220 */ /* 0x000fce0000410000 */
.L_x_152:
[----:B------:R-:W-:-:S04]  /*4190*/  FMUL.FTZ R154, R151, R40 ;  /* 0x00000028979a7220 */ /* 0x000fc80000410000 */
[----:B------:R-:W-:Y:S01]  /*41a0*/  FFMA.FTZ R155, R149, R154, R152 ;  /* 0x0000009a959b7223 */ /* 0x000fe20000010098 */
[----:B------:R-:W-:Y:S01]  /*41b0*/  FADD.FTZ R157, R153, R154 ;  /* 0x0000009a999d7221 */ /* 0x000fe20000010000 */
[----:B------:R-:W-:Y:S01]  /*41c0*/  FMUL.FTZ R154, R150, R41 ;  /* 0x00000029969a7220 */ /* 0x000fe20000410000 */
[----:B------:R-:W-:-:S03]  /*41d0*/  PRMT R152, R18, 0x7632, R152 ;  /* 0x0000763212987816 */ /* 0x000fc60000000098 */
[----:B------:R-:W-:Y:S01]  /*41e0*/  FFMA.FTZ R153, R148, R154, R155 ;  /* 0x0000009a94997223 */ /* 0x000fe2000001009b */
[----:B------:R-:W-:Y:S01]  /*41f0*/  FADD.FTZ R154, R154, R157 ;  /* 0x0000009d9a9a7221 */ /* 0x000fe20000010000 */
[----:B------:R-:W-:Y:S02]  /*4200*/  SHF.L.U32 R157, R152, 0x10, RZ ;  /* 0x00000010989d7819 */ /* 0x000fe400000006ff */
[----:B------:R-:W-:Y:S02]  /*4210*/  SHF.L.U32 R155, R18, 0x10, RZ ;  /* 0x00000010129b7819 */ /* 0x000fe400000006ff */
[----:B------:R-:W-:Y:S01]  /*4220*/  PRMT R152, R20, 0x7632, R152 ;  /* 0x0000763214987816 */ /* 0x000fe20000000098 */
[C---:B------:R-:W-:Y:S02]  /*4230*/  FADD.FTZ R157, -R38.reuse, R157 ;  /* 0x0000009d269d7221 */ /* 0x040fe40000010100 */
[----:B------:R-:W-:Y:S01]  /*4240*/  FADD.FTZ R155, -R38, R155 ;  /* 0x0000009b269b7221 */ /* 0x000fe20000010100 */
[----:B------:R-:W-:Y:S01]  /*4250*/  SHF.L.U32 R152, R152, 0x10, RZ ;  /* 0x0000001098987819 */ /* 0x000fe200000006ff */
[-C--:B------:R-:W-:Y:S01]  /*4260*/  FMUL.FTZ R156, R157, R132.reuse ;  /* 0x000000849d9c7220 */ /* 0x080fe20000410000 */
        /* <DEDUP_REMOVED lines=16> */
[----:B-1----:R-:W-:Y:S01]  /*4370*/  FADD.FTZ R160, -R165, 1 ;  /* 0x3f800000a5a07421 */ /* 0x002fe20000010100 */
[----:B------:R-:W-:Y:S02]  /*4380*/  FMUL.FTZ R152, R152, R165 ;  /* 0x000000a598987220 */ /* 0x000fe40000410000 */
[----:B------:R-:W-:Y:S01]  /*4390*/  FMUL.FTZ R157, R157, R162 ;  /* 0x000000a29d9d7220 */ /* 0x000fe20000410000 */
[----:B------:R-:W-:-:S04]  /*43a0*/  FFMA.FTZ R159, R159, R160, 1 ;  /* 0x3f8000009f9f7423 */ /* 0x000fc800000100a0 */
[----:B------:R-:W-:-:S07]  /*43b0*/  FMUL.FTZ R152, R152, R159 ;  /* 0x0000009f98987220 */ /* 0x000fce0000410000 */
.L_x_153:
[----:B------:R-:W-:Y:S01]  /*43c0*/  FMUL.FTZ R158, R157, R40 ;  /* 0x000000289d9e7220 */ /* 0x000fe20000410000 */
[----:B------:R-:W-:Y:S01]  /*43d0*/  ISETP.GT.AND P0, PT, R10, 0x1e, PT ;  /* 0x0000001e0a00780c */ /* 0x000fe20003f04270 */
[----:B------:R-:W0:Y:S01]  /*43e0*/  S2UR UR11, SR_CgaCtaId ;  /* 0x00000000000b79c3 */ /* 0x000e220000008800 */
[----:B------:R-:W-:Y:S01]  /*43f0*/  UMOV UR6, 0x400 ;  /* 0x0000040000067882 */ /* 0x000fe20000000000 */
[----:B------:R-:W-:Y:S01]  /*4400*/  FADD.FTZ R159, R154, R158 ;  /* 0x0000009e9a9f7221 */ /* 0x000fe20000010000 */
[----:B------:R-:W-:Y:S01]  /*4410*/  FFMA.FTZ R153, R155, R158, R153 ;  /* 0x0000009e9b997223 */ /* 0x000fe20000010099 */
[----:B------:R-:W-:Y:S01]  /*4420*/  FMUL.FTZ R154, R152, R41 ;  /* 0x00000029989a7220 */ /* 0x000fe20000410000 */
[----:B------:R-:W-:Y:S01]  /*4430*/  UIADD3 UR5, UR6, 0x80, URZ ;  /* 0x0000008006057890 */ /* 0x000fe2000fffe03f */
[----:B------:R-:W-:Y:S01]  /*4440*/  BSSY B0, `(.L_x_154) ;  /* 0x0000084000007945 */ /* 0x000fe20003800000 */
[----:B------:R-:W-:Y:S02]  /*4450*/  IMAD R133, R133, 0xc, R106 ;  /* 0x0000000c85857824 */ /* 0x000fe400078e026a */
[----:B------:R-:W-:Y:S01]  /*4460*/  FFMA.FTZ R153, R156, R154, R153 ;  /* 0x0000009a9c997223 */ /* 0x000fe20000010099 */
[----:B------:R-:W-:-:S04]  /*4470*/  FADD.FTZ R154, R154, R159 ;  /* 0x0000009f9a9a7221 */ /* 0x000fc80000010000 */
[----:B------:R-:W1:Y:S04]  /*4480*/  SHFL.DOWN PT, R158, R153, 0x1, 0x1f ;  /* 0x08201f00999e7f89 */ /* 0x000e6800000e0000 */
[----:B------:R-:W2:Y:S01]  /*4490*/  SHFL.DOWN PT, R159, R154, 0x1, 0x1f ;  /* 0x08201f009a9f7f89 */ /* 0x000ea200000e0000 */
[----:B0-----:R-:W-:Y:S01]  /*44a0*/  ULEA UR5, UR11, UR5, 0x18 ;  /* 0x000000050b057291 */ /* 0x001fe2000f8ec03f */
        /* <DEDUP_REMOVED lines=21> */
[----:B------:R-:W-:Y:S01]  /*4600*/  FFMA.FTZ R158, R45, R143, RZ ;  /* 0x0000008f2d9e7223 */ /* 0x000fe200000100ff */
[----:B------:R-:W-:Y:S01]  /*4610*/  FFMA.FTZ R45, R44, R141, RZ ;  /* 0x0000008d2c2d7223 */ /* 0x000fe200000100ff */
[----:B------:R-:W-:Y:S01]  /*4620*/  FADD.FTZ R143, RZ, R143 ;  /* 0x0000008fff8f7221 */ /* 0x000fe20000010000 */
[----:B------:R-:W-:Y:S01]  /*4630*/  FADD.FTZ R141, RZ, R141 ;  /* 0x0000008dff8d7221 */ /* 0x000fe20000010000 */
[----:B------:R-:W-:Y:S01]  /*4640*/  FFMA.FTZ R158, R135, R142, R158 ;  /* 0x0000008e879e7223 */ /* 0x000fe2000001009e */
        /* <DEDUP_REMOVED lines=47> */
[----:B-1----:R-:W-:Y:S01]  /*4940*/  @!P0 FADD.FTZ R154, R154, R159 ;  /* 0x0000009f9a9a8221 */ /* 0x002fe20000010000 */
[----:B------:R-:W-:Y:S01]  /*4950*/  FFMA.FTZ R158, R147, R145, R158 ;  /* 0x00000091939e7223 */ /* 0x000fe2000001009e */
        /* <DEDUP_REMOVED lines=8> */
[----:B------:R-:W-:Y:S01]  /*49e0*/  FFMA.FTZ R68, R155, R157, R158 ;  /* 0x0000009d9b447223 */ /* 0x000fe2000001009e */
[----:B------:R-:W-:Y:S01]  /*49f0*/  FADD.FTZ R70, R142, R157 ;  /* 0x0000009d8e467221 */ /* 0x000fe20000010000 */
[----:B------:R-:W-:Y:S01]  /*4a00*/  FFMA.FTZ R69, R156, R152, R45 ;  /* 0x000000989c457223 */ /* 0x000fe2000001002d */
[----:B------:R-:W-:Y:S01]  /*4a10*/  FADD.FTZ R71, R141, R152 ;  /* 0x000000988d477221 */ /* 0x000fe20000010000 */
[----:B------:R-:W-:Y:S01]  /*4a20*/  LEA R134, R106, UR5, 0x4 ;  /* 0x000000056a867c11 */ /* 0x000fe2000f8e20ff */
[----:B------:R-:W0:Y:S01]  /*4a30*/  LDC.64 R140, c[0x0][0x268] ;  /* 0x00009a00ff8c7b82 */ /* 0x000e220000000a00 */
[----:B------:R-:W-:-:S02]  /*4a40*/  MOV R88, R153 ;  /* 0x0000009900587202 */ /* 0x000fc40000000f00 */
[----:B------:R-:W-:Y:S01]  /*4a50*/  MOV R89, R154 ;  /* 0x0000009a00597202 */ /* 0x000fe20000000f00 */
[----:B------:R1:W-:Y:S04]  /*4a60*/  STS.128 [R134], R68 ;  /* 0x0000004486007388 */ /* 0x0003e80000000c00 */
[----:B------:R1:W-:Y:S01]  /*4a70*/  @!P0 STS.64 [R8+0x10], R88 ;  /* 0x0000105808008388 */ /* 0x0003e20000000a00 */
[----:B------:R-:W-:Y:S01]  /*4a80*/  BAR.SYNC.DEFER_BLOCKING 0x0 ;  /* 0x0000000000007b1d */ /* 0x000fe20000010000 */
[----:B------:R-:W-:-:S13]  /*4a90*/  ISETP.NE.AND P0, PT, R106, RZ, PT ;  /* 0x000000ff6a00720c */ /* 0x000fda0003f05270 */
[----:B-1----:R-:W-:Y:S05]  /*4aa0*/  @P0 BRA `(.L_x_155) ;  /* 0x0000000000740947 */ /* 0x002fea0003800000 */
[----:B------:R-:W-:-:S09]  /*4ab0*/  ULEA UR5, UR11, UR6, 0x18 ;  /* 0x000000060b057291 */ /* 0x000fd2000f8ec03f */
[----:B------:R-:W1:Y:S04]  /*4ac0*/  LDS.64 R64, [UR5+0x18] ;  /* 0x00001805ff407984 */ /* 0x000e680008000a00 */
[----:B------:R-:W2:Y:S04]  /*4ad0*/  LDS.128 R44, [UR5+0x20] ;  /* 0x00002005ff2c7984 */ /* 0x000ea80008000c00 */
[----:B------:R-:W3:Y:S04]  /*4ae0*/  LDS.128 R48, [UR5+0x30] ;  /* 0x00003005ff307984 */ /* 0x000ee80008000c00 */
[----:B------:R-:W4:Y:S04]  /*4af0*/  LDS.128 R52, [UR5+0x40] ;  /* 0x00004005ff347984 */ /* 0x000f280008000c00 */
[----:B------:R-:W5:Y:S04]  /*4b00*/  LDS.128 R56, [UR5+0x50] ;  /* 0x00005005ff387984 */ /* 0x000f680008000c00 */
[----:B------:R-:W0:Y:S01]  /*4b10*/  LDS.128 R60, [UR5+0x60] ;  /* 0x00006005ff3c7984 */ /* 0x000e220008000c00 */
[----:B-1----:R-:W-:Y:S01]  /*4b20*/  FADD.FTZ R67, R88, R64 ;  /* 0x0000004058437221 */ /* 0x002fe20000010000 */
        /* <DEDUP_REMOVED lines=21> */
.L_x_155:
[----:B------:R-:W-:Y:S05]  /*4c80*/  BSYNC B0 ;  /* 0x0000000000007941 */ /* 0x000fea0003800000 */
.L_x_154:
[----:B------:R-:W-:Y:S01]  /*4c90*/  BAR.SYNC.DEFER_BLOCKING 0x0 ;  /* 0x0000000000007b1d */ /* 0x000fe20000010000 */
[----:B------:R-:W-:Y:S02]  /*4ca0*/  ISETP.GT.U32.AND P6, PT, R106, 0xb, PT ;  /* 0x0000000b6a00780c */ /* 0x000fe40003fc4070 */
[----:B------:R-:W-:-:S03]  /*4cb0*/  LOP3.LUT R108, R108, 0xfffffffe, RZ, 0xc0, !PT ;  /* 0xfffffffe6c6c7812 */ /* 0x000fc600078ec0ff */
[----:B------:R-:W-:Y:S08]  /*4cc0*/  BSSY B0, `(.L_x_156) ;  /* 0x000009e000007945 */ /* 0x000ff00003800000 */
[----:B------:R-:W-:Y:S01]  /*4cd0*/  @P6 LOP3.LUT R108, R108, 0x1, RZ, 0xfc, !PT ;  /* 0x000000016c6c6812 */ /* 0x000fe200078efcff */
[----:B------:R-:W-:Y:S06]  /*4ce0*/  @P6 BRA `(.L_x_157) ;  /* 0x00000008006c6947 */ /* 0x000fec0003800000 */
[----:B------:R-:W1:Y:S04]  /*4cf0*/  LDS.128 R80, [R134+0xc0] ;  /* 0x0000c00086507984 */ /* 0x000e680000000c00 */
[----:B------:R-:W2:Y:S04]  /*4d00*/  LDS.128 R48, [R134+0x180] ;  /* 0x0001800086307984 */ /* 0x000ea80000000c00 */
[----:B------:R-:W3:Y:S04]  /*4d10*/  LDS.128 R52, [R134+0x240] ;  /* 0x0002400086347984 */ /* 0x000ee80000000c00 */
[----:B------:R-:W4:Y:S04]  /*4d20*/  LDS.128 R56, [R134+0x300] ;  /* 0x0003000086387984 */ /* 0x000f280000000c00 */
[----:B------:R-:W5:Y:S04]  /*4d30*/  LDS.128 R60, [R134+0x3c0] ;  /* 0x0003c000863c7984 */ /* 0x000f680000000c00 */
[----:B------:R-:W0:Y:S04]  /*4d40*/  LDS.128 R64, [R134+0x480] ;  /* 0x0004800086407984 */ /* 0x000e280000000c00 */
[----:B------:R-:W0:Y:S04]  /*4d50*/  LDS.128 R72, [R134+0x540] ;  /* 0x0005400086487984 */ /* 0x000e280000000c00 */
[----:B------:R-:W0:Y:S04]  /*4d60*/  LDS.128 R76, [R134+0x600] ;  /* 0x00060000864c7984 */ /* 0x000e280000000c00 */
[----:B------:R-:W0:Y:S01]  /*4d70*/  LDS.128 R44, [R134+0x6c0] ;  /* 0x0006c000862c7984 */ /* 0x000e220000000c00 */
        /* <DEDUP_REMOVED lines=19> */
[----:B-----5:R-:W-:Y:S01]  /*4eb0*/  FADD.FTZ R85, R85, R60 ;  /* 0x0000003c55557221 */ /* 0x020fe20000010000 */
[----:B------:R-:W4:Y:S01]  /*4ec0*/  LDS.128 R56, [R134+0x9c0] ;  /* 0x0009c00086387984 */ /* 0x000f220000000c00 */
[----:B------:R-:W-:Y:S01]  /*4ed0*/  FADD.FTZ R80, R80, R61 ;  /* 0x0000003d50507221 */ /* 0x000fe20000010000 */
[----:B------:R-:W-:Y:S01]  /*4ee0*/  FADD.FTZ R81, R81, R62 ;  /* 0x0000003e51517221 */ /* 0x000fe20000010000 */
[----:B------:R-:W-:Y:S01]  /*4ef0*/  FADD.FTZ R82, R82, R63 ;  /* 0x0000003f52527221 */ /* 0x000fe20000010000 */
[----:B0-----:R-:W-:Y:S01]  /*4f00*/  FADD.FTZ R85, R85, R64 ;  /* 0x0000004055557221 */ /* 0x001fe20000010000 */
[----:B------:R-:W0:Y:S01]  /*4f10*/  LDS.128 R60, [R134+0xa80] ;  /* 0x000a8000863c7984 */ /* 0x000e220000000c00 */
[----:B------:R-:W-:Y:S01]  /*4f20*/  FADD.FTZ R80, R80, R65 ;  /* 0x0000004150507221 */ /* 0x000fe20000010000 */
[----:B------:R-:W-:Y:S01]  /*4f30*/  FADD.FTZ R81, R81, R66 ;  /* 0x0000004251517221 */ /* 0x000fe20000010000 */
[----:B------:R-:W-:Y:S01]  /*4f40*/  FADD.FTZ R82, R82, R67 ;  /* 0x0000004352527221 */ /* 0x000fe20000010000 */
[----:B------:R-:W-:Y:S01]  /*4f50*/  FADD.FTZ R85, R85, R72 ;  /* 0x0000004855557221 */ /* 0x000fe20000010000 */
[----:B------:R-:W5:Y:S01]  /*4f60*/  LDS.128 R64, [R134+0xb40] ;  /* 0x000b400086407984 */ /* 0x000f620000000c00 */
        /* <DEDUP_REMOVED lines=13> */
[----:B-1----:R-:W-:Y:S01]  /*5040*/  FADD.FTZ R85, R85, R68 ;  /* 0x0000004455557221 */ /* 0x002fe20000010000 */
[----:B------:R-:W1:Y:S01]  /*5050*/  LDS.128 R44, [R134+0xd80] ;  /* 0x000d8000862c7984 */ /* 0x000e620000000c00 */
[----:B------:R-:W-:Y:S01]  /*5060*/  FADD.FTZ R80, R80, R69 ;  /* 0x0000004550507221 */ /* 0x000fe20000010000 */
[----:B------:R-:W-:Y:S01]  /*5070*/  FADD.FTZ R81, R81, R70 ;  /* 0x0000004651517221 */ /* 0x000fe20000010000 */
[----:B------:R-:W-:Y:S01]  /*5080*/  FADD.FTZ R82, R82, R71 ;  /* 0x0000004752527221 */ /* 0x000fe20000010000 */
[----:B--2---:R-:W-:Y:S01]  /*5090*/  FADD.FTZ R69, R85, R48 ;  /* 0x0000003055457221 */ /* 0x004fe20000010000 */
[----:B------:R-:W-:Y:S01]  /*50a0*/  FADD.FTZ R80, R80, R49 ;  /* 0x0000003150507221 */ /* 0x000fe20000010000 */
[----:B------:R-:W2:Y:S01]  /*50b0*/  LDS.128 R84, [R134+0xe40] ;  /* 0x000e400086547984 */ /* 0x000ea20000000c00 */
[----:B------:R-:W-:Y:S01]  /*50c0*/  FADD.FTZ R81, R81, R50 ;  /* 0x0000003251517221 */ /* 0x000fe20000010000 */
[----:B------:R-:W-:Y:S01]  /*50d0*/  FADD.FTZ R82, R82, R51 ;  /* 0x0000003352527221 */ /* 0x000fe20000010000 */
[----:B---3--:R-:W-:Y:S01]  /*50e0*/  FADD.FTZ R69, R69, R52 ;  /* 0x0000003445457221 */ /* 0x008fe20000010000 */
[----:B------:R-:W3:Y:S01]  /*50f0*/  LDS.128 R48, [R134+0xf00] ;  /* 0x000f000086307984 */ /* 0x000ee20000000c00 */
[----:B------:R-:W-:Y:S01]  /*5100*/  FADD.FTZ R80, R80, R53 ;  /* 0x0000003550507221 */ /* 0x000fe20000010000 */
[----:B------:R-:W-:Y:S01]  /*5110*/  FADD.FTZ R81, R81, R54 ;  /* 0x0000003651517221 */ /* 0x000fe20000010000 */
[----:B------:R-:W-:Y:S01]  /*5120*/  FADD.FTZ R82, R82, R55 ;  /* 0x0000003752527221 */ /* 0x000fe20000010000 */
[----:B----4-:R-:W-:Y:S01]  /*5130*/  FADD.FTZ R69, R69, R56 ;  /* 0x0000003845457221 */ /* 0x010fe20000010000 */
        /* <DEDUP_REMOVED lines=9> */
[----:B-----5:R-:W-:Y:S01]  /*51d0*/  FADD.FTZ R69, R69, R64 ;  /* 0x0000004045457221 */ /* 0x020fe20000010000 */
        /* <DEDUP_REMOVED lines=15> */
[----:B-1----:R-:W-:Y:S01]  /*52d0*/  FADD.FTZ R135, R83, R44 ;  /* 0x0000002c53877221 */ /* 0x002fe20000010000 */
[----:B------:R-:W-:Y:S01]  /*52e0*/  FADD.FTZ R44, R80, R45 ;  /* 0x0000002d502c7221 */ /* 0x000fe20000010000 */
[----:B------:R-:W1:Y:S01]  /*52f0*/  LDS.128 R76, [R134+0x1440] ;  /* 0x00144000864c7984 */ /* 0x000e620000000c00 */
[----:B------:R-:W-:Y:S01]  /*5300*/  FADD.FTZ R45, R81, R46 ;  /* 0x0000002e512d7221 */ /* 0x000fe20000010000 */
[----:B------:R-:W-:-:S02]  /*5310*/  FADD.FTZ R142, R82, R47 ;  /* 0x0000002f528e7221 */ /* 0x000fc40000010000 */
        /* <DEDUP_REMOVED lines=20> */
[----:B-----5:R-:W-:Y:S01]  /*5460*/  FADD.FTZ R135, R135, R60 ;  /* 0x0000003c87877221 */ /* 0x020fe20000010000 */
[----:B------:R-:W-:Y:S01]  /*5470*/  FADD.FTZ R144, R144, R61 ;  /* 0x0000003d90907221 */ /* 0x000fe20000010000 */
        /* <DEDUP_REMOVED lines=14> */
[----:B-1----:R-:W-:Y:S01]  /*5560*/  FADD.FTZ R135, R135, R76 ;  /* 0x0000004c87877221 */ /* 0x002fe20000010000 */
[----:B------:R-:W-:Y:S01]  /*5570*/  FADD.FTZ R144, R144, R77 ;  /* 0x0000004d90907221 */ /* 0x000fe20000010000 */
[----:B------:R-:W-:Y:S01]  /*5580*/  FADD.FTZ R143, R143, R78 ;  /* 0x0000004e8f8f7221 */ /* 0x000fe20000010000 */
[----:B------:R-:W-:Y:S01]  /*5590*/  FADD.FTZ R142, R142, R79 ;  /* 0x0000004f8e8e7221 */ /* 0x000fe20000010000 */
[----:B------:R-:W-:Y:S01]  /*55a0*/  FADD.FTZ R135, R135, R80 ;  /* 0x0000005087877221 */ /* 0x000fe20000010000 */
        /* <DEDUP_REMOVED lines=12> */
[----:B------:R-:W-:Y:S01]  /*5670*/  FADD.FTZ R69, R144, R49 ;  /* 0x0000003190457221 */ /* 0x000fe20000010000 */
[----:B------:R-:W-:Y:S01]  /*5680*/  FADD.FTZ R70, R143, R50 ;  /* 0x000000328f467221 */ /* 0x000fe20000010000 */
[----:B------:R-:W-:-:S07]  /*5690*/  FADD.FTZ R71, R142, R51 ;  /* 0x000000338e477221 */ /* 0x000fce0000010000 */
.L_x_157:
[----:B------:R-:W-:Y:S05]  /*56a0*/  BSYNC B0 ;  /* 0x0000000000007941 */ /* 0x000fea0003800000 */
.L_x_156:
[----:B------:R-:W-:Y:S01]  /*56b0*/  BSSY B0, `(.L_x_158) ;  /* 0x0000010000007945 */ /* 0x000fe20003800000 */
[----:B------:R-:W-:Y:S01]  /*56c0*/  PRMT R46, R130, 0x7632, R46 ;  /* 0x00007632822e7816 */ /* 0x000fe2000000002e */
[----:B0-----:R-:W-:Y:S01]  /*56d0*/  IMAD.WIDE R140, R133, 0x4, R140 ;  /* 0x00000004858c7825 */ /* 0x001fe200078e028c */
[----:B------:R-:W-:Y:S01]  /*56e0*/  PRMT R47, R129, 0x7632, R47 ;  /* 0x00007632812f7816 */ /* 0x000fe2000000002f */
[----:B------:R-:W-:Y:S06]  /*56f0*/  @P6 BRA `(.L_x_159) ;  /* 0x00000000002c6947 */ /* 0x000fec0003800000 */
[----:B------:R-:W0:Y:S01]  /*5700*/  LDC.64 R44, c[0x0][0x288] ;  /* 0x0000a200ff2c7b82 */ /* 0x000e220000000a00 */
[----:B------:R-:W-:Y:S01]  /*5710*/  LEA R52, P6, R6, R140, 0x2 ;  /* 0x0000008c06347211 */ /* 0x000fe200078c10ff */
[----:B------:R1:W-:Y:S03]  /*5720*/  REDG.E.ADD.F32.FTZ.RN.STRONG.GPU desc[UR8][R140.64], R68 ;  /* 0x000000448c0079a6 */ /* 0x0003e6000c10f388 */
[----:B------:R-:W-:Y:S02]  /*5730*/  IADD3.X R53, R141, R4, RZ, P6, !PT ;  /* 0x000000048d357210 */ /* 0x000fe400037fe4ff */
[----:B------:R-:W-:-:S03]  /*5740*/  LEA R48, P6, R2, R140, 0x2 ;  /* 0x0000008c02307211 */ /* 0x000fc600078c10ff */
[----:B------:R1:W-:Y:S01]  /*5750*/  REDG.E.ADD.F32.FTZ.RN.STRONG.GPU desc[UR8][R52.64], R69 ;  /* 0x00000045340079a6 */ /* 0x0003e2000c10f388 */
[----:B------:R-:W-:Y:S02]  /*5760*/  IADD3.X R49, R141, R0, RZ, P6, !PT ;  /* 0x000000008d317210 */ /* 0x000fe400037fe4ff */
[----:B0-----:R-:W-:-:S04]  /*5770*/  LEA R50, P6, R44, R140, 0x2 ;  /* 0x0000008c2c327211 */ /* 0x001fc800078c10ff */
[----:B------:R-:W-:-:S05]  /*5780*/  LEA.HI.X R51, R44, R141, R45, 0x2, P6 ;  /* 0x0000008d2c337211 */ /* 0x000fca00030f142d */
[----:B------:R1:W-:Y:S04]  /*5790*/  REDG.E.ADD.F32.FTZ.RN.STRONG.GPU desc[UR8][R50.64], R70 ;  /* 0x00000046320079a6 */ /* 0x0003e8000c10f388 */
[----:B------:R1:W-:Y:S02]  /*57a0*/  REDG.E.ADD.F32.FTZ.RN.STRONG.GPU desc[UR8][R48.64], R71 ;  /* 0x00000047300079a6 */ /* 0x0003e4000c10f388 */
.L_x_159:
[----:B------:R-:W-:Y:S05]  /*57b0*/  BSYNC B0 ;  /* 0x0000000000007941 */ /* 0x000fea0003800000 */
.L_x_158:
[----:B------:R-:W-:Y:S02]  /*57c0*/  ISETP.GE.U32.AND P6, PT, R11, 0x2, PT ;  /* 0x000000020b00780c */ /* 0x000fe40003fc6070 */
[----:B------:R-:W-:Y:S02]  /*57d0*/  PRMT R77, R131, 0x7632, R77 ;  /* 0x00007632834d7816 */ /* 0x000fe4000000004d */
[----:B------:R-:W-:Y:S02]  /*57e0*/  PRMT R76, R128, 0x7632, R76 ;  /* 0x00007632804c7816 */ /* 0x000fe4000000004c */
[----:B------:R-:W-:Y:S02]  /*57f0*/  PRMT R75, R126, 0x7632, R75 ;  /* 0x000076327e4b7816 */ /* 0x000fe4000000004b */
[----:B------:R-:W-:Y:S02]  /*5800*/  PRMT R74, R125, 0x7632, R74 ;  /* 0x000076327d4a7816 */ /* 0x000fe4000000004a */
[----:B------:R-:W-:-:S02]  /*5810*/  PRMT R73, R127, 0x7632, R73 ;  /* 0x000076327f497816 */ /* 0x000fc40000000049 */
[----:B------:R-:W-:Y:S02]  /*5820*/  PRMT R72, R124, 0x7632, R72 ;  /* 0x000076327c487816 */ /* 0x000fe40000000048 */
        /* <DEDUP_REMOVED lines=36> */
[C---:B------:R-:W-:Y:S01]  /*5a70*/  LEA R78, P6, R104.reuse, R80, 0x3 ;  /* 0x00000050684e7211 */ /* 0x040fe200078c18ff */
[----:B------:R-:W-:Y:S01]  /*5a80*/  HFMA2.MMA R82, -RZ, RZ, 0, 5.9604644775390625e-08 ;  /* 0x00000001ff527435 */ /* 0x000fe200000001ff */
[----:B------:R-:W-:Y:S01]  /*5a90*/  VOTEU.ANY UR5, UPT, PT ;  /* 0x0000000000057886 */ /* 0x000fe200038e0100 */
[----:B------:R-:W-:Y:S01]  /*5aa0*/  P2R R84, PR, RZ, 0x1 ;  /* 0x00000001ff547803 */ /* 0x000fe20000000000 */
[----:B------:R-:W-:Y:S01]  /*5ab0*/  UPOPC UR6, UR5 ;  /* 0x00000005000672bf */ /* 0x000fe20008000000 */
[----:B------:R-:W-:Y:S01]  /*5ac0*/  LEA.HI.X R79, R104, R81, RZ, 0x3, P6 ;  /* 0x00000051684f7211 */ /* 0x000fe200030f1cff */
[----:B------:R-:W-:Y:S01]  /*5ad0*/  UFLO.U32 UR5, UR5 ;  /* 0x00000005000572bd */ /* 0x000fe200080e0000 */
[----:B------:R-:W-:-:S03]  /*5ae0*/  LOP3.LUT P6, RZ, R30, 0x2, RZ, 0xc0, !PT ;  /* 0x000000021eff7812 */ /* 0x000fc600078cc0ff */
[----:B------:R1:W-:Y:S01]  /*5af0*/  STG.E.64 desc[UR8][R78.64], R88 ;  /* 0x000000584e007986 */ /* 0x0003e2000c101b08 */
[----:B------:R-:W-:Y:S02]  /*5b00*/  SEL R85, R11, RZ, !P6 ;  /* 0x000000ff0b557207 */ /* 0x000fe40007000000 */
[----:B------:R-:W-:Y:S02]  /*5b10*/  SEL R82, R82, 0xffffffff, !P6 ;  /* 0xffffffff52527807 */ /* 0x000fe40007000000 */
[----:B------:R-:W-:-:S03]  /*5b20*/  ISETP.NE.AND P6, PT, R85, -0x1, PT ;  /* 0xffffffff5500780c */ /* 0x000fc60003fc5270 */
[----:B------:R-:W-:Y:S01]  /*5b30*/  IMAD R83, R82, UR6, RZ ;  /* 0x0000000652537c24 */ /* 0x000fe2000f8e02ff */
[----:B0-----:R-:W-:-:S13]  /*5b40*/  ISETP.EQ.U32.AND P0, PT, R10, UR5, PT ;  /* 0x000000050a007c0c */ /* 0x001fda000bf02070 */
[----:B------:R-:W-:Y:S06]  /*5b50*/  @P0 MEMBAR.ALL.GPU ;  /* 0x0000000000000992 */ /* 0x000fec000000a000 */
[----:B------:R-:W-:-:S00]  /*5b60*/  @P0 ERRBAR ;  /* 0x00000000000009ab */ /* 0x000fc00000000000 */
[----:B------:R-:W-:Y:S06]  /*5b70*/  @P0 CGAERRBAR ;  /* 0x00000000000005ab */ /* 0x000fec0000000000 */
[----:B------:R1:W-:Y:S01]  /*5b80*/  @P0 REDG.E.ADD.S32.STRONG.GPU desc[UR8][R44.64], R83 ;  /* 0x000000532c00098e */ /* 0x0003e2000c10e388 */
[----:B------:R-:W-:Y:S01]  /*5b90*/  ISETP.NE.AND P0, PT, R84, RZ, PT ;  /* 0x000000ff5400720c */ /* 0x000fe20003f05270 */
[----:B------:R-:W-:-:S12]  /*5ba0*/  @!P6 BRA `(.L_x_161) ;  /* 0x000000000014e947 */ /* 0x000fd80003800000 */
.L_x_162:
[----:B-1----:R-:W2:Y:S04]  /*5bb0*/  LDG.E.STRONG.GPU R78, desc[UR8][R44.64] ;  /* 0x000000082c4e7981 */ /* 0x002ea8000c1ef900 */
[----:B--2---:R-:W-:Y:S01]  /*5bc0*/  CCTL.IVALL ;  /* 0x00000000ff00798f */ /* 0x004fe20002000000 */
[----:B------:R-:W-:Y:S05]  /*5bd0*/  YIELD ;  /* 0x0000000000007946 */ /* 0x000fea0003800000 */
[----:B------:R-:W-:-:S13]  /*5be0*/  ISETP.NE.AND P6, PT, R78, R85, PT ;  /* 0x000000554e00720c */ /* 0x000fda0003fc5270 */
[----:B------:R-:W-:Y:S05]  /*5bf0*/  @P6 BRA `(.L_x_162) ;  /* 0xfffffffc00ec6947 */ /* 0x000fea000383ffff */
.L_x_161:
[----:B------:R-:W-:Y:S01]  /*5c00*/  ISETP.NE.AND P6, PT, R11, RZ, PT ;  /* 0x000000ff0b00720c */ /* 0x000fe20003fc5270 */
[----:B------:R-:W-:Y:S05]  /*5c10*/  WARPSYNC.ALL ;  /* 0x0000000000007948 */ /* 0x000fea0003800000 */
[----:B------:R-:W-:Y:S07]  /*5c20*/  BAR.SYNC.DEFER_BLOCKING 0x0 ;  /* 0x0000000000007b1d */ /* 0x000fee0000010000 */
[----:B------:R-:W-:Y:S05]  /*5c30*/  @!P6 BRA `(.L_x_160) ;  /* 0x000000100008e947 */ /* 0x000fea0003800000 */
[----:B-1----:R-:W-:Y:S02]  /*5c40*/  IADD3 R44, R11, -0x1, RZ ;  /* 0xffffffff0b2c7810 */ /* 0x002fe40007ffe0ff */
        /* <DEDUP_REMOVED lines=17> */
.L_x_166:
        /* <DEDUP_REMOVED lines=115> */
.L_x_165:
        /* <DEDUP_REMOVED lines=63> */
.L_x_167:
[----:B------:R-:W-:-:S04]  /*6880*/  LOP3.LUT P6, RZ, R108, 0x1, RZ, 0xc0, !PT ;  /* 0x000000016cff7812 */ /* 0x000fc800078cc0ff */
[----:B------:R-:W-:-:S13]  /*6890*/  ISETP.NE.OR P6, PT, R78, RZ, P6 ;  /* 0x000000ff4e00720c */ /* 0x000fda00037c5670 */
[----:B------:R-:W-:Y:S05]  /*68a0*/  @!P6 BRA `(.L_x_163) ;  /* 0x00000000007ce947 */ /* 0x000fea0003800000 */
.L_x_164:
        /* <DEDUP_REMOVED lines=31> */
.L_x_163:
        /* <DEDUP_REMOVED lines=10> */
.L_x_169:
[----:B------:R-:W-:Y:S05]  /*6b40*/  BSYNC B0 ;  /* 0x0000000000007941 */ /* 0x000fea0003800000 */
.L_x_168:
        /* <DEDUP_REMOVED lines=17> */
.L_x_160:
[----:B------:R-:W0:Y:S01]  /*6c60*/  S2UR UR6, SR_CgaCtaId ;  /* 0x00000000000679c3 */ /* 0x000e220000008800 */
[----:B------:R-:W-:Y:S01]  /*6c70*/  UMOV UR5, 0x400 ;  /* 0x0000040000057882 */ /* 0x000fe20000000000 */
[----:B------:R-:W-:Y:S01]  /*6c80*/  ISETP.NE.AND P6, PT, RZ, UR10, PT ;  /* 0x0000000aff007c0c */ /* 0x000fe2000bfc5270 */
[----:B-1----:R-:W-:Y:S01]  /*6c90*/  IMAD.WIDE.U32 R78, R106, -0x55555555, RZ ;  /* 0xaaaaaaab6a4e7825 */ /* 0x002fe200078e00ff */
[----:B------:R-:W-:Y:S02]  /*6ca0*/  SHF.L.U32 R85, R130, 0x10, RZ ;  /* 0x0000001082557819 */ /* 0x000fe400000006ff */
[----:B------:R-:W-:Y:S02]  /*6cb0*/  SHF.L.U32 R83, R46, 0x10, RZ ;  /* 0x000000102e537819 */ /* 0x000fe400000006ff */
[----:B------:R-:W1:Y:S01]  /*6cc0*/  LDC R80, c[0x0][0x2ac] ;  /* 0x0000ab00ff507b82 */ /* 0x000e620000000800 */
[C---:B------:R-:W-:Y:S01]  /*6cd0*/  FADD.FTZ R85, -R38.reuse, R85 ;  /* 0x0000005526557221 */ /* 0x040fe20000010100 */
[----:B------:R-:W-:Y:S01]  /*6ce0*/  SHF.R.U32.HI R79, RZ, 0x3, R79 ;  /* 0x00000003ff4f7819 */ /* 0x000fe2000001164f */
[----:B------:R-:W-:Y:S01]  /*6cf0*/  FADD.FTZ R83, -R38, R83 ;  /* 0x0000005326537221 */ /* 0x000fe20000010100 */
[----:B------:R-:W-:-:S02]  /*6d00*/  SHF.L.U32 R129, R129, 0x10, RZ ;  /* 0x0000001081817819 */ /* 0x000fc400000006ff */
[----:B------:R-:W-:Y:S02]  /*6d10*/  SHF.L.U32 R82, R47, 0x10, RZ ;  /* 0x000000102f527819 */ /* 0x000fe400000006ff */
[----:B------:R-:W-:Y:S02]  /*6d20*/  SHF.L.U32 R131, R131, 0x10, RZ ;  /* 0x0000001083837819 */ /* 0x000fe400000006ff */
[----:B------:R-:W-:Y:S01]  /*6d30*/  SHF.L.U32 R87, R77, 0x10, RZ ;  /* 0x000000104d577819 */ /* 0x000fe200000006ff */
[----:B0-----:R-:W-:-:S09]  /*6d40*/  ULEA UR5, UR6, UR5, 0x18 ;  /* 0x0000000506057291 */ /* 0x001fd2000f8ec03f */
[----:B------:R0:W-:Y:S01]  /*6d50*/  @!P0 STS.64 [UR5+0x78], R88 ;  /* 0x00007858ff008988 */ /* 0x0001e20008000a05 */
[----:B------:R-:W-:Y:S01]  /*6d60*/  BAR.SYNC.DEFER_BLOCKING 0x0 ;  /* 0x0000000000007b1d */ /* 0x000fe20000010000 */
[-C--:B0-----:R-:W-:Y:S01]  /*6d70*/  FMUL.FTZ R89, R85, R132.reuse ;  /* 0x0000008455597220 */ /* 0x081fe20000410000 */
[----:B------:R-:W-:-:S04]  /*6d80*/  FMUL.FTZ R88, R83, R132 ;  /* 0x0000008453587220 */ /* 0x000fc80000410000 */
        /* <DEDUP_REMOVED lines=23> */
.L_x_170:
        /* <DEDUP_REMOVED lines=16> */
[----:B------:R-:W-:Y:S01]  /*7000*/  FFMA.FTZ R129, R129, R40, -R44 ;  /* 0x0000002881817223 */ /* 0x000fe2000001082c */
[----:B------:R-:W-:-:S03]  /*7010*/  FMUL.FTZ R44, R77, R132 ;  /* 0x000000844d2c7220 */ /* 0x000fc60000410000 */
[----:B------:R-:W-:-:S05]  /*7020*/  FMUL.FTZ R45, R129, R132 ;  /* 0x00000084812d7220 */ /* 0x000fca0000410000 */
[----:B------:R-:W-:-:S05]  /*7030*/  F2FP.BF16.F32.PACK_AB R45, R44, R45 ;  /* 0x0000002d2c2d723e */ /* 0x000fca00000010ff */
[----:B------:R0:W-:Y:S02]  /*7040*/  STG.E desc[UR8][R46.64], R45 ;  /* 0x0000002d2e007986 */ /* 0x0001e4000c101908 */
.L_x_172:
[----:B------:R-:W-:Y:S05]  /*7050*/  BSYNC B0 ;  /* 0x0000000000007941 */ /* 0x000fea0003800000 */
.L_x_171:
[----:B------:R-:W-:Y:S01]  /*7060*/  ISETP.NE.AND P0, PT, RZ, UR10, PT ;  /* 0x0000000aff007c0c */ /* 0x000fe2000bf05270 */
[C---:B------:R-:W-:Y:S01]  /*7070*/  FADD.FTZ R131, -R38.reuse, R131 ;  /* 0x0000008326837221 */ /* 0x040fe20000010100 */
[----:B------:R-:W-:Y:S01]  /*7080*/  FADD.FTZ R87, -R38, R87 ;  /* 0x0000005726577221 */ /* 0x000fe20000010100 */
[----:B------:R-:W-:Y:S02]  /*7090*/  SHF.L.U32 R77, R128, 0x10, RZ ;  /* 0x00000010804d7819 */ /* 0x000fe400000006ff */
[----:B------:R-:W-:Y:S01]  /*70a0*/  SHF.L.U32 R76, R76, 0x10, RZ ;  /* 0x000000104c4c7819 */ /* 0x000fe200000006ff */
[-C--:B------:R-:W-:Y:S01]  /*70b0*/  FMUL.FTZ R131, R131, R132.reuse ;  /* 0x0000008483837220 */ /* 0x080fe20000410000 */
[----:B------:R-:W-:Y:S01]  /*70c0*/  SHF.L.U32 R129, R126, 0x10, RZ ;  /* 0x000000107e817819 */ /* 0x000fe200000006ff */
[----:B------:R-:W-:Y:S01]  /*70d0*/  FMUL.FTZ R86, R87, R132 ;  /* 0x0000008457567220 */ /* 0x000fe20000410000 */
[----:B------:R-:W-:-:S04]  /*70e0*/  SHF.L.U32 R89, R75, 0x10, RZ ;  /* 0x000000104b597819 */ /* 0x000fc800000006ff */
        /* <DEDUP_REMOVED lines=19> */
.L_x_173:
[----:B------:R-:W-:Y:S01]  /*7220*/  LOP3.LUT P0, RZ, R108, 0x40, RZ, 0xc0, !PT ;  /* 0x000000406cff7812 */ /* 0x000fe2000780c0ff */
[----:B------:R-:W-:-:S12]  /*7230*/  BSSY B0, `(.L_x_174) ;  /* 0x0000014000007945 */ /* 0x000fd80003800000 */
[----:B------:R-:W-:Y:S05]  /*7240*/  @!P0 BRA `(.L_x_175) ;  /* 0x0000000000488947 */ /* 0x000fea0003800000 */
[----:B------:R-:W-:Y:S01]  /*7250*/  ULDC.64 UR12, c[0x0][0x288] ;  /* 0x0000a200000c7ab9 */ /* 0x000fe20000000a00 */
[----:B------:R-:W-:Y:S01]  /*7260*/  MOV R44, R136 ;  /* 0x00000088002c7202 */ /* 0x000fe20000000f00 */
[----:B0-----:R-:W-:Y:S01]  /*7270*/  IMAD R46, R33, UR12, RZ ;  /* 0x0000000c212e7c24 */ /* 0x001fe2000f8e02ff */
        /* <DEDUP_REMOVED lines=15> */
.L_x_175:
[----:B------:R-:W-:Y:S05]  /*7370*/  BSYNC B0 ;  /* 0x0000000000007941 */ /* 0x000fea0003800000 */
.L_x_174:
        /* <DEDUP_REMOVED lines=28> */
.L_x_176:
[----:B------:R-:W-:Y:S01]  /*7540*/  LOP3.LUT P0, RZ, R108, 0x20, RZ, 0xc0, !PT ;  /* 0x000000206cff7812 */ /* 0x000fe2000780c0ff */
[----:B------:R-:W-:-:S12]  /*7550*/  BSSY B0, `(.L_x_177) ;  /* 0x0000014000007945 */ /* 0x000fd80003800000 */
[----:B------:R-:W-:Y:S05]  /*7560*/  @!P0 BRA `(.L_x_178) ;  /* 0x0000000000488947 */ /* 0x000fea0003800000 */
[----:B------:R-:W-:Y:S01]  /*7570*/  ULDC.64 UR12, c[0x0][0x288] ;  /* 0x0000a200000c7ab9 */ /* 0x000fe20000000a00 */
[----:B------:R-:W-:Y:S01]  /*7580*/  MOV R44, R136 ;  /* 0x00000088002c7202 */ /* 0x000fe20000000f00 */
[----:B01----:R-:W-:Y:S01]  /*7590*/  IMAD R47, R31, UR12, RZ ;  /* 0x0000000c1f2f7c24 */ /* 0x003fe2000f8e02ff */
        /* <DEDUP_REMOVED lines=15> */
.L_x_178:
[----:B------:R-:W-:Y:S05]  /*7690*/  BSYNC B0 ;  /* 0x0000000000007941 */ /* 0x000fea0003800000 */
.L_x_177:
        /* <DEDUP_REMOVED lines=10> */
[----:B012---:R-:W-:Y:S01]  /*7740*/  FFMA.FTZ R45, R82, R41, R43 ;  /* 0x00000029522d7223 */ /* 0x007fe2000001002b */
        /* <DEDUP_REMOVED lines=17> */
.L_x_179:
[----:B------:R-:W-:Y:S01]  /*7860*/  LOP3.LUT P0, RZ, R108, 0x10, RZ, 0xc0, !PT ;  /* 0x000000106cff7812 */ /* 0x000fe2000780c0ff */
[----:B------:R-:W-:-:S12]  /*7870*/  BSSY B0, `(.L_x_180) ;  /* 0x0000014000007945 */ /* 0x000fd80003800000 */
[----:B------:R-:W-:Y:S05]  /*7880*/  @!P0 BRA `(.L_x_181) ;  /* 0x0000000000488947 */ /* 0x000fea0003800000 */
[----:B------:R-:W-:Y:S01]  /*7890*/  ULDC.64 UR12, c[0x0][0x288] ;  /* 0x0000a200000c7ab9 */ /* 0x000fe20000000a00 */
[----:B------:R-:W-:Y:S01]  /*78a0*/  MOV R44, R136 ;  /* 0x00000088002c7202 */ /* 0x000fe20000000f00 */
[----:B012---:R-:W-:Y:S01]  /*78b0*/  IMAD R46, R29, UR12, RZ ;  /* 0x0000000c1d2e7c24 */ /* 0x007fe2000f8e02ff */
        /* <DEDUP_REMOVED lines=15> */
.L_x_181:
[----:B------:R-:W-:Y:S05]  /*79b0*/  BSYNC B0 ;  /* 0x0000000000007941 */ /* 0x000fea0003800000 */
.L_x_180:
        /* <DEDUP_REMOVED lines=28> */
.L_x_182:
[----:B------:R-:W-:Y:S01]  /*7b80*/  LOP3.LUT P0, RZ, R108, 0x8, RZ, 0xc0, !PT ;  /* 0x000000086cff7812 */ /* 0x000fe2000780c0ff */
[----:B------:R-:W-:-:S12]  /*7b90*/  BSSY B0, `(.L_x_183) ;  /* 0x0000014000007945 */ /* 0x000fd80003800000 */
[----:B------:R-:W-:Y:S05]  /*7ba0*/  @!P0 BRA `(.L_x_184) ;  /* 0x0000000000488947 */ /* 0x000fea0003800000 */
[----:B------:R-:W-:Y:S01]  /*7bb0*/  ULDC.64 UR12, c[0x0][0x288] ;  /* 0x0000a200000c7ab9 */ /* 0x000fe20000000a00 */
[----:B------:R-:W-:Y:S01]  /*7bc0*/  MOV R44, R136 ;  /* 0x00000088002c7202 */ /* 0x000fe20000000f00 */
[----:B0123--:R-:W-:Y:S01]  /*7bd0*/  IMAD R47, R27, UR12, RZ ;  /* 0x0000000c1b2f7c24 */ /* 0x00ffe2000f8e02ff */
        /* <DEDUP_REMOVED lines=15> */
.L_x_184:
[----:B------:R-:W-:Y:S05]  /*7cd0*/  BSYNC B0 ;  /* 0x0000000000007941 */ /* 0x000fea0003800000 */
.L_x_183:
        /* <DEDUP_REMOVED lines=10> */
[----:B01234-:R-:W-:Y:S01]  /*7d80*/  FFMA.FTZ R45, R74, R41, R43 ;  /* 0x000000294a2d7223 */ /* 0x01ffe2000001002b */
        /* <DEDUP_REMOVED lines=17> */
.L_x_185:
[----:B------:R-:W-:Y:S01]  /*7ea0*/  LOP3.LUT P0, RZ, R108, 0x4, RZ, 0xc0, !PT ;  /* 0x000000046cff7812 */ /* 0x000fe2000780c0ff */
[----:B------:R-:W-:-:S12]  /*7eb0*/  BSSY B0, `(.L_x_186) ;  /* 0x0000014000007945 */ /* 0x000fd80003800000 */
[----:B------:R-:W-:Y:S05]  /*7ec0*/  @!P0 BRA `(.L_x_187) ;  /* 0x0000000000488947 */ /* 0x000fea0003800000 */
[----:B------:R-:W-:Y:S01]  /*7ed0*/  ULDC.64 UR12, c[0x0][0x288] ;  /* 0x0000a200000c7ab9 */ /* 0x000fe20000000a00 */
[----:B------:R-:W-:Y:S01]  /*7ee0*/  MOV R44, R136 ;  /* 0x00000088002c7202 */ /* 0x000fe20000000f00 */
[----:B01234-:R-:W-:Y:S01]  /*7ef0*/  IMAD R46, R25, UR12, RZ ;  /* 0x0000000c192e7c24 */ /* 0x01ffe2000f8e02ff */
        /* <DEDUP_REMOVED lines=15> */
.L_x_187:
[----:B------:R-:W-:Y:S05]  /*7ff0*/  BSYNC B0 ;  /* 0x0000000000007941 */ /* 0x000fea0003800000 */
.L_x_186:
        /* <DEDUP_REMOVED lines=28> */
.L_x_188:
        /* <DEDUP_REMOVED lines=21> */
.L_x_190:
[----:B------:R-:W-:Y:S05]  /*8310*/  BSYNC B0 ;  /* 0x0000000000007941 */ /* 0x000fea0003800000 */
.L_x_189:
        /* <DEDUP_REMOVED lines=28> */
.L_x_191:
[----:B------:R-:W-:Y:S04]  /*84e0*/  BSSY B0, `(.L_x_192) ;  /* 0x0000014000007945 */ /* 0x000fe80003800000 */
        /* <DEDUP_REMOVED lines=19> */
.L_x_193:
[----:B------:R-:W-:Y:S05]  /*8620*/  BSYNC B0 ;  /* 0x0000000000007941 */ /* 0x000fea0003800000 */
.L_x_192:
[C---:B------:R-:W-:Y:S01]  /*8630*/  FADD.FTZ R75, -R38.reuse, R75 ;  /* 0x0000004b264b7221 */ /* 0x040fe20000010100 */
[----:B------:R-:W-:Y:S01]  /*8640*/  FADD.FTZ R73, -R38, R73 ;  /* 0x0000004926497221 */ /* 0x000fe20000010100 */
[----:B------:R-:W-:Y:S02]  /*8650*/  SHF.L.U32 R113, R113, 0x10, RZ ;  /* 0x0000001071717819 */ /* 0x000fe400000006ff */
[----:B------:R-:W-:Y:S01]  /*8660*/  SHF.L.U32 R62, R62, 0x10, RZ ;  /* 0x000000103e3e7819 */ /* 0x000fe200000006ff */
[-C--:B------:R-:W-:Y:S01]  /*8670*/  FMUL.FTZ R75, R75, R132.reuse ;  /* 0x000000844b4b7220 */ /* 0x080fe20000410000 */
[----:B------:R-:W-:Y:S01]  /*8680*/  SHF.L.U32 R115, R115, 0x10, RZ ;  /* 0x0000001073737819 */ /* 0x000fe200000006ff */
[----:B------:R-:W-:Y:S01]  /*8690*/  FMUL.FTZ R68, R73, R132 ;  /* 0x0000008449447220 */ /* 0x000fe20000410000 */
[----:B------:R-:W-:Y:S01]  /*86a0*/  SHF.L.U32 R67, R61, 0x10, RZ ;  /* 0x000000103d437819 */ /* 0x000fe200000006ff */
[----:B------:R-:W-:Y:S06]  /*86b0*/  @!P6 BRA `(.L_x_194) ;  /* 0x000000000048e947 */ /* 0x000fec0003800000 */
        /* <DEDUP_REMOVED lines=18> */
.L_x_194:
        /* <DEDUP_REMOVED lines=20> */
.L_x_196:
[----:B------:R-:W-:Y:S05]  /*8920*/  BSYNC B0 ;  /* 0x0000000000007941 */ /* 0x000fea0003800000 */
.L_x_195:
        /* <DEDUP_REMOVED lines=27> */
.L_x_197:
        /* <DEDUP_REMOVED lines=20> */
.L_x_199:
[----:B------:R-:W-:Y:S05]  /*8c20*/  BSYNC B0 ;  /* 0x0000000000007941 */ /* 0x000fea0003800000 */
.L_x_198:
        /* <DEDUP_REMOVED lines=27> */
.L_x_200:
[----:B------:R-:W-:Y:S04]  /*8de0*/  BSSY B0, `(.L_x_201) ;  /* 0x0000014000007945 */ /* 0x000fe80003800000 */
[----:B------:R-:W-:Y:S05]  /*8df0*/  @!P2 BRA `(.L_x_202) ;  /* 0x000000000048a947 */ /* 0x000fea0003800000 */
[----:B------:R-:W-:Y:S01]  /*8e00*/  ULDC.64 UR12, c[0x0][0x288] ;  /* 0x0000a200000c7ab9 */ /* 0x000fe20000000a00 */
[----:B01234-:R-:W-:Y:S01]  /*8e10*/  MOV R46, R136 ;  /* 0x00000088002e7202 */ /* 0x01ffe20000000f00 */
        /* <DEDUP_REMOVED lines=16> */
.L_x_202:
[----:B------:R-:W-:Y:S05]  /*8f20*/  BSYNC B0 ;  /* 0x0000000000007941 */ /* 0x000fea0003800000 */
.L_x_201:
[C---:B------:R-:W-:Y:S01]  /*8f30*/  FADD.FTZ R111, -R38.reuse, R111 ;  /* 0x0000006f266f7221 */ /* 0x040fe20000010100 */
[----:B------:R-:W-:Y:S01]  /*8f40*/  FADD.FTZ R63, -R38, R63 ;  /* 0x0000003f263f7221 */ /* 0x000fe20000010100 */
[----:B------:R-:W-:Y:S01]  /*8f50*/  IMAD R79, R80, UR7, R79 ;  /* 0x00000007504f7c24 */ /* 0x000fe2000f8e024f */
[----:B------:R-:W-:Y:S01]  /*8f60*/  SHF.L.U32 R39, R39, 0x10, RZ ;  /* 0x0000001027277819 */ /* 0x000fe200000006ff */
[-C--:B------:R-:W-:Y:S01]  /*8f70*/  FMUL.FTZ R111, R111, R132.reuse ;  /* 0x000000846f6f7220 */ /* 0x080fe20000410000 */
[----:B------:R-:W-:Y:S01]  /*8f80*/  SHF.L.U32 R56, R56, 0x10, RZ ;  /* 0x0000001038387819 */ /* 0x000fe200000006ff */
[----:B------:R-:W-:Y:S01]  /*8f90*/  FMUL.FTZ R58, R63, R132 ;  /* 0x000000843f3a7220 */ /* 0x000fe20000410000 */
[----:B------:R-:W-:Y:S01]  /*8fa0*/  SHF.L.U32 R65, R26, 0x10, RZ ;  /* 0x000000101a417819 */ /* 0x000fe200000006ff */
[----:B------:R-:W-:Y:S06]  /*8fb0*/  @!P6 BRA `(.L_x_203) ;  /* 0x000000000048e947 */ /* 0x000fec0003800000 */
[----:B------:R-:W-:Y:S01]  /*8fc0*/  FFMA.FTZ R26, R111, R40, R42 ;  /* 0x000000286f1a7223 */ /* 0x000fe2000001002a */
[----:B0-----:R-:W-:-:S03]  /*8fd0*/  FFMA.FTZ R44, R58, R41, R43 ;  /* 0x000000293a2c7223 */ /* 0x001fc6000001002b */
[----:B-1234-:R-:W-:Y:S01]  /*8fe0*/  FMUL.FTZ R45, R26, -1.4426950216293334961 ;  /* 0xbfb8aa3b1a2d7820 */ /* 0x01efe20000410000 */
        /* <DEDUP_REMOVED lines=15> */
.L_x_203:
[----:B------:R-:W-:Y:S04]  /*90e0*/  BSSY B0, `(.L_x_204) ;  /* 0x0000014000007945 */ /* 0x000fe80003800000 */
[----:B------:R-:W-:Y:S05]  /*90f0*/  @!P1 BRA `(.L_x_205) ;  /* 0x0000000000489947 */ /* 0x000fea0003800000 */
[----:B------:R-:W-:Y:S01]  /*9100*/  ULDC.64 UR12, c[0x0][0x288] ;  /* 0x0000a200000c7ab9 */ /* 0x000fe20000000a00 */
[----:B0-----:R-:W-:Y:S01]  /*9110*/  MOV R44, R136 ;  /* 0x00000088002c7202 */ /* 0x001fe20000000f00 */
[----:B------:R-:W-:Y:S01]  /*9120*/  IMAD R26, R13, UR12, RZ ;  /* 0x0000000c0d1a7c24 */ /* 0x000fe2000f8e02ff */
[----:B-1234-:R-:W-:-:S03]  /*9130*/  MOV R45, R139 ;  /* 0x0000008b002d7202 */ /* 0x01efc60000000f00 */
[----:B------:R-:W-:-:S04]  /*9140*/  IMAD.WIDE.U32 R46, R93, UR12, R44 ;  /* 0x0000000c5d2e7c25 */ /* 0x000fc8000f8e002c */
[----:B------:R-:W-:Y:S02]  /*9150*/  IMAD R45, R93, UR13, R26 ;  /* 0x0000000d5d2d7c24 */ /* 0x000fe4000f8e021a */
[--C-:B------:R-:W-:Y:S01]  /*9160*/  FFMA.FTZ R26, R78, R111, R81.reuse ;  /* 0x0000006f4e1a7223 */ /* 0x100fe20000010051 */
[----:B------:R-:W-:Y:S02]  /*9170*/  ULDC.64 UR12, c[0x0][0x210] ;  /* 0x00008400000c7ab9 */ /* 0x000fe40000000a00 */
[----:B------:R-:W-:Y:S01]  /*9180*/  LEA R44, P0, R46, UR12, 0x1 ;  /* 0x0000000c2e2c7c11 */ /* 0x000fe2000f8008ff */
[----:B------:R-:W-:Y:S01]  /*9190*/  FFMA.FTZ R39, R39, R40, -R26 ;  /* 0x0000002827277223 */ /* 0x000fe2000001081a */
[----:B------:R-:W-:Y:S01]  /*91a0*/  IADD3 R45, R47, R45, RZ ;  /* 0x0000002d2f2d7210 */ /* 0x000fe20007ffe0ff */
[----:B------:R-:W-:Y:S02]  /*91b0*/  FFMA.FTZ R47, R78, R58, R81 ;  /* 0x0000003a4e2f7223 */ /* 0x000fe40000010051 */
[----:B------:R-:W-:Y:S01]  /*91c0*/  FMUL.FTZ R39, R39, R132 ;  /* 0x0000008427277220 */ /* 0x000fe20000410000 */
[----:B------:R-:W-:Y:S01]  /*91d0*/  LEA.HI.X R45, R46, UR13, R45, 0x1, P0 ;  /* 0x0000000d2e2d7c11 */ /* 0x000fe200080f0c2d */
[----:B------:R-:W-:-:S04]  /*91e0*/  FFMA.FTZ R47, R56, R41, -R47 ;  /* 0x00000029382f7223 */ /* 0x000fc8000001082f */
[----:B------:R-:W-:-:S05]  /*91f0*/  FMUL.FTZ R26, R47, R132 ;  /* 0x000000842f1a7220 */ /* 0x000fca0000410000 */
[----:B------:R-:W-:-:S05]  /*9200*/  F2FP.BF16.F32.PACK_AB R39, R26, R39 ;  /* 0x000000271a27723e */ /* 0x000fca00000010ff */
[----:B------:R0:W-:Y:S02]  /*9210*/  STG.E desc[UR8][R44.64], R39 ;  /* 0x000000272c007986 */ /* 0x0001e4000c101908 */
.L_x_205:
[----:B------:R-:W-:Y:S05]  /*9220*/  BSYNC B0 ;  /* 0x0000000000007941 */ /* 0x000fea0003800000 */
.L_x_204:
[----:B------:R-:W-:Y:S01]  /*9230*/  SHF.L.U32 R55, R55, 0x10, RZ ;  /* 0x0000001037377819 */ /* 0x000fe200000006ff */
[----:B------:R-:W-:Y:S01]  /*9240*/  FADD.FTZ R65, -R38, R65 ;  /* 0x0000004126417221 */ /* 0x000fe20000010100 */
[----:B------:R-:W-:Y:S01]  /*9250*/  IADD3 R58, R79, 0x180, RZ ;  /* 0x000001804f3a7810 */ /* 0x000fe20007ffe0ff */
[----:B------:R-:W-:Y:S01]  /*9260*/  ULDC.64 UR12, c[0x0][0x290] ;  /* 0x0000a400000c7ab9 */ /* 0x000fe20000000a00 */
[----:B0-----:R-:W-:Y:S01]  /*9270*/  SHF.L.U32 R39, R24, 0x10, RZ ;  /* 0x0000001018277819 */ /* 0x001fe200000006ff */
[----:B------:R-:W-:Y:S01]  /*9280*/  FADD.FTZ R55, -R38, R55 ;  /* 0x0000003726377221 */ /* 0x000fe20000010100 */
[----:B------:R-:W-:Y:S01]  /*9290*/  SHF.L.U32 R48, R48, 0x10, RZ ;  /* 0x0000001030307819 */ /* 0x000fe200000006ff */
[-C--:B------:R-:W-:Y:S01]  /*92a0*/  FMUL.FTZ R65, R65, R132.reuse ;  /* 0x0000008441417220 */ /* 0x080fe20000410000 */
[----:B------:R-:W-:Y:S01]  /*92b0*/  SHF.R.S32.HI R60, RZ, 0x1f, R58 ;  /* 0x0000001fff3c7819 */ /* 0x000fe2000001143a */
[----:B------:R-:W-:Y:S01]  /*92c0*/  FMUL.FTZ R56, R55, R132 ;  /* 0x0000008437387220 */ /* 0x000fe20000410000 */
[----:B------:R-:W-:Y:S06]  /*92d0*/  @!P6 BRA `(.L_x_206) ;  /* 0x000000000048e947 */ /* 0x000fec0003800000 */
[----:B------:R-:W-:Y:S01]  /*92e0*/  FFMA.FTZ R26, R56, R41, R43 ;  /* 0x00000029381a7223 */ /* 0x000fe2000001002b */
[----:B------:R-:W-:-:S03]  /*92f0*/  FFMA.FTZ R24, R65, R40, R42 ;  /* 0x0000002841187223 */ /* 0x000fc6000001002a */
        /* <DEDUP_REMOVED lines=16> */
.L_x_206:
[----:B------:R-:W-:Y:S01]  /*9400*/  ISETP.GE.U32.AND P0, PT, R58, UR12, PT ;  /* 0x0000000c3a007c0c */ /* 0x000fe2000bf06070 */
[----:B------:R-:W-:Y:S01]  /*9410*/  BSSY B0, `(.L_x_207) ;  /* 0x0000018000007945 */ /* 0x000fe20003800000 */
[----:B------:R-:W-:Y:S02]  /*9420*/  SHF.L.U32 R57, R28, 0x10, RZ ;  /* 0x000000101c397819 */ /* 0x000fe400000006ff */
[----:B------:R-:W-:Y:S02]  /*9430*/  ISETP.GE.AND.EX P0, PT, R60, UR13, PT, P0 ;  /* 0x0000000d3c007c0c */ /* 0x000fe4000bf06300 */
[----:B------:R-:W-:Y:S02]  /*9440*/  SHF.L.U32 R49, R49, 0x10, RZ ;  /* 0x0000001031317819 */ /* 0x000fe400000006ff */
[----:B------:R-:W-:-:S13]  /*9450*/  ISETP.LT.U32.AND P0, PT, R106, 0x180, !P0 ;  /* 0x000001806a00780c */ /* 0x000fda0004701070 */
[----:B------:R-:W-:Y:S05]  /*9460*/  @!P0 BRA `(.L_x_208) ;  /* 0x0000000000488947 */ /* 0x000fea0003800000 */
[----:B------:R-:W-:Y:S01]  /*9470*/  ULDC.64 UR14, c[0x0][0x288] ;  /* 0x0000a200000e7ab9 */ /* 0x000fe20000000a00 */
[----:B------:R-:W-:Y:S01]  /*9480*/  MOV R44, R136 ;  /* 0x00000088002c7202 */ /* 0x000fe20000000f00 */
[----:B------:R-:W-:Y:S01]  /*9490*/  IMAD R55, R9, UR14, RZ ;  /* 0x0000000e09377c24 */ /* 0x000fe2000f8e02ff */
[----:B-1234-:R-:W-:Y:S01]  /*94a0*/  MOV R45, R139 ;  /* 0x0000008b002d7202 */ /* 0x01efe20000000f00 */
[----:B------:R-:W-:Y:S02]  /*94b0*/  FFMA.FTZ R24, R78, R65, R81 ;  /* 0x000000414e187223 */ /* 0x000fe40000010051 */
[C---:B------:R-:W-:Y:S02]  /*94c0*/  IMAD R55, R92.reuse, UR15, R55 ;  /* 0x0000000f5c377c24 */ /* 0x040fe4000f8e0237 */
[----:B------:R-:W-:-:S04]  /*94d0*/  IMAD.WIDE.U32 R46, R92, UR14, R44 ;  /* 0x0000000e5c2e7c25 */ /* 0x000fc8000f8e002c */
[----:B------:R-:W-:Y:S01]  /*94e0*/  FFMA.FTZ R39, R39, R40, -R24 ;  /* 0x0000002827277223 */ /* 0x000fe20000010818 */
[----:B------:R-:W-:Y:S01]  /*94f0*/  ULDC.64 UR14, c[0x0][0x210] ;  /* 0x00008400000e7ab9 */ /* 0x000fe20000000a00 */
[----:B------:R-:W-:Y:S01]  /*9500*/  IADD3 R55, R47, R55, RZ ;  /* 0x000000372f377210 */ /* 0x000fe20007ffe0ff */
[----:B------:R-:W-:Y:S01]  /*9510*/  FFMA.FTZ R47, R78, R56, R81 ;  /* 0x000000384e2f7223 */ /* 0x000fe20000010051 */
[-C--:B------:R-:W-:Y:S01]  /*9520*/  FMUL.FTZ R39, R39, R132.reuse ;  /* 0x0000008427277220 */ /* 0x080fe20000410000 */
[----:B------:R-:W-:Y:S02]  /*9530*/  LEA R44, P0, R46, UR14, 0x1 ;  /* 0x0000000e2e2c7c11 */ /* 0x000fe4000f8008ff */
[----:B------:R-:W-:Y:S02]  /*9540*/  FFMA.FTZ R47, R48, R41, -R47 ;  /* 0x00000029302f7223 */ /* 0x000fe4000001082f */
[----:B------:R-:W-:Y:S02]  /*9550*/  LEA.HI.X R45, R46, UR15, R55, 0x1, P0 ;  /* 0x0000000f2e2d7c11 */ /* 0x000fe400080f0c37 */
[----:B------:R-:W-:-:S05]  /*9560*/  FMUL.FTZ R24, R47, R132 ;  /* 0x000000842f187220 */ /* 0x000fca0000410000 */
[----:B------:R-:W-:-:S05]  /*9570*/  F2FP.BF16.F32.PACK_AB R39, R24, R39 ;  /* 0x000000271827723e */ /* 0x000fca00000010ff */
[----:B------:R0:W-:Y:S02]  /*9580*/  STG.E desc[UR8][R44.64], R39 ;  /* 0x000000272c007986 */ /* 0x0001e4000c101908 */
.L_x_208:
[----:B------:R-:W-:Y:S05]  /*9590*/  BSYNC B0 ;  /* 0x0000000000007941 */ /* 0x000fea0003800000 */
.L_x_207:
[C---:B------:R-:W-:Y:S01]  /*95a0*/  FADD.FTZ R57, -R38.reuse, R57 ;  /* 0x0000003926397221 */ /* 0x040fe20000010100 */
[----:B-1234-:R-:W-:Y:S01]  /*95b0*/  IADD3 R46, R79, 0x1a0, RZ ;  /* 0x000001a04f2e7810 */ /* 0x01efe20007ffe0ff */
[----:B------:R-:W-:Y:S01]  /*95c0*/  FADD.FTZ R49, -R38, R49 ;  /* 0x0000003126317221 */ /* 0x000fe20000010100 */
[----:B0-----:R-:W-:Y:S01]  /*95d0*/  SHF.L.U32 R39, R22, 0x10, RZ ;  /* 0x0000001016277819 */ /* 0x001fe200000006ff */
[-C--:B------:R-:W-:Y:S01]  /*95e0*/  FMUL.FTZ R57, R57, R132.reuse ;  /* 0x0000008439397220 */ /* 0x080fe20000410000 */
[----:B------:R-:W-:Y:S01]  /*95f0*/  SHF.L.U32 R50, R50, 0x10, RZ ;  /* 0x0000001032327819 */ /* 0x000fe200000006ff */
[----:B------:R-:W-:Y:S01]  /*9600*/  FMUL.FTZ R48, R49, R132 ;  /* 0x0000008431307220 */ /* 0x000fe20000410000 */
[----:B------:R-:W-:Y:S01]  /*9610*/  SHF.R.S32.HI R55, RZ, 0x1f, R46 ;  /* 0x0000001fff377819 */ /* 0x000fe2000001142e */
        /* <DEDUP_REMOVED lines=19> */
.L_x_209:
        /* <DEDUP_REMOVED lines=10> */
[----:B------:R-:W-:Y:S01]  /*97f0*/  MOV R45, R139 ;  /* 0x0000008b002d7202 */ /* 0x000fe20000000f00 */
        /* <DEDUP_REMOVED lines=14> */
.L_x_211:
[----:B------:R-:W-:Y:S05]  /*98e0*/  BSYNC B0 ;  /* 0x0000000000007941 */ /* 0x000fea0003800000 */
.L_x_210:
[C---:B------:R-:W-:Y:S01]  /*98f0*/  FADD.FTZ R55, -R38.reuse, R55 ;  /* 0x0000003726377221 */ /* 0x040fe20000010100 */
[----:B0-----:R-:W-:Y:S01]  /*9900*/  IADD3 R44, R79, 0x1c0, RZ ;  /* 0x000001c04f2c7810 */ /* 0x001fe20007ffe0ff */
[----:B------:R-:W-:Y:S01]  /*9910*/  FADD.FTZ R51, -R38, R51 ;  /* 0x0000003326337221 */ /* 0x000fe20000010100 */
[----:B------:R-:W-:Y:S01]  /*9920*/  SHF.L.U32 R47, R16, 0x10, RZ ;  /* 0x00000010102f7819 */ /* 0x000fe200000006ff */
        /* <DEDUP_REMOVED lines=23> */
.L_x_212:
[----:B------:R-:W-:Y:S01]  /*9aa0*/  ISETP.GE.U32.AND P0, PT, R44, UR12, PT ;  /* 0x0000000c2c007c0c */ /* 0x000fe2000bf06070 */
[----:B------:R-:W-:Y:S01]  /*9ab0*/  BSSY B0, `(.L_x_213) ;  /* 0x000001a000007945 */ /* 0x000fe20003800000 */
[----:B------:R-:W-:Y:S02]  /*9ac0*/  SHF.L.U32 R39, R18, 0x10, RZ ;  /* 0x0000001012277819 */ /* 0x000fe400000006ff */
[----:B------:R-:W-:Y:S02]  /*9ad0*/  ISETP.GE.AND.EX P0, PT, R48, UR13, PT, P0 ;  /* 0x0000000d30007c0c */ /* 0x000fe4000bf06300 */
[----:B------:R-:W-:Y:S01]  /*9ae0*/  SHF.L.U32 R53, R53, 0x10, RZ ;  /* 0x0000001035357819 */ /* 0x000fe200000006ff */
[----:B------:R-:W-:Y:S01]  /*9af0*/  FADD.FTZ R51, -R38, R39 ;  /* 0x0000002726337221 */ /* 0x000fe20000010100 */
[----:B------:R-:W-:-:S03]  /*9b00*/  ISETP.LT.U32.AND P0, PT, R106, 0x180, !P0 ;  /* 0x000001806a00780c */ /* 0x000fc60004701070 */
[----:B------:R-:W-:-:S10]  /*9b10*/  FADD.FTZ R53, -R38, R53 ;  /* 0x0000003526357221 */ /* 0x000fd40000010100 */
[----:B------:R-:W-:Y:S05]  /*9b20*/  @!P0 BRA `(.L_x_214) ;  /* 0x0000000000488947 */ /* 0x000fea0003800000 */
[----:B------:R-:W-:Y:S01]  /*9b30*/  ULDC.64 UR14, c[0x0][0x288] ;  /* 0x0000a200000e7ab9 */ /* 0x000fe20000000a00 */
[----:B------:R-:W-:Y:S01]  /*9b40*/  MOV R38, R136 ;  /* 0x0000008800267202 */ /* 0x000fe20000000f00 */
[----:B------:R-:W-:Y:S01]  /*9b50*/  IMAD R49, R5, UR14, RZ ;  /* 0x0000000e05317c24 */ /* 0x000fe2000f8e02ff */
[----:B------:R-:W-:Y:S01]  /*9b60*/  MOV R39, R139 ;  /* 0x0000008b00277202 */ /* 0x000fe20000000f00 */
[----:B------:R-:W-:Y:S02]  /*9b70*/  FFMA.FTZ R14, R78, R55, R81 ;  /* 0x000000374e0e7223 */ /* 0x000fe40000010051 */
[C---:B------:R-:W-:Y:S02]  /*9b80*/  IMAD R49, R36.reuse, UR15, R49 ;  /* 0x0000000f24317c24 */ /* 0x040fe4000f8e0231 */
[----:B------:R-:W-:Y:S01]  /*9b90*/  IMAD.WIDE.U32 R44, R36, UR14, R38 ;  /* 0x0000000e242c7c25 */ /* 0x000fe2000f8e0026 */
[----:B------:R-:W-:-:S03]  /*9ba0*/  ULDC.64 UR14, c[0x0][0x210] ;  /* 0x00008400000e7ab9 */ /* 0x000fc60000000a00 */
[----:B------:R-:W-:Y:S01]  /*9bb0*/  FFMA.FTZ R47, R47, R40, -R14 ;  /* 0x000000282f2f7223 */ /* 0x000fe2000001080e */
[----:B------:R-:W-:Y:S01]  /*9bc0*/  IADD3 R49, R45, R49, RZ ;  /* 0x000000312d317210 */ /* 0x000fe20007ffe0ff */
[----:B------:R-:W-:Y:S01]  /*9bd0*/  FFMA.FTZ R45, R78, R46, R81 ;  /* 0x0000002e4e2d7223 */ /* 0x000fe20000010051 */
[----:B------:R-:W-:-:S04]  /*9be0*/  LEA R38, P0, R44, UR14, 0x1 ;  /* 0x0000000e2c267c11 */ /* 0x000fc8000f8008ff */
[----:B------:R-:W-:Y:S01]  /*9bf0*/  LEA.HI.X R39, R44, UR15, R49, 0x1, P0 ;  /* 0x0000000f2c277c11 */ /* 0x000fe200080f0c31 */
[----:B------:R-:W-:Y:S01]  /*9c00*/  FFMA.FTZ R49, R52, R41, -R45 ;  /* 0x0000002934317223 */ /* 0x000fe2000001082d */
[----:B------:R-:W-:-:S03]  /*9c10*/  FMUL.FTZ R45, R47, R132 ;  /* 0x000000842f2d7220 */ /* 0x000fc60000410000 */
[----:B------:R-:W-:-:S05]  /*9c20*/  FMUL.FTZ R14, R49, R132 ;  /* 0x00000084310e7220 */ /* 0x000fca0000410000 */
[----:B------:R-:W-:-:S05]  /*9c30*/  F2FP.BF16.F32.PACK_AB R45, R14, R45 ;  /* 0x0000002d0e2d723e */ /* 0x000fca00000010ff */
[----:B------:R0:W-:Y:S02]  /*9c40*/  STG.E desc[UR8][R38.64], R45 ;  /* 0x0000002d26007986 */ /* 0x0001e4000c101908 */
.L_x_214:
[----:B------:R-:W-:Y:S05]  /*9c50*/  BSYNC B0 ;  /* 0x0000000000007941 */ /* 0x000fea0003800000 */
.L_x_213:
[----:B------:R-:W-:Y:S01]  /*9c60*/  IADD3 R79, R79, 0x1e0, RZ ;  /* 0x000001e04f4f7810 */ /* 0x000fe20007ffe0ff */
[-C--:B------:R-:W-:Y:S01]  /*9c70*/  FMUL.FTZ R51, R51, R132.reuse ;  /* 0x0000008433337220 */ /* 0x080fe20000410000 */
[----:B0-----:R-:W-:Y:S01]  /*9c80*/  SHF.L.U32 R45, R20, 0x10, RZ ;  /* 0x00000010142d7819 */ /* 0x001fe200000006ff */
[----:B------:R-:W-:Y:S01]  /*9c90*/  FMUL.FTZ R24, R53, R132 ;  /* 0x0000008435187220 */ /* 0x000fe20000410000 */
[----:B------:R-:W-:Y:S02]  /*9ca0*/  SHF.L.U32 R54, R54, 0x10, RZ ;  /* 0x0000001036367819 */ /* 0x000fe400000006ff */
        /* <DEDUP_REMOVED lines=20> */
.L_x_215:
[----:B------:R-:W-:Y:S01]  /*9df0*/  ISETP.GE.U32.AND P0, PT, R79, UR12, PT ;  /* 0x0000000c4f007c0c */ /* 0x000fe2000bf06070 */
[----:B------:R-:W-:Y:S03]  /*9e00*/  BSSY B0, `(.L_x_216) ;  /* 0x0000015000007945 */ /* 0x000fe60003800000 */
[----:B------:R-:W-:-:S04]  /*9e10*/  ISETP.GE.AND.EX P0, PT, R26, UR13, PT, P0 ;  /* 0x0000000d1a007c0c */ /* 0x000fc8000bf06300 */
[----:B------:R-:W-:-:S13]  /*9e20*/  ISETP.LT.U32.AND P0, PT, R106, 0x180, !P0 ;  /* 0x000001806a00780c */ /* 0x000fda0004701070 */
[----:B------:R-:W-:Y:S05]  /*9e30*/  @!P0 BRA `(.L_x_217) ;  /* 0x0000000000448947 */ /* 0x000fea0003800000 */
[----:B------:R-:W-:Y:S01]  /*9e40*/  ULDC.64 UR12, c[0x0][0x288] ;  /* 0x0000a200000c7ab9 */ /* 0x000fe20000000a00 */
[----:B------:R-:W-:Y:S01]  /*9e50*/  MOV R137, R139 ;  /* 0x0000008b00897202 */ /* 0x000fe20000000f00 */
[C-C-:B------:R-:W-:Y:S01]  /*9e60*/  FFMA.FTZ R14, R78.reuse, R51, R81.reuse ;  /* 0x000000334e0e7223 */ /* 0x140fe20000010051 */
[----:B------:R-:W-:Y:S02]  /*9e70*/  IMAD R39, R3, UR12, RZ ;  /* 0x0000000c03277c24 */ /* 0x000fe4000f8e02ff */
[----:B------:R-:W-:Y:S01]  /*9e80*/  FFMA.FTZ R81, R78, R24, R81 ;  /* 0x000000184e517223 */ /* 0x000fe20000010051 */
[----:B------:R-:W-:Y:S01]  /*9e90*/  FFMA.FTZ R45, R45, R40, -R14 ;  /* 0x000000282d2d7223 */ /* 0x000fe2000001080e */
[----:B------:R-:W-:-:S04]  /*9ea0*/  IMAD.WIDE.U32 R136, R34, UR12, R136 ;  /* 0x0000000c22887c25 */ /* 0x000fc8000f8e0088 */
[----:B------:R-:W-:Y:S01]  /*9eb0*/  FFMA.FTZ R81, R54, R41, -R81 ;  /* 0x0000002936517223 */ /* 0x000fe20000010851 */
[-C--:B------:R-:W-:Y:S01]  /*9ec0*/  FMUL.FTZ R41, R45, R132.reuse ;  /* 0x000000842d297220 */ /* 0x080fe20000410000 */
[----:B------:R-:W-:Y:S01]  /*9ed0*/  IMAD R39, R34, UR13, R39 ;  /* 0x0000000d22277c24 */ /* 0x000fe2000f8e0227 */
[----:B------:R-:W-:Y:S01]  /*9ee0*/  ULDC.64 UR12, c[0x0][0x210] ;  /* 0x00008400000c7ab9 */ /* 0x000fe20000000a00 */
[----:B------:R-:W-:Y:S01]  /*9ef0*/  FMUL.FTZ R132, R81, R132 ;  /* 0x0000008451847220 */ /* 0x000fe20000410000 */
[----:B------:R-:W-:Y:S02]  /*9f00*/  LEA R38, P0, R136, UR12, 0x1 ;  /* 0x0000000c88267c11 */ /* 0x000fe4000f8008ff */
[----:B------:R-:W-:Y:S02]  /*9f10*/  IADD3 R39, R137, R39, RZ ;  /* 0x0000002789277210 */ /* 0x000fe40007ffe0ff */
[----:B------:R-:W-:Y:S02]  /*9f20*/  F2FP.BF16.F32.PACK_AB R41, R132, R41 ;  /* 0x000000298429723e */ /* 0x000fe400000010ff */
[----:B------:R-:W-:-:S05]  /*9f30*/  LEA.HI.X R39, R136, UR13, R39, 0x1, P0 ;  /* 0x0000000d88277c11 */ /* 0x000fca00080f0c27 */
[----:B------:R0:W-:Y:S02]  /*9f40*/  STG.E desc[UR8][R38.64], R41 ;  /* 0x0000002926007986 */ /* 0x0001e4000c101908 */
.L_x_217:
[----:B------:R-:W-:Y:S05]  /*9f50*/  BSYNC B0 ;  /* 0x0000000000007941 */ /* 0x000fea0003800000 */
.L_x_216:
[----:B------:R-:W-:Y:S02]  /*9f60*/  IADD3 R91, R12, R91, RZ ;  /* 0x0000005b0c5b7210 */ /* 0x000fe40007ffe0ff */
[----:B------:R-:W-:Y:S02]  /*9f70*/  IADD3 R30, R30, 0x1, RZ ;  /* 0x000000011e1e7810 */ /* 0x000fe40007ffe0ff */
[----:B------:R-:W-:-:S13]  /*9f80*/  ISETP.GE.AND P0, PT, R91, UR4, PT ;  /* 0x000000045b007c0c */ /* 0x000fda000bf06270 */
[----:B------:R-:W-:Y:S05]  /*9f90*/  @!P0 BRA `(.L_x_218) ;  /* 0xffffff6400e88947 */ /* 0x000fea000383ffff */
.L_x_135:
[----:B------:R-:W1:Y:S01]  /*9fa0*/  LDC R6, c[0x0][0xc] ;  /* 0x00000300ff067b82 */ /* 0x000e620000000800 */
[----:B------:R-:W-:Y:S01]  /*9fb0*/  ISETP.NE.AND P2, PT, R106, RZ, PT ;  /* 0x000000ff6a00720c */ /* 0x000fe20003f45270 */
[----:B------:R-:W-:Y:S06]  /*9fc0*/  BSSY B0, `(.L_x_219) ;  /* 0x0000015000007945 */ /* 0x000fec0003800000 */
[----:B------:R-:W2:Y:S08]  /*9fd0*/  LDC R7, c[0x0][0x10] ;  /* 0x00000400ff077b82 */ /* 0x000eb00000000800 */
[----:B------:R-:W3:Y:S01]  /*9fe0*/  LDC.64 R2, c[0x0][0x258] ;  /* 0x00009600ff027b82 */ /* 0x000ee20000000a00 */
[----:B-1----:R-:W-:-:S02]  /*9ff0*/  IADD3 R0, R6, -0x1, RZ ;  /* 0xffffffff06007810 */ /* 0x002fc40007ffe0ff */
[----:B------:R-:W-:Y:S02]  /*a000*/  ISETP.NE.AND P1, PT, R6, 0x1, PT ;  /* 0x000000010600780c */ /* 0x000fe40003f25270 */
[----:B------:R-:W-:Y:S02]  /*a010*/  ISETP.NE.AND P0, PT, R0, UR7, PT ;  /* 0x0000000700007c0c */ /* 0x000fe4000bf05270 */
[C---:B--2---:R-:W-:Y:S02]  /*a020*/  SHF.L.U32 R0, R7.reuse, 0x1, RZ ;  /* 0x0000000107007819 */ /* 0x044fe400000006ff */
[----:B------:R-:W-:Y:S02]  /*a030*/  IADD3 R4, R7, -0x1, RZ ;  /* 0xffffffff07047810 */ /* 0x000fe40007ffe0ff */
[----:B------:R-:W-:Y:S02]  /*a040*/  SEL R5, R0, RZ, P1 ;  /* 0x000000ff00057207 */ /* 0x000fe40000800000 */
[----:B------:R-:W-:-:S03]  /*a050*/  ISETP.NE.OR P0, PT, R37, R4, P0 ;  /* 0x000000042500720c */ /* 0x000fc60000705670 */
[----:B---3--:R-:W-:Y:S01]  /*a060*/  IMAD.WIDE.U32 R2, R5, 0x4, R2 ;  /* 0x0000000405027825 */ /* 0x008fe200078e0002 */
[----:B------:R-:W-:Y:S09]  /*a070*/  @P2 BRA `(.L_x_220) ;  /* 0x0000000000242947 */ /* 0x000ff20003800000 */
        /* <DEDUP_REMOVED lines=9> */
.L_x_220:
[----:B------:R-:W-:Y:S05]  /*a110*/  BSYNC B0 ;  /* 0x0000000000007941 */ /* 0x000fea0003800000 */
.L_x_219:
[----:B------:R-:W-:Y:S05]  /*a120*/  @P0 EXIT ;  /* 0x000000000000094d */ /* 0x000fea0003800000 */
[----:B------:R-:W-:Y:S05]  /*a130*/  @P2 BRA `(.L_x_221) ;  /* 0x0000000000202947 */ /* 0x000fea0003800000 */
[----:B------:R-:W-:-:S05]  /*a140*/  IMAD R0, R6, R7, RZ ;  /* 0x0000000706007224 */ /* 0x000fca00078e02ff */
[----:B------:R-:W-:-:S13]  /*a150*/  ISETP.NE.AND P0, PT, R0, -0x1, PT ;  /* 0xffffffff0000780c */ /* 0x000fda0003f05270 */
[----:B------:R-:W-:Y:S05]  /*a160*/  @!P0 BRA `(.L_x_221) ;  /* 0x0000000000148947 */ /* 0x000fea0003800000 */
.L_x_222:
[----:B-1----:R-:W2:Y:S04]  /*a170*/  LDG.E.STRONG.GPU R5, desc[UR8][R2.64] ;  /* 0x0000000802057981 */ /* 0x002ea8000c1ef900 */
[----:B--2---:R-:W-:Y:S01]  /*a180*/  CCTL.IVALL ;  /* 0x00000000ff00798f */ /* 0x004fe20002000000 */
[----:B------:R-:W-:Y:S05]  /*a190*/  YIELD ;  /* 0x0000000000007946 */ /* 0x000fea0003800000 */
[----:B------:R-:W-:-:S13]  /*a1a0*/  ISETP.NE.AND P0, PT, R5, R0, PT ;  /* 0x000000000500720c */ /* 0x000fda0003f05270 */
[----:B------:R-:W-:Y:S05]  /*a1b0*/  @P0 BRA `(.L_x_222) ;  /* 0xfffffffc00ec0947 */ /* 0x000fea000383ffff */
.L_x_221:
[----:B------:R-:W-:Y:S05]  /*a1c0*/  WARPSYNC.ALL ;  /* 0x0000000000007948 */ /* 0x000fea0003800000 */
[----:B------:R-:W2:Y:S08]  /*a1d0*/  LDC.64 R22, c[0x0][0x288] ;  /* 0x0000a200ff167b82 */ /* 0x000eb00000000a00 */
[----:B------:R-:W-:Y:S01]  /*a1e0*/  BAR.SYNC.DEFER_BLOCKING 0x0 ;  /* 0x0000000000007b1d */ /* 0x000fe20000010000 */
[----:B--2---:R-:W-:-:S04]  /*a1f0*/  LEA.HI R0, P0, R23, R22, RZ, 0x1 ;  /* 0x0000001617007211 */ /* 0x004fc800078108ff */
[----:B-1----:R-:W-:-:S04]  /*a200*/  IADD3.X R3, RZ, R23, RZ, P0, !PT ;  /* 0x00000017ff037210 */ /* 0x002fc800007fe4ff */
        /* <DEDUP_REMOVED lines=19> */
.L_x_223:
[----:B------:R-:W-:-:S04]  /*a340*/  LEA R6, P0, R106, UR4, 0x2 ;  /* 0x000000046a067c11 */ /* 0x000fc8000f8010ff */
[----:B------:R-:W-:Y:S02]  /*a350*/  LEA.HI.X R7, R106, UR5, R0, 0x2, P0 ;  /* 0x000000056a077c11 */ /* 0x000fe400080f1400 */
        /* <DEDUP_REMOVED lines=21> */
.L_x_224:
        /* <DEDUP_REMOVED lines=13> */
.L_x_3245:


//--------------------- .text._Z35group_norm_nhwc_bwd_one_pass_kernelI11Bf16IOBf16WLi64ELi24ELi384EEv26Group_norm_nhwc_bwd_params --------------------------
	.section	.text._Z35group_norm_nhwc_bwd_one_pass_kernelI11Bf16IOBf16WLi64ELi24ELi384EEv26Group_norm_nhwc_bwd_params,"ax",@progbits
	.align	128
        .global         _Z35group_norm_nhwc_bwd_one_pass_kernelI11Bf16IOBf16WLi64ELi24ELi384EEv26Group_norm_nhwc_bwd_params
        .type           _Z35group_norm_nhwc_bwd_one_pass_kernelI11Bf16IOBf16WLi64ELi24ELi384EEv26Group_norm_nhwc_bwd_params,@function
        .size           _Z35group_norm_nhwc_bwd_one_pass_kernelI11Bf16IOBf16WLi64ELi24ELi384EEv26Group_norm_nhwc_bwd_params,(.L_x_3246 - _Z35group_norm_nhwc_bwd_one_pass_kernelI11Bf16IOBf16WLi64ELi24ELi384EEv26Group_norm_nhwc_bwd_params)
        .other          _Z35group_norm_nhwc_bwd_one_pass_kernelI11Bf16IOBf16WLi64ELi24ELi384EEv26Group_norm_nhwc_bwd_params,@"STO_CUDA_ENTRY STV_DEFAULT"
_Z35group_norm_nhwc_bwd_one_pass_kernelI11Bf16IOBf16WLi64ELi24ELi384EEv26Group_norm_nhwc_bwd_params:
.text._Z35group_norm_nhwc_bwd_one_pass_kernelI11Bf16IOBf16WLi64ELi24ELi384EEv26Group_norm_nhwc_bwd_params:
        /* <DEDUP_REMOVED lines=28> */
[----:B------:R-:W-:Y:S02]  /*01c0*/  UIADD3.X UR10, URZ, UR10, URZ, UP0, !UPT ;  /* 0x0000000a3f0a7290 */ /* 0x000fe400087fe43f */
[----:B------:R-:W-:Y:S02]  /*01d0*/  USHF.R.S32.HI UR11, URZ, 0x1, UR13 ;  /* 0x000000013f0b7899 */ /* 0x000fe4000801140d */
[----:B------:R-:W-:-:S02]  /*01e0*/  USHF.R.S64 UR12, UR12, 0x1, UR10 ;  /* 0x000000010c0c7899 */ /* 0x000fc4000800100a */
[----:B------:R-:W-:Y:S02]  /*01f0*/  USHF.R.S32.HI UR10, URZ, 0x1, UR10 ;  /* 0x000000013f0a7899 */ /* 0x000fe4000801140a */
[----:B------:R-:W-:Y:S01]  /*0200*/  USHF.L.U64.HI UR11, UR6, 0x2, UR11 ;  /* 0x00000002060b7899 */ /* 0x000fe2000801020b */
[----:B0-----:R-:W-:Y:S01]  /*0210*/  IMAD R43, R43, UR16, R2 ;  /* 0x000000102b2b7c24 */ /* 0x001fe2000f8e0202 */
[----:B------:R-:W-:Y:S01]  /*0220*/  SHF.R.S32.HI R2, RZ, 0x1f, R45 ;  /* 0x0000001fff027819 */ /* 0x000fe2000001142d */
[----:B------:R-:W-:Y:S01]  /*0230*/  USHF.L.U64.HI UR10, UR12, 0x2, UR10 ;  /* 0x000000020c0a7899 */ /* 0x000fe2000801020a */
[----:B------:R-:W-:Y:S02]  /*0240*/  UMOV UR7, UR9 ;  /* 0x0000000900077c82 */ /* 0x000fe40008000000 */
[----:B------:R-:W-:Y:S01]  /*0250*/  ISETP.GE.U32.AND P1, PT, R43, UR18, PT ;  /* 0x000000122b007c0c */ /* 0x000fe2000bf26070 */
[----:B------:R-:W-:Y:S01]  /*0260*/  ULDC.U8 UR18, c[0x0][0x2a4] ;  /* 0x0000a90000127ab9 */ /* 0x000fe20000000000 */
[----:B------:R-:W-:Y:S01]  /*0270*/  SHF.R.S32.HI R3, RZ, 0x1f, R43 ;  /* 0x0000001fff037819 */ /* 0x000fe2000001142b */
[----:B--2---:R-:W-:Y:S01]  /*0280*/  ULEA UR4, UR8, UR4, 0x18 ;  /* 0x0000000408047291 */ /* 0x004fe2000f8ec03f */
[----:B------:R-:W-:-:S02]  /*0290*/  LEA.HI R2, R2, R45, RZ, 0x5 ;  /* 0x0000002d02027211 */ /* 0x000fc400078f28ff */
[----:B------:R-:W-:Y:S02]  /*02a0*/  ISETP.GE.AND.EX P1, PT, R3, UR19, PT, P1 ;  /* 0x0000001303007c0c */ /* 0x000fe4000bf26310 */
[----:B------:R-:W-:Y:S02]  /*02b0*/  SHF.R.S32.HI R2, RZ, 0x5, R2 ;  /* 0x00000005ff027819 */ /* 0x000fe40000011402 */
[----:B------:R-:W-:Y:S02]  /*02c0*/  ISETP.LT.U32.AND P1, PT, R45, 0x180, !P1 ;  /* 0x000001802d00780c */ /* 0x000fe40004f21070 */
[----:B------:R-:W-:Y:S02]  /*02d0*/  IADD3 R42, R43, 0x20, RZ ;  /* 0x000000202b2a7810 */ /* 0x000fe40007ffe0ff */
[----:B------:R-:W-:Y:S01]  /*02e0*/  LEA R2, R2, UR4, 0x3 ;  /* 0x0000000402027c11 */ /* 0x000fe2000f8e18ff */
[----:B-1----:R-:W-:-:S08]  /*02f0*/  UMOV UR4, URZ ;  /* 0x0000003f00047c82 */ /* 0x002fd00008000000 */
.L_x_252:
        /* <DEDUP_REMOVED lines=57> */
[----:B------:R-:W1:Y:S01]  /*0690*/  @P1 LDC.64 R10, c[0x0][0x228] ;  /* 0x00008a00ff0a1b82 */ /* 0x000e620000000a00 */
[C---:B------:R-:W-:Y:S02]  /*06a0*/  @P1 IMAD R23, R43.reuse, R15, R8 ;  /* 0x0000000f2b171224 */ /* 0x040fe400078e0208 */
[----:B------:R-:W-:Y:S01]  /*06b0*/  @P1 IMAD.WIDE.U32 R20, R43, R14, R50 ;  /* 0x0000000e2b141225 */ /* 0x000fe200078e0032 */
[----:B------:R-:W-:Y:S02]  /*06c0*/  CS2R R38, SRZ ;  /* 0x0000000000267805 */ /* 0x000fe4000001ff00 */
[----:B------:R-:W-:Y:S02]  /*06d0*/  CS2R R36, SRZ ;  /* 0x0000000000247805 */ /* 0x000fe4000001ff00 */
[----:B------:R-:W4:Y:S01]  /*06e0*/  @!P0 LDC.64 R12, c[0x0][0x230] ;  /* 0x00008c00ff0c8b82 */ /* 0x000f220000000a00 */
[----:B------:R-:W-:-:S02]  /*06f0*/  @P1 IADD3 R21, R21, R23, RZ ;  /* 0x0000001715151210 */ /* 0x000fc40007ffe0ff */
[C---:B------:R-:W-:Y:S02]  /*0700*/  @P1 SHF.L.U32 R23, R20.reuse, 0x1, RZ ;  /* 0x0000000114171819 */ /* 0x040fe400000006ff */
[----:B------:R-:W-:Y:S02]  /*0710*/  @P1 SHF.L.U64.HI R8, R20, 0x1, R21 ;  /* 0x0000000114081819 */ /* 0x000fe40000010215 */
[----:B------:R-:W-:Y:S01]  /*0720*/  @!P0 MOV R20, R48 ;  /* 0x0000003000148202 */ /* 0x000fe20000000f00 */
[-C--:B0-----:R-:W-:Y:S01]  /*0730*/  @!P0 IMAD R22, R5, R16.reuse, RZ ;  /* 0x0000001005168224 */ /* 0x081fe200078e02ff */
[----:B------:R-:W-:Y:S01]  /*0740*/  @!P0 MOV R21, R51 ;  /* 0x0000003300158202 */ /* 0x000fe20000000f00 */
[----:B------:R-:W0:Y:S02]  /*0750*/  @!P0 LDC.64 R14, c[0x0][0x228] ;  /* 0x00008a00ff0e8b82 */ /* 0x000e240000000a00 */
[----:B------:R-:W-:Y:S01]  /*0760*/  @!P0 IMAD.WIDE.U32 R20, R42, R16, R20 ;  /* 0x000000102a148225 */ /* 0x000fe200078e0014 */
[----:B--2---:R-:W-:-:S03]  /*0770*/  @P1 IADD3 R16, P2, R23, R18, RZ ;  /* 0x0000001217101210 */ /* 0x004fc60007f5e0ff */
[----:B------:R-:W-:Y:S01]  /*0780*/  @!P0 IMAD R25, R42, R17, R22 ;  /* 0x000000112a198224 */ /* 0x000fe200078e0216 */
[----:B------:R-:W-:Y:S02]  /*0790*/  @P1 IADD3.X R17, R8, R19, RZ, P2, !PT ;  /* 0x0000001308111210 */ /* 0x000fe400017fe4ff */
[----:B-1----:R-:W-:-:S03]  /*07a0*/  @P1 IADD3 R10, P2, R23, R10, RZ ;  /* 0x0000000a170a1210 */ /* 0x002fc60007f5e0ff */
[----:B------:R1:W5:Y:S01]  /*07b0*/  @P1 LDG.E R38, desc[UR14][R16.64] ;  /* 0x0000000e10261981 */ /* 0x000362000c1e1900 */
[----:B------:R-:W-:-:S05]  /*07c0*/  @P1 IADD3.X R11, R8, R11, RZ, P2, !PT ;  /* 0x0000000b080b1210 */ /* 0x000fca00017fe4ff */
[----:B------:R1:W5:Y:S01]  /*07d0*/  @P1 LDG.E R37, desc[UR14][R10.64] ;  /* 0x0000000e0a251981 */ /* 0x000362000c1e1900 */
[----:B------:R-:W-:Y:S02]  /*07e0*/  @!P0 IADD3 R21, R21, R25, RZ ;  /* 0x0000001915158210 */ /* 0x000fe40007ffe0ff */
[C---:B------:R-:W-:Y:S02]  /*07f0*/  @!P0 SHF.L.U32 R19, R20.reuse, 0x1, RZ ;  /* 0x0000000114138819 */ /* 0x040fe400000006ff */
[----:B------:R-:W-:Y:S02]  /*0800*/  @!P0 SHF.L.U64.HI R20, R20, 0x1, R21 ;  /* 0x0000000114148819 */ /* 0x000fe40000010215 */
[C---:B----4-:R-:W-:Y:S02]  /*0810*/  @!P0 IADD3 R12, P3, R19.reuse, R12, RZ ;  /* 0x0000000c130c8210 */ /* 0x050fe40007f7e0ff */
[----:B0-----:R-:W-:Y:S02]  /*0820*/  @!P0 IADD3 R14, P4, R19, R14, RZ ;  /* 0x0000000e130e8210 */ /* 0x001fe40007f9e0ff */
[----:B------:R-:W-:-:S02]  /*0830*/  @!P0 IADD3.X R13, R20, R13, RZ, P3, !PT ;  /* 0x0000000d140d8210 */ /* 0x000fc40001ffe4ff */
[----:B------:R-:W-:-:S03]  /*0840*/  @!P0 IADD3.X R15, R20, R15, RZ, P4, !PT ;  /* 0x0000000f140f8210 */ /* 0x000fc600027fe4ff */
[----:B------:R1:W5:Y:S04]  /*0850*/  @!P0 LDG.E R39, desc[UR14][R12.64] ;  /* 0x0000000e0c278981 */ /* 0x000368000c1e1900 */
[----:B------:R1:W5:Y:S01]  /*0860*/  @!P0 LDG.E R36, desc[UR14][R14.64] ;  /* 0x0000000e0e248981 */ /* 0x000362000c1e1900 */
[----:B------:R-:W-:Y:S01]  /*0870*/  UMOV UR13, 0x3f800000 ;  /* 0x3f800000000d7882 */ /* 0x000fe20000000000 */
[----:B------:R-:W-:Y:S01]  /*0880*/  BSSY B0, `(.L_x_226) ;  /* 0x0000020000007945 */ /* 0x000fe20003800000 */
[----:B------:R-:W-:Y:S02]  /*0890*/  CS2R R34, SRZ ;  /* 0x0000000000227805 */ /* 0x000fe4000001ff00 */
[----:B------:R-:W-:Y:S02]  /*08a0*/  CS2R R32, SRZ ;  /* 0x0000000000207805 */ /* 0x000fe4000001ff00 */
        /* <DEDUP_REMOVED lines=8> */
[----:B------:R-:W0:Y:S02]  /*0930*/  @P0 MUFU.RSQ R6, R6 ;  /* 0x0000000600060308 */ /* 0x000e240000001400 */
[----:B0-----:R-:W-:Y:S02]  /*0940*/  @P0 R2UR UR8, R6 ;  /* 0x00000000060802ca */ /* 0x001fe400000e0000 */
[----:B------:R-:W-:-:S11]  /*0950*/  ISETP.GT.U32.AND P0, PT, R45, 0x17f, PT ;  /* 0x0000017f2d00780c */ /* 0x000fd60003f04070 */
[----:B------:R-:W-:Y:S02]  /*0960*/  @UP0 UMOV UR13, UR8 ;  /* 0x00000008000d0c82 */ /* 0x000fe40008000000 */
[----:B-1----:R-:W-:Y:S05]  /*0970*/  @P0 BRA `(.L_x_227) ;  /* 0x0000000000400947 */ /* 0x002fea0003800000 */
[----:B------:R-:W-:Y:S01]  /*0980*/  ISETP.NE.AND P0, PT, RZ, UR18, PT ;  /* 0x00000012ff007c0c */ /* 0x000fe2000bf05270 */
[----:B------:R-:W0:Y:S01]  /*0990*/  LDC.64 R6, c[0x0][0x238] ;  /* 0x00008e00ff067b82 */ /* 0x000e220000000a00 */
[----:B------:R-:W-:-:S04]  /*09a0*/  IADD3 R13, R44, R9, RZ ;  /* 0x000000092c0d7210 */ /* 0x000fc80007ffe0ff */
[----:B------:R-:W-:-:S07]  /*09b0*/  SHF.R.S32.HI R12, RZ, 0x1f, R13 ;  /* 0x0000001fff0c7819 */ /* 0x000fce000001140d */
[----:B------:R-:W1:Y:S01]  /*09c0*/  @P0 LDC.64 R10, c[0x0][0x240] ;  /* 0x00009000ff0a0b82 */ /* 0x000e620000000a00 */
[----:B0-----:R-:W-:-:S05]  /*09d0*/  IMAD.WIDE R6, R13, 0x2, R6 ;  /* 0x000000020d067825 */ /* 0x001fca00078e0206 */
[----:B------:R-:W2:Y:S04]  /*09e0*/  LDG.E.U16 R35, desc[UR14][R6.64] ;  /* 0x0000000e06237981 */ /* 0x000ea8000c1e1500 */
[----:B------:R-:W3:Y:S01]  /*09f0*/  LDG.E.U16 R32, desc[UR14][R6.64+0x2] ;  /* 0x0000020e06207981 */ /* 0x000ee2000c1e1500 */
[----:B-1----:R-:W-:-:S04]  /*0a00*/  @P0 LEA R8, P2, R13, R10, 0x1 ;  /* 0x0000000a0d080211 */ /* 0x002fc800078408ff */
[----:B------:R-:W-:-:S05]  /*0a10*/  @P0 LEA.HI.X R9, R13, R11, R12, 0x1, P2 ;  /* 0x0000000b0d090211 */ /* 0x000fca00010f0c0c */
[----:B------:R-:W4:Y:S04]  /*0a20*/  @P0 LDG.E.U16 R11, desc[UR14][R8.64] ;  /* 0x0000000e080b0981 */ /* 0x000f28000c1e1500 */
[----:B------:R-:W4:Y:S01]  /*0a30*/  @P0 LDG.E.U16 R10, desc[UR14][R8.64+0x2] ;  /* 0x0000020e080a0981 */ /* 0x000f22000c1e1500 */
[----:B--2---:R-:W-:Y:S02]  /*0a40*/  SHF.L.U32 R35, R35, 0x10, RZ ;  /* 0x0000001023237819 */ /* 0x004fe400000006ff */
[----:B---3--:R-:W-:Y:S02]  /*0a50*/  SHF.L.U32 R32, R32, 0x10, RZ ;  /* 0x0000001020207819 */ /* 0x008fe400000006ff */
[----:B----4-:R-:W-:Y:S02]  /*0a60*/  @P0 SHF.L.U32 R34, R11, 0x10, RZ ;  /* 0x000000100b220819 */ /* 0x010fe400000006ff */
[----:B------:R-:W-:-:S07]  /*0a70*/  @P0 SHF.L.U32 R33, R10, 0x10, RZ ;  /* 0x000000100a210819 */ /* 0x000fce00000006ff */
.L_x_227:
[----:B------:R-:W-:Y:S05]  /*0a80*/  BSYNC B0 ;  /* 0x0000000000007941 */ /* 0x000fea0003800000 */
.L_x_226:
[----:B------:R-:W-:Y:S02]  /*0a90*/  ISETP.NE.AND P2, PT, RZ, UR18, PT ;  /* 0x00000012ff007c0c */ /* 0x000fe4000bf45270 */
[C---:B-----5:R-:W-:Y:S02]  /*0aa0*/  PRMT R6, R38.reuse, 0x7632, R6 ;  /* 0x0000763226067816 */ /* 0x060fe40000000006 */
        /* <DEDUP_REMOVED lines=35> */
.L_x_228:
        /* <DEDUP_REMOVED lines=26> */
.L_x_229:
        /* <DEDUP_REMOVED lines=85> */
.L_x_231:
[----:B------:R-:W-:Y:S05]  /*13d0*/  BSYNC B0 ;  /* 0x0000000000007941 */ /* 0x000fea0003800000 */
.L_x_230:
        /* <DEDUP_REMOVED lines=158> */
.L_x_233:
[----:B------:R-:W-:Y:S05]  /*1dc0*/  BSYNC B0 ;  /* 0x0000000000007941 */ /* 0x000fea0003800000 */
.L_x_232:
        /* <DEDUP_REMOVED lines=21> */
.L_x_235:
[----:B------:R-:W-:Y:S05]  /*1f20*/  BSYNC B0 ;  /* 0x0000000000007941 */ /* 0x000fea0003800000 */
.L_x_234:
        /* <DEDUP_REMOVED lines=37> */
.L_x_238:
[----:B------:R-:W2:Y:S04]  /*2180*/  LDG.E.STRONG.GPU R12, desc[UR14][R10.64] ;  /* 0x0000000e0a0c7981 */ /* 0x000ea8000c1ef900 */
[----:B--2---:R-:W-:Y:S01]  /*2190*/  CCTL.IVALL ;  /* 0x00000000ff00798f */ /* 0x004fe20002000000 */
[----:B------:R-:W-:Y:S05]  /*21a0*/  YIELD ;  /* 0x0000000000007946 */ /* 0x000fea0003800000 */
[----:B------:R-:W-:-:S13]  /*21b0*/  ISETP.NE.AND P0, PT, R12, R15, PT ;  /* 0x0000000f0c00720c */ /* 0x000fda0003f05270 */
[----:B------:R-:W-:Y:S05]  /*21c0*/  @P0 BRA `(.L_x_238) ;  /* 0xfffffffc00ec0947 */ /* 0x000fea000383ffff */
.L_x_237:
        /* <DEDUP_REMOVED lines=17> */
.L_x_242:
        /* <DEDUP_REMOVED lines=115> */
.L_x_241:
        /* <DEDUP_REMOVED lines=61> */
.L_x_243:
[----:B------:R-:W-:-:S13]  /*2de0*/  ISETP.NE.OR P0, PT, R19, RZ, P0 ;  /* 0x000000ff1300720c */ /* 0x000fda0000705670 */
[----:B------:R-:W-:Y:S05]  /*2df0*/  @!P0 BRA `(.L_x_239) ;  /* 0x00000000007c8947 */ /* 0x000fea0003800000 */
.L_x_240:
        /* <DEDUP_REMOVED lines=31> */
.L_x_239:
        /* <DEDUP_REMOVED lines=11> */
.L_x_245:
[----:B------:R-:W-:Y:S05]  /*30a0*/  BSYNC B0 ;  /* 0x0000000000007941 */ /* 0x000fea0003800000 */
.L_x_244:
        /* <DEDUP_REMOVED lines=16> */
.L_x_236:
        /* <DEDUP_REMOVED lines=40> */
.L_x_246:
[----:B------:R-:W-:Y:S04]  /*3430*/  BSSY B0, `(.L_x_247) ;  /* 0x0000014000007945 */ /* 0x000fe80003800000 */
[----:B------:R-:W-:Y:S05]  /*3440*/  @!P1 BRA `(.L_x_248) ;  /* 0x0000000000489947 */ /* 0x000fea0003800000 */
[C-C-:B------:R-:W-:Y:S01]  /*3450*/  FFMA.FTZ R7, R8.reuse, R21, R9.reuse ;  /* 0x0000001508077223 */ /* 0x140fe20000010009 */
[----:B------:R-:W-:Y:S01]  /*3460*/  FFMA.FTZ R12, R8, R24, R9 ;  /* 0x00000018080c7223 */ /* 0x000fe20000010009 */
[----:B------:R-:W-:Y:S02]  /*3470*/  ULDC.64 UR8, c[0x0][0x288] ;  /* 0x0000a20000087ab9 */ /* 0x000fe40000000a00 */
[----:B------:R-:W-:Y:S01]  /*3480*/  FFMA.FTZ R7, R10, R35, -R7 ;  /* 0x000000230a077223 */ /* 0x000fe20000010807 */
[----:B------:R-:W-:Y:S01]  /*3490*/  FFMA.FTZ R12, R11, R32, -R12 ;  /* 0x000000200b0c7223 */ /* 0x000fe2000001080c */
[----:B------:R-:W-:Y:S01]  /*34a0*/  MOV R10, R48 ;  /* 0x00000030000a7202 */ /* 0x000fe20000000f00 */
[----:B------:R-:W-:Y:S01]  /*34b0*/  IMAD R14, R3, UR8, RZ ;  /* 0x00000008030e7c24 */ /* 0x000fe2000f8e02ff */
[----:B------:R-:W-:-:S03]  /*34c0*/  MOV R11, R51 ;  /* 0x00000033000b7202 */ /* 0x000fc60000000f00 */
[----:B------:R-:W-:Y:S02]  /*34d0*/  IMAD R13, R43, UR9, R14 ;  /* 0x000000092b0d7c24 */ /* 0x000fe4000f8e020e */
[----:B------:R-:W-:Y:S01]  /*34e0*/  FMUL.FTZ R14, R7, UR13 ;  /* 0x0000000d070e7c20 */ /* 0x000fe20008410000 */
[----:B------:R-:W-:Y:S01]  /*34f0*/  IMAD.WIDE.U32 R10, R43, UR8, R10 ;  /* 0x000000082b0a7c25 */ /* 0x000fe2000f8e000a */
[----:B------:R-:W-:-:S03]  /*3500*/  ULDC.64 UR8, c[0x0][0x210] ;  /* 0x0000840000087ab9 */ /* 0x000fc60000000a00 */
[----:B------:R-:W-:Y:S01]  /*3510*/  FMUL.FTZ R7, R12, UR13 ;  /* 0x0000000d0c077c20 */ /* 0x000fe20008410000 */
[C---:B------:R-:W-:Y:S02]  /*3520*/  LEA R12, P0, R10.reuse, UR8, 0x1 ;  /* 0x000000080a0c7c11 */ /* 0x040fe4000f8008ff */
[----:B------:R-:W-:Y:S02]  /*3530*/  IADD3 R13, R11, R13, RZ ;  /* 0x0000000d0b0d7210 */ /* 0x000fe40007ffe0ff */
[----:B------:R-:W-:Y:S02]  /*3540*/  F2FP.BF16.F32.PACK_AB R7, R7, R14 ;  /* 0x0000000e0707723e */ /* 0x000fe400000010ff */
[----:B------:R-:W-:-:S05]  /*3550*/  LEA.HI.X R13, R10, UR9, R13, 0x1, P0 ;  /* 0x000000090a0d7c11 */ /* 0x000fca00080f0c0d */
[----:B------:R0:W-:Y:S02]  /*3560*/  STG.E desc[UR14][R12.64], R7 ;  /* 0x000000070c007986 */ /* 0x0001e4000c10190e */
.L_x_248:
[----:B------:R-:W-:Y:S05]  /*3570*/  BSYNC B0 ;  /* 0x0000000000007941 */ /* 0x000fea0003800000 */
.L_x_247:
[----:B------:R-:W-:Y:S01]  /*3580*/  SHF.L.U32 R36, R36, 0x10, RZ ;  /* 0x0000001024247819 */ /* 0x000fe200000006ff */
[----:B------:R-:W-:Y:S01]  /*3590*/  FMUL.FTZ R15, R4, UR13 ;  /* 0x0000000d040f7c20 */ /* 0x000fe20008410000 */
[----:B0-----:R-:W-:Y:S01]  /*35a0*/  SHF.L.U32 R7, R20, 0x10, RZ ;  /* 0x0000001014077819 */ /* 0x001fe200000006ff */
        /* <DEDUP_REMOVED lines=20> */
.L_x_249:
        /* <DEDUP_REMOVED lines=23> */
.L_x_251:
[----:B------:R-:W-:Y:S05]  /*3860*/  BSYNC B0 ;  /* 0x0000000000007941 */ /* 0x000fea0003800000 */
.L_x_250:
[----:B------:R-:W-:Y:S01]  /*3870*/  ULDC UR8, c[0x0][0x10] ;  /* 0x0000040000087ab9 */ /* 0x000fe20000000800 */
[----:B------:R-:W-:Y:S02]  /*3880*/  UIADD3 UR4, UR4, 0x1, URZ ;  /* 0x0000000104047890 */ /* 0x000fe4000fffe03f */
[----:B------:R-:W-:-:S04]  /*3890*/  UIADD3 UR7, UR8, UR7, URZ ;  /* 0x0000000708077290 */ /* 0x000fc8000fffe03f */
[----:B------:R-:W-:-:S06]  /*38a0*/  UISETP.GE.AND UP0, UPT, UR7, UR5, UPT ;  /* 0x000000050700728c */ /* 0x000fcc000bf06270 */
[----:B------:R-:W-:-:S13]  /*38b0*/  PLOP3.LUT P0, PT, PT, PT, UP0, 0x80, 0x0 ;  /* 0x000000000000781c */ /* 0x000fda0003f0f008 */
[----:B------:R-:W-:Y:S05]  /*38c0*/  @!P0 BRA `(.L_x_252) ;  /* 0xffffffc8008c8947 */ /* 0x000fea000383ffff */
.L_x_225:
[----:B0-----:R-:W0:Y:S01]  /*38d0*/  LDC R4, c[0x0][0xc] ;  /* 0x00000300ff047b82 */ /* 0x001e220000000800 */
[----:B------:R-:W-:Y:S01]  /*38e0*/  ISETP.NE.AND P1, PT, R45, RZ, PT ;  /* 0x000000ff2d00720c */ /* 0x000fe20003f25270 */
[----:B------:R-:W-:Y:S06]  /*38f0*/  BSSY B0, `(.L_x_253) ;  /* 0x0000011000007945 */ /* 0x000fec0003800000 */
[----:B------:R-:W1:Y:S08]  /*3900*/  LDC R7, c[0x0][0x10] ;  /* 0x00000400ff077b82 */ /* 0x000e700000000800 */
[----:B------:R-:W2:Y:S01]  /*3910*/  LDC.64 R2, c[0x0][0x258] ;  /* 0x00009600ff027b82 */ /* 0x000ea20000000a00 */
[----:B0-----:R-:W-:-:S02]  /*3920*/  ISETP.NE.AND P0, PT, R4, 0x1, PT ;  /* 0x000000010400780c */ /* 0x001fc40003f05270 */
[----:B-1----:R-:W-:-:S04]  /*3930*/  SHF.L.U32 R0, R7, 0x1, RZ ;  /* 0x0000000107007819 */ /* 0x002fc800000006ff */
[----:B------:R-:W-:-:S05]  /*3940*/  SEL R5, R0, RZ, P0 ;  /* 0x000000ff00057207 */ /* 0x000fca0000000000 */
[----:B--2---:R-:W-:Y:S01]  /*3950*/  IMAD.WIDE.U32 R2, R5, 0x4, R2 ;  /* 0x0000000405027825 */ /* 0x004fe200078e0002 */
        /* <DEDUP_REMOVED lines=10> */
.L_x_254:
[----:B------:R-:W-:Y:S05]  /*3a00*/  BSYNC B0 ;  /* 0x0000000000007941 */ /* 0x000fea0003800000 */
.L_x_253:
        /* <DEDUP_REMOVED lines=11> */
.L_x_256:
[----:B------:R-:W2:Y:S04]  /*3ac0*/  LDG.E.STRONG.GPU R5, desc[UR14][R2.64] ;  /* 0x0000000e02057981 */ /* 0x000ea8000c1ef900 */
[----:B--2---:R-:W-:Y:S01]  /*3ad0*/  CCTL.IVALL ;  /* 0x00000000ff00798f */ /* 0x004fe20002000000 */
[----:B------:R-:W-:Y:S05]  /*3ae0*/  YIELD ;  /* 0x0000000000007946 */ /* 0x000fea0003800000 */
[----:B------:R-:W-:-:S13]  /*3af0*/  ISETP.NE.AND P0, PT, R5, R0, PT ;  /* 0x000000000500720c */ /* 0x000fda0003f05270 */
[----:B------:R-:W-:Y:S05]  /*3b00*/  @P0 BRA `(.L_x_256) ;  /* 0xfffffffc00ec0947 */ /* 0x000fea000383ffff */
.L_x_255:
        /* <DEDUP_REMOVED lines=24> */
.L_x_257:
[----:B------:R-:W-:-:S04]  /*3c90*/  LEA R12, P0, R45, UR4, 0x2 ;  /* 0x000000042d0c7c11 */ /* 0x000fc8000f8010ff */
[----:B------:R-:W-:Y:S02]  /*3ca0*/  LEA.HI.X R13, R45, UR5, R0, 0x2, P0 ;  /* 0x000000052d0d7c11 */ /* 0x000fe400080f1400 */
[-C--:B------:R-:W-:Y:S02]  /*3cb0*/  LEA R14, P0, R20, R12.reuse, 0x2 ;  /* 0x0000000c140e7211 */ /* 0x080fe400078010ff */
[-C--:B------:R-:W-:Y:S01]  /*3cc0*/  LEA R18, P2, R27, R12.reuse, 0x2 ;  /* 0x0000000c1b127211 */ /* 0x080fe200078410ff */
[----:B------:R-:W2:Y:S01]  /*3cd0*/  LDG.E R0, desc[UR14][R12.64] ;  /* 0x0000000e0c007981 */ /* 0x000ea2000c1e1900 */
[----:B------:R-:W-:Y:S02]  /*3ce0*/  LEA R16, P1, R2, R12, 0x2 ;  /* 0x0000000c02107211 */ /* 0x000fe400078210ff */
[C---:B------:R-:W-:Y:S02]  /*3cf0*/  IADD3.X R15, R13.reuse, R31, RZ, P0, !PT ;  /* 0x0000001f0d0f7210 */ /* 0x040fe400007fe4ff */
[----:B------:R-:W-:-:S02]  /*3d00*/  IADD3.X R19, R13, R29, RZ, P2, !PT ;  /* 0x0000001d0d137210 */ /* 0x000fc400017fe4ff */
[----:B------:R-:W-:Y:S02]  /*3d10*/  IADD3.X R17, R23, R13, RZ, P1, !PT ;  /* 0x0000000d17117210 */ /* 0x000fe40000ffe4ff */
        /* <DEDUP_REMOVED lines=8> */
[----:B--2---:R-:W-:Y:S02]  /*3da0*/  F2FP.BF16.F32.PACK_AB R3, R15, R0 ;  /* 0x000000000f03723e */ /* 0x004fe400000010ff */
[----:B------:R-:W-:Y:S02]  /*3db0*/  SHF.R.S32.HI R0, RZ, 0x1f, R45 ;  /* 0x0000001fff007819 */ /* 0x000fe4000001142d */
[----:B---3--:R-:W-:Y:S01]  /*3dc0*/  F2FP.BF16.F32.PACK_AB R21, R19, R16 ;  /* 0x000000101315723e */ /* 0x008fe200000010ff */
[----:B------:R2:W-:Y:S04]  /*3dd0*/  STG.E desc[UR14][R8.64], R3 ;  /* 0x0000000308007986 */ /* 0x0005e8000c10190e */
[----:B------:R2:W-:Y:S01]  /*3de0*/  STG.E desc[UR14][R10.64], R21 ;  /* 0x000000150a007986 */ /* 0x0005e2000c10190e */
[----:B------:R-:W-:-:S13]  /*3df0*/  ISETP.GT.AND.EX P0, PT, R25, R0, PT, P0 ;  /* 0x000000001900720c */ /* 0x000fda0003f04300 */
[----:B--2---:R-:W-:Y:S05]  /*3e00*/  @P0 BRA `(.L_x_257) ;  /* 0xfffffffc00a00947 */ /* 0x004fea000383ffff */
[----:B------:R-:W-:Y:S05]  /*3e10*/  EXIT ;  /* 0x000000000000794d */ /* 0x000fea0003800000 */
.L_x_258:
        /* <DEDUP_REMOVED lines=14> */
.L_x_3246:


//--------------------- .text._Z35group_norm_nhwc_bwd_one_pass_kernelI11Bf16IOBf16WLi128ELi24ELi384EEv26Group_norm_nhwc_bwd_params --------------------------
	.section	.text._Z35group_norm_nhwc_bwd_one_pass_kernelI11Bf16IOBf16WLi128ELi24ELi384EEv26Group_norm_nhwc_bwd_params,"ax",@progbits
	.align	128
        .global         _Z35group_norm_nhwc_bwd_one_pass_kernelI11Bf16IOBf16WLi128ELi24ELi384EEv26Group_norm_nhwc_bwd_params
        .type           _Z35group_norm_nhwc_bwd_one_pass_kernelI11Bf16IOBf16WLi128ELi24ELi384EEv26Group_norm_nhwc_bwd_params,@function
        .size           _Z35group_norm_nhwc_bwd_one_pass_kernelI11Bf16IOBf16WLi128ELi24ELi384EEv26Group_norm_nhwc_bwd_params,(.L_x_3247 - _Z35group_norm_nhwc_bwd_one_pass_kernelI11Bf16IOBf16WLi128ELi24ELi384EEv26Group_norm_nhwc_bwd_params)
        .other          _Z35group_norm_nhwc_bwd_one_pass_kernelI11Bf16IOBf16WLi128ELi24ELi384EEv26Group_norm_nhwc_bwd_params,@"STO_CUDA_ENTRY STV_DEFAULT"
_Z35group_norm_nhwc_bwd_one_pass_kernelI11Bf16IOBf16WLi128ELi24ELi384EEv26Group_norm_nhwc_bwd_params:
.text._Z35group_norm_nhwc_bwd_one_pass_kernelI11Bf16IOBf16WLi128ELi24ELi384EEv26Group_norm_nhwc_bwd_params:
        /* <DEDUP_REMOVED lines=48> */
.L_x_294:
        /* <DEDUP_REMOVED lines=103> */
[----:B------:R-:W-:-:S07]  /*0970*/  @!P2 IADD3 R23, R23, R27, RZ ;  /* 0x0000001b1717a210 */ /* 0x000fce0007ffe0ff */
[----:B------:R-:W2:Y:S01]  /*0980*/  @!P3 LDC.64 R8, c[0x0][0x230] ;  /* 0x00008c00ff08bb82 */ /* 0x000ea20000000a00 */
[C---:B------:R-:W-:Y:S02]  /*0990*/  @!P0 IADD3.X R17, R24.reuse, R17, RZ, P4, !PT ;  /* 0x0000001118118210 */ /* 0x040fe400027fe4ff */
[----:B------:R-:W-:Y:S01]  /*09a0*/  @!P0 IADD3.X R19, R24, R19, RZ, P5, !PT ;  /* 0x0000001318138210 */ /* 0x000fe20002ffe4ff */
[----:B----4-:R-:W-:Y:S01]  /*09b0*/  @!P3 IMAD R15, R15, R20, RZ ;  /* 0x000000140f0fb224 */ /* 0x010fe200078e02ff */
[C---:B------:R-:W-:Y:S02]  /*09c0*/  @!P2 SHF.L.U32 R25, R22.reuse, 0x1, RZ ;  /* 0x000000011619a819 */ /* 0x040fe400000006ff */
[----:B------:R-:W-:Y:S02]  /*09d0*/  @!P2 SHF.L.U64.HI R24, R22, 0x1, R23 ;  /* 0x000000011618a819 */ /* 0x000fe40000010217 */
[----:B------:R-:W-:Y:S02]  /*09e0*/  @!P3 MOV R22, R48 ;  /* 0x000000300016b202 */ /* 0x000fe40000000f00 */
[----:B------:R-:W-:Y:S01]  /*09f0*/  @!P3 MOV R23, R51 ;  /* 0x000000330017b202 */ /* 0x000fe20000000f00 */
[C---:B------:R-:W-:Y:S01]  /*0a00*/  @!P3 IMAD R15, R42.reuse, R21, R15 ;  /* 0x000000152a0fb224 */ /* 0x040fe200078e020f */
[----:B------:R-:W-:Y:S01]  /*0a10*/  CS2R R36, SRZ ;  /* 0x0000000000247805 */ /* 0x000fe2000001ff00 */
[----:B------:R-:W-:Y:S01]  /*0a20*/  @!P3 IMAD.WIDE.U32 R20, R42, R20, R22 ;  /* 0x000000142a14b225 */ /* 0x000fe200078e0016 */
[----:B------:R-:W-:-:S02]  /*0a30*/  CS2R R34, SRZ ;  /* 0x0000000000227805 */ /* 0x000fc4000001ff00 */
[----:B------:R-:W-:Y:S02]  /*0a40*/  @!P2 IADD3 R12, P4, R25, R12, RZ ;  /* 0x0000000c190ca210 */ /* 0x000fe40007f9e0ff */
[----:B------:R-:W5:Y:S01]  /*0a50*/  @!P0 LDG.E R36, desc[UR14][R16.64] ;  /* 0x0000000e10248981 */ /* 0x000f62000c1e1900 */
[----:B------:R-:W-:Y:S02]  /*0a60*/  @!P3 IADD3 R21, R21, R15, RZ ;  /* 0x0000000f1515b210 */ /* 0x000fe40007ffe0ff */
[----:B------:R-:W-:Y:S01]  /*0a70*/  @!P3 SHF.L.U32 R15, R20, 0x1, RZ ;  /* 0x00000001140fb819 */ /* 0x000fe200000006ff */
[----:B------:R-:W5:Y:S01]  /*0a80*/  @!P0 LDG.E R35, desc[UR14][R18.64] ;  /* 0x0000000e12238981 */ /* 0x000f62000c1e1900 */
[----:B------:R-:W-:Y:S02]  /*0a90*/  @!P2 IADD3.X R13, R24, R13, RZ, P4, !PT ;  /* 0x0000000d180da210 */ /* 0x000fe400027fe4ff */
[----:B-1----:R-:W-:Y:S02]  /*0aa0*/  @!P2 IADD3 R6, P0, R25, R6, RZ ;  /* 0x000000061906a210 */ /* 0x002fe40007f1e0ff */
[----:B------:R-:W-:Y:S01]  /*0ab0*/  @!P3 SHF.L.U64.HI R20, R20, 0x1, R21 ;  /* 0x000000011414b819 */ /* 0x000fe20000010215 */
[----:B------:R1:W5:Y:S01]  /*0ac0*/  @!P2 LDG.E R41, desc[UR14][R12.64] ;  /* 0x0000000e0c29a981 */ /* 0x000362000c1e1900 */
[----:B--2---:R-:W-:-:S02]  /*0ad0*/  @!P3 IADD3 R8, P4, R15, R8, RZ ;  /* 0x000000080f08b210 */ /* 0x004fc40007f9e0ff */
[----:B0-----:R-:W-:Y:S02]  /*0ae0*/  @!P3 IADD3 R10, P5, R15, R10, RZ ;  /* 0x0000000a0f0ab210 */ /* 0x001fe40007fbe0ff */
[----:B------:R-:W-:Y:S02]  /*0af0*/  @!P2 IADD3.X R7, R24, R7, RZ, P0, !PT ;  /* 0x000000071807a210 */ /* 0x000fe400007fe4ff */
[C---:B------:R-:W-:Y:S02]  /*0b00*/  @!P3 IADD3.X R9, R20.reuse, R9, RZ, P4, !PT ;  /* 0x000000091409b210 */ /* 0x040fe400027fe4ff */
[----:B------:R-:W-:Y:S01]  /*0b10*/  @!P3 IADD3.X R11, R20, R11, RZ, P5, !PT ;  /* 0x0000000b140bb210 */ /* 0x000fe20002ffe4ff */
[----:B------:R0:W5:Y:S04]  /*0b20*/  @!P2 LDG.E R38, desc[UR14][R6.64] ;  /* 0x0000000e0626a981 */ /* 0x000168000c1e1900 */
[----:B------:R0:W5:Y:S04]  /*0b30*/  @!P3 LDG.E R37, desc[UR14][R8.64] ;  /* 0x0000000e0825b981 */ /* 0x000168000c1e1900 */
[----:B------:R0:W5:Y:S01]  /*0b40*/  @!P3 LDG.E R34, desc[UR14][R10.64] ;  /* 0x0000000e0a22b981 */ /* 0x000162000c1e1900 */
[----:B------:R-:W-:Y:S01]  /*0b50*/  UMOV UR13, 0x3f800000 ;  /* 0x3f800000000d7882 */ /* 0x000fe20000000000 */
[----:B------:R-:W-:Y:S01]  /*0b60*/  BSSY B0, `(.L_x_260) ;  /* 0x0000020000007945 */ /* 0x000fe20003800000 */
[----:B------:R-:W-:-:S02]  /*0b70*/  CS2R R32, SRZ ;  /* 0x0000000000207805 */ /* 0x000fc4000001ff00 */
[----:B---3--:R-:W-:-:S13]  /*0b80*/  R2UR UR19, R4 ;  /* 0x00000000041372ca */ /* 0x008fda00000e0000 */
[----:B------:R-:W-:-:S05]  /*0b90*/  MOV R4, UR19 ;  /* 0x0000001300047c02 */ /* 0x000fca0008000f00 */
[----:B------:R-:W-:-:S05]  /*0ba0*/  FFMA.FTZ R5, -R4, UR19, R5 ;  /* 0x0000001304057c23 */ /* 0x000fca0008010105 */
[----:B------:R-:W-:-:S13]  /*0bb0*/  FSETP.GTU.FTZ.AND P0, PT, R5, RZ, PT ;  /* 0x000000ff0500720b */ /* 0x000fda0003f1c000 */
[----:B------:R-:W-:Y:S01]  /*0bc0*/  VOTEU.ANY UP0, P0 ;  /* 0x00000000003f7886 */ /* 0x000fe20000000100 */
[----:B------:R-:W-:-:S04]  /*0bd0*/  PLOP3.LUT P0, PT, PT, PT, UP0, 0x80, 0x0 ;  /* 0x000000000000781c */ /* 0x000fc80003f0f008 */
[----:B------:R-:W-:-:S09]  /*0be0*/  @UP0 ULDC UR11, c[0x0][0x250] ;  /* 0x00009400000b0ab9 */ /* 0x000fd20000000800 */
[----:B-1----:R-:W-:-:S06]  /*0bf0*/  @P0 FADD.FTZ R12, R5, UR11 ;  /* 0x0000000b050c0e21 */ /* 0x002fcc0008010000 */
[----:B------:R-:W1:Y:S01]  /*0c00*/  @P0 MUFU.RSQ R12, R12 ;  /* 0x0000000c000c0308 */ /* 0x000e620000001400 */
[----:B------:R-:W-:Y:S02]  /*0c10*/  CS2R R4, SRZ ;  /* 0x0000000000047805 */ /* 0x000fe4000001ff00 */
[----:B-1----:R-:W-:Y:S02]  /*0c20*/  @P0 R2UR UR11, R12 ;  /* 0x000000000c0b02ca */ /* 0x002fe400000e0000 */
[----:B------:R-:W-:-:S11]  /*0c30*/  ISETP.GT.U32.AND P0, PT, R46, 0x17f, PT ;  /* 0x0000017f2e00780c */ /* 0x000fd60003f04070 */
[----:B------:R-:W-:Y:S02]  /*0c40*/  @UP0 UMOV UR13, UR11 ;  /* 0x0000000b000d0c82 */ /* 0x000fe40008000000 */
[----:B0-----:R-:W-:Y:S05]  /*0c50*/  @P0 BRA `(.L_x_261) ;  /* 0x0000000000400947 */ /* 0x001fea0003800000 */
[----:B------:R-:W-:Y:S01]  /*0c60*/  ISETP.NE.AND P0, PT, RZ, UR18, PT ;  /* 0x00000012ff007c0c */ /* 0x000fe2000bf05270 */
[----:B------:R-:W0:Y:S01]  /*0c70*/  LDC.64 R8, c[0x0][0x238] ;  /* 0x00008e00ff087b82 */ /* 0x000e220000000a00 */
[----:B------:R-:W-:-:S04]  /*0c80*/  IADD3 R5, R45, R14, RZ ;  /* 0x0000000e2d057210 */ /* 0x000fc80007ffe0ff */
[----:B------:R-:W-:-:S07]  /*0c90*/  SHF.R.S32.HI R10, RZ, 0x1f, R5 ;  /* 0x0000001fff0a7819 */ /* 0x000fce0000011405 */
[----:B------:R-:W1:Y:S01]  /*0ca0*/  @P0 LDC.64 R6, c[0x0][0x240] ;  /* 0x00009000ff060b82 */ /* 0x000e620000000a00 */
[----:B0-----:R-:W-:-:S05]  /*0cb0*/  IMAD.WIDE R8, R5, 0x2, R8 ;  /* 0x0000000205087825 */ /* 0x001fca00078e0208 */
[----:B------:R-:W2:Y:S01]  /*0cc0*/  LDG.E.U16 R33, desc[UR14][R8.64] ;  /* 0x0000000e08217981 */ /* 0x000ea2000c1e1500 */
[----:B-1----:R-:W-:-:S04]  /*0cd0*/  @P0 LEA R6, P2, R5, R6, 0x1 ;  /* 0x0000000605060211 */ /* 0x002fc800078408ff */
[----:B------:R-:W-:Y:S02]  /*0ce0*/  @P0 LEA.HI.X R7, R5, R7, R10, 0x1, P2 ;  /* 0x0000000705070211 */ /* 0x000fe400010f0c0a */
[----:B------:R-:W3:Y:S04]  /*0cf0*/  LDG.E.U16 R5, desc[UR14][R8.64+0x2] ;  /* 0x0000020e08057981 */ /* 0x000ee8000c1e1500 */
[----:B------:R-:W4:Y:S04]  /*0d00*/  @P0 LDG.E.U16 R11, desc[UR14][R6.64] ;  /* 0x0000000e060b0981 */ /* 0x000f28000c1e1500 */
[----:B------:R-:W4:Y:S01]  /*0d10*/  @P0 LDG.E.U16 R10, desc[UR14][R6.64+0x2] ;  /* 0x0000020e060a0981 */ /* 0x000f22000c1e1500 */
[----:B--2---:R-:W-:-:S02]  /*0d20*/  SHF.L.U32 R33, R33, 0x10, RZ ;  /* 0x0000001021217819 */ /* 0x004fc400000006ff */
[----:B---3--:R-:W-:Y:S02]  /*0d30*/  SHF.L.U32 R5, R5, 0x10, RZ ;  /* 0x0000001005057819 */ /* 0x008fe400000006ff */
[----:B----4-:R-:W-:Y:S02]  /*0d40*/  @P0 SHF.L.U32 R32, R11, 0x10, RZ ;  /* 0x000000100b200819 */ /* 0x010fe400000006ff */
[----:B------:R-:W-:-:S07]  /*0d50*/  @P0 SHF.L.U32 R4, R10, 0x10, RZ ;  /* 0x000000100a040819 */ /* 0x000fce00000006ff */
.L_x_261:
[----:B------:R-:W-:Y:S05]  /*0d60*/  BSYNC B0 ;  /* 0x0000000000007941 */ /* 0x000fea0003800000 */
.L_x_260:
        /* <DEDUP_REMOVED lines=10> */
[C---:B------:R-:W-:Y:S01]  /*0e10*/  PRMT R14, R38.reuse, 0x7632, R14 ;  /* 0x00007632260e7816 */ /* 0x040fe2000000000e */
        /* <DEDUP_REMOVED lines=26> */
.L_x_262:
        /* <DEDUP_REMOVED lines=26> */
.L_x_263:
[----:B------:R-:W-:Y:S01]  /*1160*/  FFMA.FTZ R18, R7, R14, R18 ;  /* 0x0000000e07127223 */ /* 0x000fe20000010012 */
[----:B------:R-:W-:Y:S01]  /*1170*/  FADD.FTZ R19, R14, R15 ;  /* 0x0000000f0e137221 */ /* 0x000fe20000010000 */
[----:B------:R-:W-:Y:S01]  /*1180*/  PRMT R14, R36, 0x7632, R14 ;  /* 0x00007632240e7816 */ /* 0x000fe2000000000e */
[----:B------:R-:W-:Y:S01]  /*1190*/  FMUL.FTZ R16, R10, R33 ;  /* 0x000000210a107220 */ /* 0x000fe20000410000 */
[----:B------:R-:W-:Y:S01]  /*11a0*/  SHF.L.U32 R15, R36, 0x10, RZ ;  /* 0x00000010240f7819 */ /* 0x000fe200000006ff */
[----:B------:R-:W-:Y:S01]  /*11b0*/  FMUL.FTZ R22, R6, R5 ;  /* 0x0000000506167220 */ /* 0x000fe20000410000 */
        /* <DEDUP_REMOVED lines=30> */
.L_x_264:
[----:B------:R-:W-:Y:S01]  /*13a0*/  FFMA.FTZ R24, R13, R22, R18 ;  /* 0x000000160d187223 */ /* 0x000fe20000010012 */
[----:B------:R-:W-:Y:S01]  /*13b0*/  FADD.FTZ R21, R22, R19 ;  /* 0x0000001316157221 */ /* 0x000fe20000010000 */
[----:B------:R-:W-:Y:S01]  /*13c0*/  FMUL.FTZ R18, R16, R33 ;  /* 0x0000002110127220 */ /* 0x000fe20000410000 */
[----:B------:R-:W-:Y:S02]  /*13d0*/  SHF.L.U32 R19, R37, 0x10, RZ ;  /* 0x0000001025137819 */ /* 0x000fe400000006ff */
[----:B------:R-:W-:Y:S01]  /*13e0*/  SHF.L.U32 R22, R20, 0x10, RZ ;  /* 0x0000001014167819 */ /* 0x000fe200000006ff */
        /* <DEDUP_REMOVED lines=29> */
.L_x_265:
        /* <DEDUP_REMOVED lines=11> */
[----:B------:R-:W-:Y:S01]  /*1670*/  FFMA.FTZ R24, R9, R12, RZ ;  /* 0x0000000c09187223 */ /* 0x000fe200000100ff */
[----:B------:R-:W-:Y:S01]  /*1680*/  FADD.FTZ R9, RZ, R12 ;  /* 0x0000000cff097221 */ /* 0x000fe20000010000 */
[----:B------:R-:W-:Y:S01]  /*1690*/  FFMA.FTZ R12, R7, R8, RZ ;  /* 0x00000008070c7223 */ /* 0x000fe200000100ff */
[----:B------:R-:W1:Y:S01]  /*16a0*/  SHFL.DOWN PT, R23, R20, 0x1, 0x1f ;  /* 0x08201f0014177f89 */ /* 0x000e6200000e0000 */
[----:B------:R-:W-:Y:S01]  /*16b0*/  FADD.FTZ R7, RZ, R8 ;  /* 0x00000008ff077221 */ /* 0x000fe20000010000 */
[----:B------:R-:W-:Y:S01]  /*16c0*/  UIADD3 UR11, UR12, 0x80, URZ ;  /* 0x000000800c0b7890 */ /* 0x000fe2000fffe03f */
[----:B------:R-:W-:Y:S01]  /*16d0*/  FFMA.FTZ R24, R11, R10, R24 ;  /* 0x0000000a0b187223 */ /* 0x000fe20000010018 */
[----:B------:R-:W2:Y:S01]  /*16e0*/  SHFL.DOWN PT, R22, R21, 0x1, 0x1f ;  /* 0x08201f0015167f89 */ /* 0x000ea200000e0000 */
[----:B------:R-:W-:Y:S01]  /*16f0*/  FADD.FTZ R9, R9, R10 ;  /* 0x0000000a09097221 */ /* 0x000fe20000010000 */
[----:B------:R-:W-:Y:S01]  /*1700*/  FFMA.FTZ R12, R13, R6, R12 ;  /* 0x000000060d0c7223 */ /* 0x000fe2000001000c */
[----:B------:R-:W-:Y:S01]  /*1710*/  FADD.FTZ R7, R7, R6 ;  /* 0x0000000607077221 */ /* 0x000fe20000010000 */
[----:B------:R-:W-:Y:S01]  /*1720*/  FFMA.FTZ R24, R17, R16, R24 ;  /* 0x0000001011187223 */ /* 0x000fe20000010018 */
[C---:B------:R-:W-:Y:S01]  /*1730*/  ISETP.NE.AND P2, PT, R46.reuse, RZ, PT ;  /* 0x000000ff2e00720c */ /* 0x040fe20003f45270 */
[----:B------:R-:W-:Y:S01]  /*1740*/  FADD.FTZ R9, R9, R16 ;  /* 0x0000001009097221 */ /* 0x000fe20000010000 */
[----:B------:R-:W-:Y:S01]  /*1750*/  FFMA.FTZ R12, R15, R14, R12 ;  /* 0x0000000e0f0c7223 */ /* 0x000fe2000001000c */
[----:B------:R-:W-:Y:S01]  /*1760*/  FADD.FTZ R7, R7, R14 ;  /* 0x0000000e07077221 */ /* 0x000fe20000010000 */
[----:B------:R-:W-:Y:S01]  /*1770*/  FFMA.FTZ R24, R19, R26, R24 ;  /* 0x0000001a13187223 */ /* 0x000fe20000010018 */
[----:B------:R-:W-:Y:S01]  /*1780*/  FADD.FTZ R26, R9, R26 ;  /* 0x0000001a091a7221 */ /* 0x000fe20000010000 */
[----:B------:R-:W-:Y:S01]  /*1790*/  FFMA.FTZ R25, R25, R18, R12 ;  /* 0x0000001219197223 */ /* 0x000fe2000001000c */
[----:B------:R-:W-:Y:S01]  /*17a0*/  FADD.FTZ R27, R7, R18 ;  /* 0x00000012071b7221 */ /* 0x000fe20000010000 */
[----:B0-----:R-:W-:Y:S01]  /*17b0*/  ULEA UR11, UR17, UR11, 0x18 ;  /* 0x0000000b110b7291 */ /* 0x001fe2000f8ec03f */
[----:B------:R-:W-:Y:S01]  /*17c0*/  BSSY B0, `(.L_x_266) ;  /* 0x000003d000007945 */ /* 0x000fe20003800000 */
[----:B------:R-:W-:-:S04]  /*17d0*/  ISETP.GT.U32.AND P4, PT, R46, 0xb, PT ;  /* 0x0000000b2e00780c */ /* 0x000fc80003f84070 */
        /* <DEDUP_REMOVED lines=59> */
.L_x_267:
[----:B------:R-:W-:Y:S05]  /*1b90*/  BSYNC B0 ;  /* 0x0000000000007941 */ /* 0x000fea0003800000 */
.L_x_266:
        /* <DEDUP_REMOVED lines=25> */
[----:B-----5:R-:W-:Y:S01]  /*1d30*/  FADD.FTZ R53, R53, R12 ;  /* 0x0000000c35357221 */ /* 0x020fe20000010000 */
[----:B------:R-:W3:Y:S01]  /*1d40*/  LDS.128 R20, [R47+0x600] ;  /* 0x000600002f147984 */ /* 0x000ee20000000c00 */
[----:B------:R-:W-:Y:S01]  /*1d50*/  FADD.FTZ R12, R8, R13 ;  /* 0x0000000d080c7221 */ /* 0x000fe20000010000 */
[----:B------:R-:W-:Y:S01]  /*1d60*/  FADD.FTZ R29, R29, R10 ;  /* 0x0000000a1d1d7221 */ /* 0x000fe20000010000 */
[----:B------:R-:W-:Y:S01]  /*1d70*/  FADD.FTZ R30, R28, R15 ;  /* 0x0000000f1c1e7221 */ /* 0x000fe20000010000 */
[----:B------:R-:W4:Y:S02]  /*1d80*/  LDS.128 R8, [R47+0x6c0] ;  /* 0x0006c0002f087984 */ /* 0x000f240000000c00 */
[----:B------:R-:W-:Y:S01]  /*1d90*/  FADD.FTZ R31, R29, R14 ;  /* 0x0000000e1d1f7221 */ /* 0x000fe20000010000 */
[----:B-1----:R-:W-:Y:S01]  /*1da0*/  FADD.FTZ R28, R12, R25 ;  /* 0x000000190c1c7221 */ /* 0x002fe20000010000 */
[----:B------:R-:W-:Y:S01]  /*1db0*/  FADD.FTZ R29, R53, R24 ;  /* 0x00000018351d7221 */ /* 0x000fe20000010000 */
[----:B------:R-:W1:Y:S01]  /*1dc0*/  LDS.128 R12, [R47+0x780] ;  /* 0x000780002f0c7984 */ /* 0x000e620000000c00 */
[----:B------:R-:W-:Y:S01]  /*1dd0*/  FADD.FTZ R31, R31, R26 ;  /* 0x0000001a1f1f7221 */ /* 0x000fe20000010000 */
[----:B------:R-:W-:-:S02]  /*1de0*/  FADD.FTZ R30, R30, R27 ;  /* 0x0000001b1e1e7221 */ /* 0x000fc40000010000 */
[----:B------:R-:W5:Y:S01]  /*1df0*/  LDS.128 R24, [R47+0x840] ;  /* 0x000840002f187984 */ /* 0x000f620000000c00 */
[----:B--2---:R-:W-:Y:S01]  /*1e00*/  FADD.FTZ R29, R29, R16 ;  /* 0x000000101d1d7221 */ /* 0x004fe20000010000 */
[----:B------:R-:W-:Y:S01]  /*1e10*/  FADD.FTZ R28, R28, R17 ;  /* 0x000000111c1c7221 */ /* 0x000fe20000010000 */
[----:B------:R-:W-:Y:S01]  /*1e20*/  FADD.FTZ R30, R30, R19 ;  /* 0x000000131e1e7221 */ /* 0x000fe20000010000 */
[----:B------:R-:W-:Y:S01]  /*1e30*/  FADD.FTZ R31, R31, R18 ;  /* 0x000000121f1f7221 */ /* 0x000fe20000010000 */
[----:B---3--:R-:W-:Y:S01]  /*1e40*/  FADD.FTZ R29, R29, R20 ;  /* 0x000000141d1d7221 */ /* 0x008fe20000010000 */
[----:B------:R-:W-:Y:S01]  /*1e50*/  FADD.FTZ R28, R28, R21 ;  /* 0x000000151c1c7221 */ /* 0x000fe20000010000 */
[----:B------:R-:W2:Y:S01]  /*1e60*/  LDS.128 R16, [R47+0x900] ;  /* 0x000900002f107984 */ /* 0x000ea20000000c00 */
[----:B------:R-:W-:Y:S01]  /*1e70*/  FADD.FTZ R30, R30, R23 ;  /* 0x000000171e1e7221 */ /* 0x000fe20000010000 */
[----:B----4-:R-:W-:Y:S01]  /*1e80*/  FADD.FTZ R29, R29, R8 ;  /* 0x000000081d1d7221 */ /* 0x010fe20000010000 */
[----:B------:R-:W-:Y:S01]  /*1e90*/  FADD.FTZ R8, R28, R9 ;  /* 0x000000091c087221 */ /* 0x000fe20000010000 */
[----:B------:R-:W-:Y:S01]  /*1ea0*/  FADD.FTZ R31, R31, R22 ;  /* 0x000000161f1f7221 */ /* 0x000fe20000010000 */
[----:B------:R-:W-:Y:S01]  /*1eb0*/  FADD.FTZ R28, R30, R11 ;  /* 0x0000000b1e1c7221 */ /* 0x000fe20000010000 */
[----:B------:R-:W3:Y:S02]  /*1ec0*/  LDS.128 R20, [R47+0x9c0] ;  /* 0x0009c0002f147984 */ /* 0x000ee40000000c00 */
[----:B------:R-:W-:Y:S01]  /*1ed0*/  FADD.FTZ R31, R31, R10 ;  /* 0x0000000a1f1f7221 */ /* 0x000fe20000010000 */
[----:B-1----:R-:W-:Y:S01]  /*1ee0*/  FADD.FTZ R29, R29, R12 ;  /* 0x0000000c1d1d7221 */ /* 0x002fe20000010000 */
[----:B------:R-:W-:Y:S01]  /*1ef0*/  FADD.FTZ R12, R8, R13 ;  /* 0x0000000d080c7221 */ /* 0x000fe20000010000 */
[----:B------:R-:W-:Y:S01]  /*1f00*/  FADD.FTZ R30, R28, R15 ;  /* 0x0000000f1c1e7221 */ /* 0x000fe20000010000 */
[----:B------:R-:W1:Y:S01]  /*1f10*/  LDS.128 R8, [R47+0xa80] ;  /* 0x000a80002f087984 */ /* 0x000e620000000c00 */
[----:B------:R-:W-:Y:S01]  /*1f20*/  FADD.FTZ R31, R31, R14 ;  /* 0x0000000e1f1f7221 */ /* 0x000fe20000010000 */
[----:B-----5:R-:W-:Y:S01]  /*1f30*/  FADD.FTZ R28, R12, R25 ;  /* 0x000000190c1c7221 */ /* 0x020fe20000010000 */
[----:B------:R-:W-:Y:S01]  /*1f40*/  FADD.FTZ R29, R29, R24 ;  /* 0x000000181d1d7221 */ /* 0x000fe20000010000 */
[----:B------:R-:W4:Y:S01]  /*1f50*/  LDS.128 R12, [R47+0xb40] ;  /* 0x000b40002f0c7984 */ /* 0x000f220000000c00 */
[----:B------:R-:W-:Y:S01]  /*1f60*/  FADD.FTZ R31, R31, R26 ;  /* 0x0000001a1f1f7221 */ /* 0x000fe20000010000 */
[----:B------:R-:W-:-:S02]  /*1f70*/  FADD.FTZ R30, R30, R27 ;  /* 0x0000001b1e1e7221 */ /* 0x000fc40000010000 */
[----:B------:R-:W5:Y:S01]  /*1f80*/  LDS.128 R24, [R47+0xc00] ;  /* 0x000c00002f187984 */ /* 0x000f620000000c00 */
[----:B--2---:R-:W-:Y:S01]  /*1f90*/  FADD.FTZ R29, R29, R16 ;  /* 0x000000101d1d7221 */ /* 0x004fe20000010000 */
[----:B------:R-:W-:Y:S01]  /*1fa0*/  FADD.FTZ R28, R28, R17 ;  /* 0x000000111c1c7221 */ /* 0x000fe20000010000 */
[----:B------:R-:W-:Y:S01]  /*1fb0*/  FADD.FTZ R30, R30, R19 ;  /* 0x000000131e1e7221 */ /* 0x000fe20000010000 */
[----:B------:R-:W-:Y:S02]  /*1fc0*/  FADD.FTZ R31, R31, R18 ;  /* 0x000000121f1f7221 */ /* 0x000fe40000010000 */
[----:B------:R-:W2:Y:S01]  /*1fd0*/  LDS.128 R16, [R47+0xcc0] ;  /* 0x000cc0002f107984 */ /* 0x000ea20000000c00 */
[----:B---3--:R-:W-:Y:S01]  /*1fe0*/  FADD.FTZ R29, R29, R20 ;  /* 0x000000141d1d7221 */ /* 0x008fe20000010000 */
[----:B------:R-:W-:Y:S01]  /*1ff0*/  FADD.FTZ R28, R28, R21 ;  /* 0x000000151c1c7221 */ /* 0x000fe20000010000 */
[----:B------:R-:W-:Y:S01]  /*2000*/  FADD.FTZ R30, R30, R23 ;  /* 0x000000171e1e7221 */ /* 0x000fe20000010000 */
[----:B------:R-:W-:-:S02]  /*2010*/  FADD.FTZ R31, R31, R22 ;  /* 0x000000161f1f7221 */ /* 0x000fc40000010000 */
[----:B------:R-:W3:Y:S01]  /*2020*/  LDS.128 R20, [R47+0xd80] ;  /* 0x000d80002f147984 */ /* 0x000ee20000000c00 */
[----:B-1----:R-:W-:Y:S01]  /*2030*/  FADD.FTZ R29, R29, R8 ;  /* 0x000000081d1d7221 */ /* 0x002fe20000010000 */
[----:B------:R-:W-:Y:S01]  /*2040*/  FADD.FTZ R8, R28, R9 ;  /* 0x000000091c087221 */ /* 0x000fe20000010000 */
[----:B------:R-:W-:Y:S01]  /*2050*/  FADD.FTZ R28, R30, R11 ;  /* 0x0000000b1e1c7221 */ /* 0x000fe20000010000 */
[----:B------:R-:W-:Y:S01]  /*2060*/  FADD.FTZ R31, R31, R10 ;  /* 0x0000000a1f1f7221 */ /* 0x000fe20000010000 */
[----:B----4-:R-:W-:Y:S01]  /*2070*/  FADD.FTZ R29, R29, R12 ;  /* 0x0000000c1d1d7221 */ /* 0x010fe20000010000 */
        /* <DEDUP_REMOVED lines=18> */
[----:B------:R-:W-:Y:S02]  /*21a0*/  FADD.FTZ R31, R31, R22 ;  /* 0x000000161f1f7221 */ /* 0x000fe40000010000 */
        /* <DEDUP_REMOVED lines=24> */
[----:B------:R-:W2:Y:S04]  /*2330*/  LDS.128 R16, [R47+0x1440] ;  /* 0x001440002f107984 */ /* 0x000ea80000000c00 */
[----:B------:R-:W-:Y:S01]  /*2340*/  LDS.128 R20, [R47+0x1680] ;  /* 0x001680002f147984 */ /* 0x000fe20000000c00 */
[----:B-1----:R-:W-:Y:S01]  /*2350*/  FADD.FTZ R29, R29, R8 ;  /* 0x000000081d1d7221 */ /* 0x002fe20000010000 */
[----:B------:R-:W-:Y:S01]  /*2360*/  FADD.FTZ R28, R28, R9 ;  /* 0x000000091c1c7221 */ /* 0x000fe20000010000 */
[----:B------:R-:W-:Y:S01]  /*2370*/  FADD.FTZ R31, R31, R10 ;  /* 0x0000000a1f1f7221 */ /* 0x000fe20000010000 */
[----:B------:R-:W-:Y:S01]  /*2380*/  FADD.FTZ R30, R30, R11 ;  /* 0x0000000b1e1e7221 */ /* 0x000fe20000010000 */
[----:B----4-:R-:W-:Y:S01]  /*2390*/  FADD.FTZ R29, R29, R12 ;  /* 0x0000000c1d1d7221 */ /* 0x010fe20000010000 */
[----:B------:R-:W1:Y:S01]  /*23a0*/  LDS.128 R8, [R47+0x1500] ;  /* 0x001500002f087984 */ /* 0x000e620000000c00 */
[----:B------:R-:W-:Y:S01]  /*23b0*/  FADD.FTZ R28, R28, R13 ;  /* 0x0000000d1c1c7221 */ /* 0x000fe20000010000 */
[----:B------:R-:W-:Y:S01]  /*23c0*/  FADD.FTZ R31, R31, R14 ;  /* 0x0000000e1f1f7221 */ /* 0x000fe20000010000 */
[----:B------:R-:W-:Y:S01]  /*23d0*/  FADD.FTZ R52, R30, R15 ;  /* 0x0000000f1e347221 */ /* 0x000fe20000010000 */
[----:B-----5:R-:W-:Y:S01]  /*23e0*/  FADD.FTZ R53, R29, R24 ;  /* 0x000000181d357221 */ /* 0x020fe20000010000 */
[----:B------:R-:W3:Y:S01]  /*23f0*/  LDS.128 R12, [R47+0x15c0] ;  /* 0x0015c0002f0c7984 */ /* 0x000ee20000000c00 */
[----:B------:R-:W-:Y:S01]  /*2400*/  FADD.FTZ R24, R28, R25 ;  /* 0x000000191c187221 */ /* 0x000fe20000010000 */
[----:B------:R-:W-:Y:S01]  /*2410*/  FADD.FTZ R25, R31, R26 ;  /* 0x0000001a1f197221 */ /* 0x000fe20000010000 */
[----:B------:R-:W-:Y:S01]  /*2420*/  FADD.FTZ R52, R52, R27 ;  /* 0x0000001b34347221 */ /* 0x000fe20000010000 */
[----:B------:R-:W4:Y:S01]  /*2430*/  LDS.128 R28, [R47+0x1740] ;  /* 0x001740002f1c7984 */ /* 0x000f220000000c00 */
[----:B--2---:R-:W-:Y:S01]  /*2440*/  FADD.FTZ R53, R53, R16 ;  /* 0x0000001035357221 */ /* 0x004fe20000010000 */
[----:B------:R-:W-:Y:S01]  /*2450*/  FADD.FTZ R24, R24, R17 ;  /* 0x0000001118187221 */ /* 0x000fe20000010000 */
[----:B------:R-:W-:Y:S01]  /*2460*/  FADD.FTZ R25, R25, R18 ;  /* 0x0000001219197221 */ /* 0x000fe20000010000 */
[----:B------:R-:W-:Y:S01]  /*2470*/  FADD.FTZ R52, R52, R19 ;  /* 0x0000001334347221 */ /* 0x000fe20000010000 */
[----:B-1----:R-:W-:Y:S01]  /*2480*/  FADD.FTZ R53, R53, R8 ;  /* 0x0000000835357221 */ /* 0x002fe20000010000 */
        /* <DEDUP_REMOVED lines=15> */
.L_x_269:
[----:B------:R-:W-:Y:S05]  /*2580*/  BSYNC B0 ;  /* 0x0000000000007941 */ /* 0x000fea0003800000 */
.L_x_268:
        /* <DEDUP_REMOVED lines=21> */
.L_x_271:
[----:B------:R-:W-:Y:S05]  /*26e0*/  BSYNC B0 ;  /* 0x0000000000007941 */ /* 0x000fea0003800000 */
.L_x_270:
        /* <DEDUP_REMOVED lines=37> */
.L_x_274:
[----:B------:R-:W2:Y:S04]  /*2940*/  LDG.E.STRONG.GPU R10, desc[UR14][R8.64] ;  /* 0x0000000e080a7981 */ /* 0x000ea8000c1ef900 */
[----:B--2---:R-:W-:Y:S01]  /*2950*/  CCTL.IVALL ;  /* 0x00000000ff00798f */ /* 0x004fe20002000000 */
[----:B------:R-:W-:Y:S05]  /*2960*/  YIELD ;  /* 0x0000000000007946 */ /* 0x000fea0003800000 */
[----:B------:R-:W-:-:S13]  /*2970*/  ISETP.NE.AND P0, PT, R10, R13, PT ;  /* 0x0000000d0a00720c */ /* 0x000fda0003f05270 */
[----:B------:R-:W-:Y:S05]  /*2980*/  @P0 BRA `(.L_x_274) ;  /* 0xfffffffc00ec0947 */ /* 0x000fea000383ffff */
.L_x_273:
        /* <DEDUP_REMOVED lines=17> */
.L_x_278:
        /* <DEDUP_REMOVED lines=115> */
.L_x_277:
        /* <DEDUP_REMOVED lines=61> */
.L_x_279:
[----:B------:R-:W-:-:S13]  /*35a0*/  ISETP.NE.OR P0, PT, R22, RZ, P0 ;  /* 0x000000ff1600720c */ /* 0x000fda0000705670 */
[----:B------:R-:W-:Y:S05]  /*35b0*/  @!P0 BRA `(.L_x_275) ;  /* 0x00000000007c8947 */ /* 0x000fea0003800000 */
.L_x_276:
        /* <DEDUP_REMOVED lines=31> */
.L_x_275:
        /* <DEDUP_REMOVED lines=11> */
.L_x_281:
[----:B------:R-:W-:Y:S05]  /*3860*/  BSYNC B0 ;  /* 0x0000000000007941 */ /* 0x000fea0003800000 */
.L_x_280:
        /* <DEDUP_REMOVED lines=16> */
.L_x_272:
[----:B------:R-:W1:Y:S01]  /*3970*/  S2UR UR12, SR_CgaCtaId ;  /* 0x00000000000c79c3 */ /* 0x000e620000008800 */
[----:B------:R-:W-:Y:S01]  /*3980*/  UMOV UR11, 0x400 ;  /* 0x00000400000b7882 */ /* 0x000fe20000000000 */
[C---:B------:R-:W-:Y:S02]  /*3990*/  PRMT R12, R40.reuse, 0x7632, R12 ;  /* 0x00007632280c7816 */ /* 0x040fe4000000000c */
[----:B------:R-:W-:Y:S02]  /*39a0*/  SHF.L.U32 R40, R40, 0x10, RZ ;  /* 0x0000001028287819 */ /* 0x000fe400000006ff */
[----:B------:R-:W-:Y:S02]  /*39b0*/  PRMT R14, R39, 0x7632, R14 ;  /* 0x00007632270e7816 */ /* 0x000fe4000000000e */
[----:B------:R-:W-:Y:S01]  /*39c0*/  IADD3 R13, R44, 0x20, RZ ;  /* 0x000000202c0d7810 */ /* 0x000fe20007ffe0ff */
[----:B------:R-:W-:-:S04]  /*39d0*/  FADD.FTZ R40, R40, -UR19 ;  /* 0x8000001328287e21 */ /* 0x000fc80008010000 */
        /* <DEDUP_REMOVED lines=8> */
[----:B------:R-:W-:Y:S01]  /*3a60*/  SHF.L.U32 R9, R12, 0x10, RZ ;  /* 0x000000100c097819 */ /* 0x000fe200000006ff */
[----:B------:R-:W-:Y:S01]  /*3a70*/  FMUL.FTZ R10, R8, UR11 ;  /* 0x0000000b080a7c20 */ /* 0x000fe20008410000 */
[----:B------:R-:W-:Y:S02]  /*3a80*/  SHF.L.U32 R8, R39, 0x10, RZ ;  /* 0x0000001027087819 */ /* 0x000fe400000006ff */
[----:B------:R-:W-:Y:S01]  /*3a90*/  PRMT R12, R41, 0x7632, R12 ;  /* 0x00007632290c7816 */ /* 0x000fe2000000000c */
[----:B------:R-:W-:-:S04]  /*3aa0*/  FADD.FTZ R9, R9, -UR19 ;  /* 0x8000001309097e21 */ /* 0x000fc80008010000 */
        /* <DEDUP_REMOVED lines=20> */
.L_x_282:
[----:B------:R-:W-:Y:S04]  /*3bf0*/  BSSY B0, `(.L_x_283) ;  /* 0x0000015000007945 */ /* 0x000fe80003800000 */
[----:B------:R-:W-:Y:S05]  /*3c00*/  @!P1 BRA `(.L_x_284) ;  /* 0x00000000004c9947 */ /* 0x000fea0003800000 */
[C-C-:B------:R-:W-:Y:S01]  /*3c10*/  FFMA.FTZ R7, R10.reuse, R25, R11.reuse ;  /* 0x000000190a077223 */ /* 0x140fe2000001000b */
[----:B------:R-:W-:Y:S01]  /*3c20*/  FFMA.FTZ R9, R10, R23, R11 ;  /* 0x000000170a097223 */ /* 0x000fe2000001000b */
[----:B------:R-:W-:Y:S01]  /*3c30*/  SHF.R.S32.HI R15, RZ, 0x1f, R44 ;  /* 0x0000001fff0f7819 */ /* 0x000fe2000001142c */
[----:B------:R-:W-:Y:S01]  /*3c40*/  ULDC.64 UR20, c[0x0][0x288] ;  /* 0x0000a20000147ab9 */ /* 0x000fe20000000a00 */
[----:B------:R-:W-:Y:S01]  /*3c50*/  FFMA.FTZ R8, R8, R33, -R7 ;  /* 0x0000002108087223 */ /* 0x000fe20000010807 */
[----:B------:R-:W-:Y:S01]  /*3c60*/  FFMA.FTZ R9, R6, R5, -R9 ;  /* 0x0000000506097223 */ /* 0x000fe20000010809 */
[----:B------:R-:W-:Y:S01]  /*3c70*/  MOV R6, R48 ;  /* 0x0000003000067202 */ /* 0x000fe20000000f00 */
[----:B------:R-:W-:Y:S01]  /*3c80*/  IMAD R15, R15, UR20, RZ ;  /* 0x000000140f0f7c24 */ /* 0x000fe2000f8e02ff */
[----:B------:R-:W-:Y:S01]  /*3c90*/  MOV R7, R51 ;  /* 0x0000003300077202 */ /* 0x000fe20000000f00 */
[----:B------:R-:W-:Y:S02]  /*3ca0*/  FMUL.FTZ R14, R9, UR13 ;  /* 0x0000000d090e7c20 */ /* 0x000fe40008410000 */
[----:B------:R-:W-:-:S02]  /*3cb0*/  IMAD R21, R44, UR21, R15 ;  /* 0x000000152c157c24 */ /* 0x000fc4000f8e020f */
[----:B------:R-:W-:Y:S01]  /*3cc0*/  FMUL.FTZ R15, R8, UR13 ;  /* 0x0000000d080f7c20 */ /* 0x000fe20008410000 */
[----:B------:R-:W-:Y:S01]  /*3cd0*/  IMAD.WIDE.U32 R6, R44, UR20, R6 ;  /* 0x000000142c067c25 */ /* 0x000fe2000f8e0006 */
[----:B------:R-:W-:Y:S02]  /*3ce0*/  ULDC.64 UR20, c[0x0][0x210] ;  /* 0x0000840000147ab9 */ /* 0x000fe40000000a00 */
[----:B------:R-:W-:Y:S02]  /*3cf0*/  LEA R8, P0, R6, UR20, 0x1 ;  /* 0x0000001406087c11 */ /* 0x000fe4000f8008ff */
[----:B------:R-:W-:Y:S02]  /*3d00*/  IADD3 R21, R7, R21, RZ ;  /* 0x0000001507157210 */ /* 0x000fe40007ffe0ff */
[----:B------:R-:W-:Y:S02]  /*3d10*/  F2FP.BF16.F32.PACK_AB R7, R14, R15 ;  /* 0x0000000f0e07723e */ /* 0x000fe400000010ff */
[----:B------:R-:W-:-:S05]  /*3d20*/  LEA.HI.X R9, R6, UR21, R21, 0x1, P0 ;  /* 0x0000001506097c11 */ /* 0x000fca00080f0c15 */
[----:B------:R0:W-:Y:S02]  /*3d30*/  STG.E desc[UR14][R8.64], R7 ;  /* 0x0000000708007986 */ /* 0x0001e4000c10190e */
.L_x_284:
[----:B------:R-:W-:Y:S05]  /*3d40*/  BSYNC B0 ;  /* 0x0000000000007941 */ /* 0x000fea0003800000 */
.L_x_283:
[----:B------:R-:W-:Y:S01]  /*3d50*/  ULDC.64 UR20, c[0x0][0x290] ;  /* 0x0000a40000147ab9 */ /* 0x000fe20000000a00 */
[----:B------:R-:W-:Y:S02]  /*3d60*/  SHF.L.U32 R41, R41, 0x10, RZ ;  /* 0x0000001029297819 */ /* 0x000fe400000006ff */
[----:B------:R-:W-:Y:S02]  /*3d70*/  SHF.L.U32 R12, R12, 0x10, RZ ;  /* 0x000000100c0c7819 */ /* 0x000fe400000006ff */
[----:B------:R-:W-:Y:S01]  /*3d80*/  ISETP.GE.U32.AND P0, PT, R13, UR20, PT ;  /* 0x000000140d007c0c */ /* 0x000fe2000bf06070 */
[----:B------:R-:W-:Y:S01]  /*3d90*/  FADD.FTZ R41, R41, -UR19 ;  /* 0x8000001329297e21 */ /* 0x000fe20008010000 */
[----:B------:R-:W-:Y:S01]  /*3da0*/  SHF.R.S32.HI R6, RZ, 0x1f, R13 ;  /* 0x0000001fff067819 */ /* 0x000fe2000001140d */
        /* <DEDUP_REMOVED lines=8> */
[----:B0-----:R-:W-:Y:S02]  /*3e30*/  PRMT R8, R38, 0x7632, R8 ;  /* 0x0000763226087816 */ /* 0x001fe40000000008 */
        /* <DEDUP_REMOVED lines=24> */
.L_x_285:
        /* <DEDUP_REMOVED lines=20> */
.L_x_287:
[----:B------:R-:W-:Y:S05]  /*4100*/  BSYNC B0 ;  /* 0x0000000000007941 */ /* 0x000fea0003800000 */
.L_x_286:
[----:B------:R-:W-:Y:S02]  /*4110*/  SHF.L.U32 R36, R36, 0x10, RZ ;  /* 0x0000001024247819 */ /* 0x000fe400000006ff */
[----:B------:R-:W-:Y:S02]  /*4120*/  SHF.L.U32 R3, R3, 0x10, RZ ;  /* 0x0000001003037819 */ /* 0x000fe400000006ff */
[----:B------:R-:W-:Y:S01]  /*4130*/  SHF.L.U32 R6, R35, 0x10, RZ ;  /* 0x0000001023067819 */ /* 0x000fe200000006ff */
[----:B------:R-:W-:Y:S01]  /*4140*/  FADD.FTZ R36, R36, -UR19 ;  /* 0x8000001324247e21 */ /* 0x000fe20008010000 */
[C---:B------:R-:W-:Y:S01]  /*4150*/  ISETP.GT.U32.OR P0, PT, R46.reuse, 0x17f, P0 ;  /* 0x0000017f2e00780c */ /* 0x040fe20000704470 */
[----:B------:R-:W-:Y:S01]  /*4160*/  FADD.FTZ R3, R3, -UR19 ;  /* 0x8000001303037e21 */ /* 0x000fe20008010000 */
[----:B------:R-:W-:Y:S01]  /*4170*/  ISETP.GT.U32.OR P2, PT, R46, 0x17f, P2 ;  /* 0x0000017f2e00780c */ /* 0x000fe20001744470 */
[----:B------:R-:W-:Y:S01]  /*4180*/  FMUL.FTZ R23, R36, UR13 ;  /* 0x0000000d24177c20 */ /* 0x000fe20008410000 */
[----:B0-----:R-:W-:Y:S01]  /*4190*/  SHF.L.U32 R8, R19, 0x10, RZ ;  /* 0x0000001013087819 */ /* 0x001fe200000006ff */
[----:B------:R-:W-:Y:S01]  /*41a0*/  FMUL.FTZ R21, R3, UR13 ;  /* 0x0000000d03157c20 */ /* 0x000fe20008410000 */
[----:B------:R-:W-:-:S02]  /*41b0*/  SHF.L.U32 R37, R37, 0x10, RZ ;  /* 0x0000001025257819 */ /* 0x000fc400000006ff */
        /* <DEDUP_REMOVED lines=20> */
.L_x_288:
[----:B------:R-:W-:Y:S04]  /*4300*/  BSSY B0, `(.L_x_289) ;  /* 0x0000014000007945 */ /* 0x000fe80003800000 */
[----:B------:R-:W-:Y:S05]  /*4310*/  @P0 BRA `(.L_x_290) ;  /* 0x0000000000480947 */ /* 0x000fea0003800000 */
        /* <DEDUP_REMOVED lines=18> */
.L_x_290:
[----:B------:R-:W-:Y:S05]  /*4440*/  BSYNC B0 ;  /* 0x0000000000007941 */ /* 0x000fea0003800000 */
.L_x_289:
[----:B------:R-:W-:Y:S01]  /*4450*/  FADD.FTZ R37, R37, -UR19 ;  /* 0x8000001325257e21 */ /* 0x000fe20008010000 */
[----:B------:R-:W-:Y:S01]  /*4460*/  FADD.FTZ R18, R18, -UR19 ;  /* 0x8000001312127e21 */ /* 0x000fe20008010000 */
[----:B------:R-:W-:Y:S02]  /*4470*/  SHF.L.U32 R34, R34, 0x10, RZ ;  /* 0x0000001022227819 */ /* 0x000fe400000006ff */
[----:B------:R-:W-:Y:S01]  /*4480*/  SHF.L.U32 R6, R17, 0x10, RZ ;  /* 0x0000001011067819 */ /* 0x000fe200000006ff */
[----:B------:R-:W-:Y:S01]  /*4490*/  FMUL.FTZ R37, R37, UR13 ;  /* 0x0000000d25257c20 */ /* 0x000fe20008410000 */
[----:B------:R-:W-:Y:S01]  /*44a0*/  FMUL.FTZ R18, R18, UR13 ;  /* 0x0000000d12127c20 */ /* 0x000fe20008410000 */
[----:B------:R-:W-:Y:S06]  /*44b0*/  @!P3 BRA `(.L_x_291) ;  /* 0x000000000048b947 */ /* 0x000fec0003800000 */
[----:B------:R-:W-:Y:S01]  /*44c0*/  FFMA.FTZ R32, R37, R33, R32 ;  /* 0x0000002125207223 */ /* 0x000fe20000010020 */
[----:B------:R-:W-:-:S03]  /*44d0*/  FFMA.FTZ R4, R18, R5, R4 ;  /* 0x0000000512047223 */ /* 0x000fc60000010004 */
[----:B0-----:R-:W-:Y:S01]  /*44e0*/  FMUL.FTZ R3, R32, -1.4426950216293334961 ;  /* 0xbfb8aa3b20037820 */ /* 0x001fe20000410000 */
        /* <DEDUP_REMOVED lines=15> */
.L_x_291:
[----:B------:R-:W-:Y:S04]  /*45e0*/  BSSY B0, `(.L_x_292) ;  /* 0x0000013000007945 */ /* 0x000fe80003800000 */
[----:B------:R-:W-:Y:S05]  /*45f0*/  @P2 BRA `(.L_x_293) ;  /* 0x0000000000442947 */ /* 0x000fea0003800000 */
[----:B------:R-:W-:Y:S01]  /*4600*/  ULDC.64 UR20, c[0x0][0x288] ;  /* 0x0000a20000147ab9 */ /* 0x000fe20000000a00 */
[C-C-:B0-----:R-:W-:Y:S01]  /*4610*/  FFMA.FTZ R3, R10.reuse, R37, R11.reuse ;  /* 0x000000250a037223 */ /* 0x141fe2000001000b */
        /* <DEDUP_REMOVED lines=15> */
.L_x_293:
[----:B------:R-:W-:Y:S05]  /*4710*/  BSYNC B0 ;  /* 0x0000000000007941 */ /* 0x000fea0003800000 */
.L_x_292:
[----:B------:R-:W-:Y:S01]  /*4720*/  ULDC UR11, c[0x0][0x10] ;  /* 0x00000400000b7ab9 */ /* 0x000fe20000000800 */
[----:B------:R-:W-:Y:S02]  /*4730*/  UIADD3 UR4, UR4, 0x1, URZ ;  /* 0x0000000104047890 */ /* 0x000fe4000fffe03f */
[----:B------:R-:W-:-:S04]  /*4740*/  UIADD3 UR10, UR11, UR10, URZ ;  /* 0x0000000a0b0a7290 */ /* 0x000fc8000fffe03f */
[----:B------:R-:W-:-:S06]  /*4750*/  UISETP.GE.AND UP0, UPT, UR10, UR5, UPT ;  /* 0x000000050a00728c */ /* 0x000fcc000bf06270 */
[----:B------:R-:W-:-:S13]  /*4760*/  PLOP3.LUT P0, PT, PT, PT, UP0, 0x80, 0x0 ;  /* 0x000000000000781c */ /* 0x000fda0003f0f008 */
[----:B------:R-:W-:Y:S05]  /*4770*/  @!P0 BRA `(.L_x_294) ;  /* 0xffffffb800e08947 */ /* 0x000fea000383ffff */
.L_x_259:
[----:B-1----:R-:W1:Y:S01]  /*4780*/  LDC R4, c[0x0][0xc] ;  /* 0x00000300ff047b82 */ /* 0x002e620000000800 */
        /* <DEDUP_REMOVED lines=18> */
.L_x_296:
[----:B------:R-:W-:Y:S05]  /*48b0*/  BSYNC B0 ;  /* 0x0000000000007941 */ /* 0x000fea0003800000 */
.L_x_295:
        /* <DEDUP_REMOVED lines=11> */
.L_x_298:
[----:B------:R-:W2:Y:S04]  /*4970*/  LDG.E.STRONG.GPU R5, desc[UR14][R2.64] ;  /* 0x0000000e02057981 */ /* 0x000ea8000c1ef900 */
[----:B--2---:R-:W-:Y:S01]  /*4980*/  CCTL.IVALL ;  /* 0x00000000ff00798f */ /* 0x004fe20002000000 */
[----:B------:R-:W-:Y:S05]  /*4990*/  YIELD ;  /* 0x0000000000007946 */ /* 0x000fea0003800000 */
[----:B------:R-:W-:-:S13]  /*49a0*/  ISETP.NE.AND P0, PT, R5, R0, PT ;  /* 0x000000000500720c */ /* 0x000fda0003f05270 */
[----:B------:R-:W-:Y:S05]  /*49b0*/  @P0 BRA `(.L_x_298) ;  /* 0xfffffffc00ec0947 */ /* 0x000fea000383ffff */
.L_x_297:
[----:B------:R-:W-:Y:S05]  /*49c0*/  WARPSYNC.ALL ;  /* 0x0000000000007948 */ /* 0x000fea0003800000 */
[----:B------:R-:W0:Y:S08]  /*49d0*/  LDC.64 R2, c[0x0][0x288] ;  /* 0x0000a200ff027b82 */ /* 0x000e300000000a00 */
[----:B------:R-:W-:Y:S01]  /*49e0*/  BAR.SYNC.DEFER_BLOCKING 0x0 ;  /* 0x0000000000007b1d */ /* 0x000fe20000010000 */
[----:B0-----:R-:W-:-:S04]  /*49f0*/  LEA.HI R0, P0, R3, R2, RZ, 0x1 ;  /* 0x0000000203007211 */ /* 0x001fc800078108ff */
        /* <DEDUP_REMOVED lines=20> */
.L_x_299:
        /* <DEDUP_REMOVED lines=25> */
.L_x_300:
        /* <DEDUP_REMOVED lines=11> */
.L_x_3247:


//--------------------- .text._Z35group_norm_nhwc_bwd_one_pass_kernelI11Bf16IOBf16WLi256ELi24ELi384EEv26Group_norm_nhwc_bwd_params --------------------------
	.section	.text._Z35group_norm_nhwc_bwd_one_pass_kernelI11Bf16IOBf16WLi256ELi24ELi384EEv26Group_norm_nhwc_bwd_params,"ax",@progbits
	.align	128
        .global         _Z35group_norm_nhwc_bwd_one_pass_kernelI11Bf16IOBf16WLi256ELi24ELi384EEv26Group_norm_nhwc_bwd_params
        .type           _Z35group_norm_nhwc_bwd_one_pass_kernelI11Bf16IOBf16WLi256ELi24ELi384EEv26Group_norm_nhwc_bwd_params,@function
        .size           _Z35group_norm_nhwc_bwd_one_pass_kernelI11Bf16IOBf16WLi256ELi24ELi384EEv26Group_norm_nhwc_bwd_params,(.L_x_3248 - _Z35group_norm_nhwc_bwd_one_pass_kernelI11Bf16IOBf16WLi256ELi24ELi384EEv26Group_norm_nhwc_bwd_params)
        .other          _Z35group_norm_nhwc_bwd_one_pass_kernelI11Bf16IOBf16WLi256ELi24ELi384EEv26Group_norm_nhwc_bwd_params,@"STO_CUDA_ENTRY STV_DEFAULT"
_Z35group_norm_nhwc_bwd_one_pass_kernelI11Bf16IOBf16WLi256ELi24ELi384EEv26Group_norm_nhwc_bwd_params:
.text._Z35group_norm_nhwc_bwd_one_pass_kernelI11Bf16IOBf16WLi256ELi24ELi384EEv26Group_norm_nhwc_bwd_params:
        /* <DEDUP_REMOVED lines=69> */
.L_x_352:
[----:B0-----:R-:W0:Y:S01]  /*0450*/  LDC R13, c[0x0][0x2a0] ;  /* 0x0000a800ff0d7b82 */ /* 0x001e220000000800 */
[----:B------:R-:W-:Y:S01]  /*0460*/  IABS R10, R54 ;  /* 0x00000036000a7213 */ /* 0x000fe20000000000 */
[----:B------:R-:W-:Y:S01]  /*0470*/  ULDC.64 UR8, c[0x0][0x298] ;  /* 0x0000a60000087ab9 */ /* 0x000fe20000000a00 */
[----:B------:R-:W-:Y:S02]  /*0480*/  LOP3.LUT P6, RZ, R59, 0x2, RZ, 0xc0, !PT ;  /* 0x000000023bff7812 */ /* 0x000fe400078cc0ff */
[C---:B------:R-:W-:Y:S02]  /*0490*/  IADD3 R19, R58.reuse, 0x20, RZ ;  /* 0x000000203a137810 */ /* 0x040fe40007ffe0ff */
[C---:B------:R-:W-:Y:S01]  /*04a0*/  IADD3 R21, R58.reuse, 0x60, RZ ;  /* 0x000000603a157810 */ /* 0x040fe20007ffe0ff */
[----:B------:R-:W1:Y:S01]  /*04b0*/  @P5 LDC.64 R34, c[0x0][0x230] ;  /* 0x00008c00ff225b82 */ /* 0x000e620000000a00 */
[----:B------:R-:W-:Y:S02]  /*04c0*/  SHF.R.S32.HI R17, RZ, 0x1f, R19 ;  /* 0x0000001fff117819 */ /* 0x000fe40000011413 */
[----:B------:R-:W-:-:S02]  /*04d0*/  IADD3 R41, R58, 0x80, RZ ;  /* 0x000000803a297810 */ /* 0x000fc40007ffe0ff */
[C---:B------:R-:W-:Y:S02]  /*04e0*/  IADD3 R43, R58.reuse, 0xa0, RZ ;  /* 0x000000a03a2b7810 */ /* 0x040fe40007ffe0ff */
[----:B------:R-:W-:Y:S01]  /*04f0*/  IADD3 R45, R58, 0xe0, RZ ;  /* 0x000000e03a2d7810 */ /* 0x000fe20007ffe0ff */
        /* <DEDUP_REMOVED lines=149> */
[----:B------:R-:W-:-:S13]  /*0e50*/  ISETP.LT.U32.AND P0, PT, R60, 0x180, !P0 ;  /* 0x000001803c00780c */ /* 0x000fda0004701070 */
        /* <DEDUP_REMOVED lines=10> */
[----:B-1----:R-:W-:Y:S02]  /*0f00*/  @P0 IADD3 R12, P6, R43, R10, RZ ;  /* 0x0000000a2b0c0210 */ /* 0x002fe40007fde0ff */
[----:B------:R-:W-:Y:S02]  /*0f10*/  MOV R15, RZ ;  /* 0x000000ff000f7202 */ /* 0x000fe40000000f00 */
[----:B------:R-:W-:-:S02]  /*0f20*/  @P0 IADD3.X R13, R14, R11, RZ, P6, !PT ;  /* 0x0000000b0e0d0210 */ /* 0x000fc400037fe4ff */
[----:B------:R-:W0:Y:S01]  /*0f30*/  @P0 LDC.64 R10, c[0x0][0x228] ;  /* 0x00008a00ff0a0b82 */ /* 0x000e220000000a00 */
[----:B------:R-:W-:Y:S02]  /*0f40*/  SHF.R.S32.HI R41, RZ, 0x1f, R45 ;  /* 0x0000001fff297819 */ /* 0x000fe4000001142d */
[----:B------:R1:W5:Y:S01]  /*0f50*/  @P0 LDG.E R40, desc[UR12][R12.64] ;  /* 0x0000000c0c280981 */ /* 0x000362000c1e1900 */
[----:B0-----:R-:W-:-:S04]  /*0f60*/  @P0 IADD3 R42, P6, R43, R10, RZ ;  /* 0x0000000a2b2a0210 */ /* 0x001fc80007fde0ff */
[----:B------:R-:W-:-:S05]  /*0f70*/  @P0 IADD3.X R43, R14, R11, RZ, P6, !PT ;  /* 0x0000000b0e2b0210 */ /* 0x000fca00037fe4ff */
        /* <DEDUP_REMOVED lines=43> */
[----:B------:R-:W5:Y:S04]  /*1230*/  @P1 LDG.E R45, desc[UR12][R18.64] ;  /* 0x0000000c122d1981 */ /* 0x000f68000c1e1900 */
[----:B------:R0:W5:Y:S04]  /*1240*/  @P0 LDG.E R41, desc[UR12][R10.64] ;  /* 0x0000000c0a290981 */ /* 0x000168000c1e1900 */
[----:B------:R-:W5:Y:S04]  /*1250*/  @P0 LDG.E R14, desc[UR12][R12.64] ;  /* 0x0000000c0c0e0981 */ /* 0x000f68000c1e1900 */
        /* <DEDUP_REMOVED lines=18> */
[----:B------:R-:W-:Y:S05]  /*1380*/  @P0 BRA `(.L_x_303) ;  /* 0x0000000000400947 */ /* 0x000fea0003800000 */
        /* <DEDUP_REMOVED lines=16> */
.L_x_303:
[----:B------:R-:W-:Y:S05]  /*1490*/  BSYNC B0 ;  /* 0x0000000000007941 */ /* 0x000fea0003800000 */
.L_x_302:
        /* <DEDUP_REMOVED lines=31> */
.L_x_304:
[----:B------:R-:W-:Y:S01]  /*1690*/  FMUL.FTZ R19, R17, R8 ;  /* 0x0000000811137220 */ /* 0x000fe20000410000 */
[C---:B------:R-:W-:Y:S01]  /*16a0*/  PRMT R21, R53.reuse, 0x7632, R21 ;  /* 0x0000763235157816 */ /* 0x040fe20000000015 */
[----:B------:R-:W-:Y:S01]  /*16b0*/  FMUL.FTZ R20, R16, R11 ;  /* 0x0000000b10147220 */ /* 0x000fe20000410000 */
[----:B------:R-:W-:Y:S01]  /*16c0*/  SHF.L.U32 R22, R53, 0x10, RZ ;  /* 0x0000001035167819 */ /* 0x000fe200000006ff */
[C---:B------:R-:W-:Y:S01]  /*16d0*/  FFMA.FTZ R18, R12.reuse, R19, RZ ;  /* 0x000000130c127223 */ /* 0x040fe200000100ff */
[----:B------:R-:W-:Y:S01]  /*16e0*/  FADD.FTZ R19, RZ, R19 ;  /* 0x00000013ff137221 */ /* 0x000fe20000010000 */
[----:B------:R-:W-:Y:S01]  /*16f0*/  SHF.L.U32 R23, R21, 0x10, RZ ;  /* 0x0000001015177819 */ /* 0x000fe200000006ff */
[----:B------:R-:W-:Y:S01]  /*1700*/  FFMA.FTZ R30, R12, R17, RZ ;  /* 0x000000110c1e7223 */ /* 0x000fe200000100ff */
        /* <DEDUP_REMOVED lines=28> */
.L_x_305:
[----:B------:R-:W-:Y:S01]  /*18d0*/  FMUL.FTZ R12, R25, R8 ;  /* 0x00000008190c7220 */ /* 0x000fe20000410000 */
[----:B------:R-:W-:Y:S01]  /*18e0*/  PRMT R22, R48, 0x7632, R22 ;  /* 0x0000763230167816 */ /* 0x000fe20000000016 */
[----:B------:R-:W-:Y:S01]  /*18f0*/  FADD.FTZ R20, RZ, R17 ;  /* 0x00000011ff147221 */ /* 0x000fe20000010000 */
[----:B------:R-:W-:Y:S01]  /*1900*/  FFMA.FTZ R17, R13, R16, RZ ;  /* 0x000000100d117223 */ /* 0x000fe200000100ff */
[C---:B------:R-:W-:Y:S01]  /*1910*/  FFMA.FTZ R21, R31.reuse, R12, R21 ;  /* 0x0000000c1f157223 */ /* 0x040fe20000010015 */
[----:B------:R-:W-:Y:S01]  /*1920*/  FADD.FTZ R23, R18, R12 ;  /* 0x0000000c12177221 */ /* 0x000fe20000010000 */
[----:B------:R-:W-:Y:S01]  /*1930*/  FADD.FTZ R13, RZ, R16 ;  /* 0x00000010ff0d7221 */ /* 0x000fe20000010000 */
[----:B------:R-:W-:Y:S01]  /*1940*/  SHF.L.U32 R12, R48, 0x10, RZ ;  /* 0x00000010300c7819 */ /* 0x000fe200000006ff */
[----:B------:R-:W-:Y:S01]  /*1950*/  FMUL.FTZ R16, R24, R11 ;  /* 0x0000000b18107220 */ /* 0x000fe20000410000 */
[----:B------:R-:W-:Y:S01]  /*1960*/  SHF.L.U32 R22, R22, 0x10, RZ ;  /* 0x0000001016167819 */ /* 0x000fe200000006ff */
[----:B------:R-:W-:Y:S01]  /*1970*/  FFMA.FTZ R19, R31, R25, R30 ;  /* 0x000000191f137223 */ /* 0x000fe2000001001e */
[----:B------:R-:W-:Y:S01]  /*1980*/  FADD.FTZ R20, R20, R25 ;  /* 0x0000001914147221 */ /* 0x000fe20000010000 */
[----:B------:R-:W-:Y:S01]  /*1990*/  FFMA.FTZ R33, R32, R16, R21 ;  /* 0x0000001020217223 */ /* 0x000fe20000010015 */
[----:B------:R-:W-:Y:S01]  /*19a0*/  FADD.FTZ R35, R16, R23 ;  /* 0x0000001710237221 */ /* 0x000fe20000010000 */
[----:B------:R-:W-:Y:S01]  /*19b0*/  FADD.FTZ R18, R12, -UR11 ;  /* 0x8000000b0c127e21 */ /* 0x000fe20008010000 */
[----:B------:R-:W-:Y:S01]  /*19c0*/  PRMT R16, R47, 0x7632, R16 ;  /* 0x000076322f107816 */ /* 0x000fe20000000010 */
[----:B------:R-:W-:Y:S01]  /*19d0*/  FADD.FTZ R22, R22, -UR11 ;  /* 0x8000000b16167e21 */ /* 0x000fe20008010000 */
[----:B------:R-:W-:Y:S01]  /*19e0*/  FFMA.FTZ R17, R32, R24, R17 ;  /* 0x0000001820117223 */ /* 0x000fe20000010011 */
[----:B------:R-:W-:Y:S01]  /*19f0*/  FMUL.FTZ R30, R18, UR10 ;  /* 0x0000000a121e7c20 */ /* 0x000fe20008410000 */
[----:B------:R-:W-:Y:S01]  /*1a00*/  FADD.FTZ R13, R13, R24 ;  /* 0x000000180d0d7221 */ /* 0x000fe20000010000 */
[----:B------:R-:W-:Y:S01]  /*1a10*/  SHF.L.U32 R21, R47, 0x10, RZ ;  /* 0x000000102f157819 */ /* 0x000fe200000006ff */
[----:B------:R-:W-:Y:S01]  /*1a20*/  FMUL.FTZ R18, R22, UR10 ;  /* 0x0000000a16127c20 */ /* 0x000fe20008410000 */
[----:B------:R-:W-:-:S02]  /*1a30*/  PRMT R28, R49, 0x7632, R28 ;  /* 0x00007632311c7816 */ /* 0x000fc4000000001c */
        /* <DEDUP_REMOVED lines=20> */
.L_x_306:
[----:B------:R-:W-:Y:S01]  /*1b80*/  FMUL.FTZ R22, R21, R8 ;  /* 0x0000000815167220 */ /* 0x000fe20000410000 */
[----:B------:R-:W-:Y:S01]  /*1b90*/  FADD.FTZ R16, R20, R21 ;  /* 0x0000001514107221 */ /* 0x000fe20000010000 */
[----:B------:R-:W-:Y:S01]  /*1ba0*/  SHF.L.U32 R20, R49, 0x10, RZ ;  /* 0x0000001031147819 */ /* 0x000fe200000006ff */
[----:B------:R-:W-:Y:S01]  /*1bb0*/  FFMA.FTZ R19, R30, R21, R19 ;  /* 0x000000151e137223 */ /* 0x000fe20000010013 */
        /* <DEDUP_REMOVED lines=30> */
.L_x_307:
        /* <DEDUP_REMOVED lines=36> */
.L_x_308:
[----:B------:R-:W-:Y:S01]  /*1fe0*/  FFMA.FTZ R31, R23, R32, R28 ;  /* 0x00000020171f7223 */ /* 0x000fe2000001001c */
[----:B------:R-:W-:Y:S01]  /*1ff0*/  FMUL.FTZ R33, R25, R8 ;  /* 0x0000000819217220 */ /* 0x000fe20000410000 */
[----:B------:R-:W-:Y:S01]  /*2000*/  FADD.FTZ R34, R32, R29 ;  /* 0x0000001d20227221 */ /* 0x000fe20000010000 */
[----:B------:R-:W-:Y:S02]  /*2010*/  SHF.L.U32 R28, R45, 0x10, RZ ;  /* 0x000000102d1c7819 */ /* 0x000fe400000006ff */
        /* <DEDUP_REMOVED lines=30> */
.L_x_309:
        /* <DEDUP_REMOVED lines=9> */
[--C-:B------:R-:W-:Y:S01]  /*2290*/  FFMA.FTZ R37, R31, R36, R32.reuse ;  /* 0x000000241f257223 */ /* 0x100fe20000010020 */
[----:B------:R-:W-:Y:S01]  /*22a0*/  FADD.FTZ R36, R36, R35 ;  /* 0x0000002324247221 */ /* 0x000fe20000010000 */
        /* <DEDUP_REMOVED lines=26> */
.L_x_310:
[----:B------:R-:W-:Y:S01]  /*2450*/  FMUL.FTZ R39, R33, R8 ;  /* 0x0000000821277220 */ /* 0x000fe20000410000 */
[----:B------:R-:W-:-:S03]  /*2460*/  FFMA.FTZ R18, R18, R12, R17 ;  /* 0x0000000c12127223 */ /* 0x000fc60000010011 */
[----:B------:R-:W-:Y:S01]  /*2470*/  FFMA.FTZ R38, R34, R39, R37 ;  /* 0x0000002722267223 */ /* 0x000fe20000010025 */
[----:B------:R-:W-:Y:S01]  /*2480*/  FMUL.FTZ R37, R32, R11 ;  /* 0x0000000b20257220 */ /* 0x000fe20000410000 */
[----:B------:R-:W-:-:S03]  /*2490*/  FADD.FTZ R36, R36, R39 ;  /* 0x0000002724247221 */ /* 0x000fc60000010000 */
[----:B------:R-:W-:Y:S01]  /*24a0*/  FFMA.FTZ R17, R35, R37, R38 ;  /* 0x0000002523117223 */ /* 0x000fe20000010026 */
[--C-:B------:R-:W-:Y:S01]  /*24b0*/  FADD.FTZ R37, R37, R36.reuse ;  /* 0x0000002425257221 */ /* 0x100fe20000010000 */
[C---:B------:R-:W-:Y:S02]  /*24c0*/  PRMT R36, R41.reuse, 0x7632, R36 ;  /* 0x0000763229247816 */ /* 0x040fe40000000024 */
[----:B------:R-:W-:Y:S02]  /*24d0*/  SHF.L.U32 R38, R41, 0x10, RZ ;  /* 0x0000001029267819 */ /* 0x000fe400000006ff */
[----:B------:R-:W-:-:S03]  /*24e0*/  SHF.L.U32 R36, R36, 0x10, RZ ;  /* 0x0000001024247819 */ /* 0x000fc600000006ff */
[----:B------:R-:W-:Y:S01]  /*24f0*/  FADD.FTZ R39, R38, -UR11 ;  /* 0x8000000b26277e21 */ /* 0x000fe20008010000 */
[----:B------:R-:W-:Y:S01]  /*2500*/  PRMT R38, R14, 0x7632, R38 ;  /* 0x000076320e267816 */ /* 0x000fe20000000026 */
[----:B------:R-:W-:-:S03]  /*2510*/  FADD.FTZ R61, R36, -UR11 ;  /* 0x8000000b243d7e21 */ /* 0x000fc60008010000 */
[----:B------:R-:W-:Y:S01]  /*2520*/  SHF.L.U32 R36, R38, 0x10, RZ ;  /* 0x0000001026247819 */ /* 0x000fe200000006ff */
[----:B------:R-:W-:Y:S01]  /*2530*/  FMUL.FTZ R38, R39, UR10 ;  /* 0x0000000a27267c20 */ /* 0x000fe20008410000 */
        /* <DEDUP_REMOVED lines=10> */
[----:B------:R-:W-:-:S04]  /*25e0*/  FFMA.FTZ R66, R66, R69, 1 ;  /* 0x3f80000042427423 */ /* 0x000fc80000010045 */
[----:B------:R-:W-:Y:S01]  /*25f0*/  FMUL.FTZ R39, R39, R66 ;  /* 0x0000004227277220 */ /* 0x000fe20000410000 */
[----:B------:R-:W-:-:S04]  /*2600*/  FFMA.FTZ R66, R61, R11, R10 ;  /* 0x0000000b3d427223 */ /* 0x000fc8000001000a */
[----:B------:R-:W-:-:S06]  /*2610*/  FMUL.FTZ R69, R66, -1.4426950216293334961 ;  /* 0xbfb8aa3b42457820 */ /* 0x000fcc0000410000 */
[----:B------:R-:W0:Y:S02]  /*2620*/  MUFU.EX2 R69, R69 ;  /* 0x0000004500457308 */ /* 0x000e240000000800 */
[----:B0-----:R-:W-:-:S06]  /*2630*/  FADD.FTZ R70, R69, 1 ;  /* 0x3f80000045467421 */ /* 0x001fcc0000010000 */
[----:B------:R-:W0:Y:S02]  /*2640*/  MUFU.RCP R67, R70 ;  /* 0x0000004600437308 */ /* 0x000e240000001000 */
[----:B0-----:R-:W-:Y:S01]  /*2650*/  FMUL.FTZ R36, R36, R67 ;  /* 0x0000004324247220 */ /* 0x001fe20000410000 */
[----:B------:R-:W-:-:S04]  /*2660*/  FADD.FTZ R67, -R67, 1 ;  /* 0x3f80000043437421 */ /* 0x000fc80000010100 */
[----:B------:R-:W-:-:S04]  /*2670*/  FFMA.FTZ R67, R66, R67, 1 ;  /* 0x3f80000042437423 */ /* 0x000fc80000010043 */
[----:B------:R-:W-:-:S07]  /*2680*/  FMUL.FTZ R36, R36, R67 ;  /* 0x0000004324247220 */ /* 0x000fce0000410000 */
.L_x_311:
[----:B------:R-:W-:Y:S01]  /*2690*/  FMUL.FTZ R66, R39, R8 ;  /* 0x0000000827427220 */ /* 0x000fe20000410000 */
[----:B------:R-:W-:Y:S01]  /*26a0*/  ISETP.GT.AND P0, PT, R2, 0x1e, PT ;  /* 0x0000001e0200780c */ /* 0x000fe20003f04270 */
[----:B------:R-:W0:Y:S01]  /*26b0*/  S2UR UR15, SR_CgaCtaId ;  /* 0x00000000000f79c3 */ /* 0x000e220000008800 */
[----:B------:R-:W-:Y:S01]  /*26c0*/  FADD.FTZ R13, R13, R12 ;  /* 0x0000000c0d0d7221 */ /* 0x000fe20000010000 */
[----:B------:R-:W-:Y:S01]  /*26d0*/  FFMA.FTZ R68, R38, R66, R17 ;  /* 0x0000004226447223 */ /* 0x000fe20000010011 */
[----:B------:R-:W-:Y:S01]  /*26e0*/  FADD.FTZ R66, R37, R66 ;  /* 0x0000004225427221 */ /* 0x000fe20000010000 */
[----:B------:R-:W-:Y:S01]  /*26f0*/  FMUL.FTZ R37, R36, R11 ;  /* 0x0000000b24257220 */ /* 0x000fe20000410000 */
[----:B------:R-:W-:Y:S01]  /*2700*/  FFMA.FTZ R18, R23, R20, R18 ;  /* 0x0000001417127223 */ /* 0x000fe20000010012 */
[----:B------:R-:W-:Y:S01]  /*2710*/  FFMA.FTZ R19, R22, R21, R19 ;  /* 0x0000001516137223 */ /* 0x000fe20000010013 */
[----:B------:R-:W-:Y:S01]  /*2720*/  FADD.FTZ R16, R16, R21 ;  /* 0x0000001510107221 */ /* 0x000fe20000010000 */
[----:B------:R-:W-:Y:S01]  /*2730*/  FFMA.FTZ R17, R61, R37, R68 ;  /* 0x000000253d117223 */ /* 0x000fe20000010044 */
[----:B------:R-:W-:Y:S01]  /*2740*/  FADD.FTZ R37, R37, R66 ;  /* 0x0000004225257221 */ /* 0x000fe20000010000 */
[----:B------:R-:W-:Y:S01]  /*2750*/  FADD.FTZ R13, R13, R20 ;  /* 0x000000140d0d7221 */ /* 0x000fe20000010000 */
[----:B------:R-:W-:Y:S01]  /*2760*/  FFMA.FTZ R18, R27, R26, R18 ;  /* 0x0000001a1b127223 */ /* 0x000fe20000010012 */
[----:B------:R-:W-:Y:S01]  /*2770*/  FFMA.FTZ R19, R24, R25, R19 ;  /* 0x0000001918137223 */ /* 0x000fe20000010013 */
[----:B------:R-:W1:Y:S01]  /*2780*/  SHFL.DOWN PT, R66, R17, 0x1, 0x1f ;  /* 0x08201f0011427f89 */ /* 0x000e6200000e0000 */
[----:B------:R-:W-:Y:S01]  /*2790*/  FADD.FTZ R16, R16, R25 ;  /* 0x0000001910107221 */ /* 0x000fe20000010000 */
[----:B------:R-:W-:Y:S01]  /*27a0*/  FADD.FTZ R13, R13, R26 ;  /* 0x0000001a0d0d7221 */ /* 0x000fe20000010000 */
[----:B------:R-:W-:Y:S01]  /*27b0*/  UMOV UR9, 0x400 ;  /* 0x0000040000097882 */ /* 0x000fe20000000000 */
[----:B------:R-:W2:Y:S01]  /*27c0*/  SHFL.DOWN PT, R68, R37, 0x1, 0x1f ;  /* 0x08201f0025447f89 */ /* 0x000ea200000e0000 */
[----:B------:R-:W-:Y:S01]  /*27d0*/  UIADD3 UR8, UR9, 0x80, URZ ;  /* 0x0000008009087890 */ /* 0x000fe2000fffe03f */
[----:B------:R-:W-:Y:S01]  /*27e0*/  FFMA.FTZ R18, R31, R28, R18 ;  /* 0x0000001c1f127223 */ /* 0x000fe20000010012 */
[----:B------:R-:W-:Y:S01]  /*27f0*/  FFMA.FTZ R19, R30, R29, R19 ;  /* 0x0000001d1e137223 */ /* 0x000fe20000010013 */
[----:B------:R-:W-:Y:S01]  /*2800*/  FADD.FTZ R16, R16, R29 ;  /* 0x0000001d10107221 */ /* 0x000fe20000010000 */
[----:B------:R-:W-:Y:S01]  /*2810*/  FADD.FTZ R13, R13, R28 ;  /* 0x0000001c0d0d7221 */ /* 0x000fe20000010000 */
[----:B------:R-:W-:Y:S01]  /*2820*/  FFMA.FTZ R18, R35, R32, R18 ;  /* 0x0000002023127223 */ /* 0x000fe20000010012 */
[----:B0-----:R-:W-:Y:S01]  /*2830*/  ULEA UR8, UR15, UR8, 0x18 ;  /* 0x000000080f087291 */ /* 0x001fe2000f8ec03f */
[----:B------:R-:W-:Y:S01]  /*2840*/  FFMA.FTZ R19, R34, R33, R19 ;  /* 0x0000002122137223 */ /* 0x000fe20000010013 */
[----:B------:R-:W-:Y:S01]  /*2850*/  FADD.FTZ R16, R16, R33 ;  /* 0x0000002110107221 */ /* 0x000fe20000010000 */
[----:B------:R-:W-:Y:S01]  /*2860*/  FADD.FTZ R13, R13, R32 ;  /* 0x000000200d0d7221 */ /* 0x000fe20000010000 */
[----:B------:R-:W-:Y:S01]  /*2870*/  FFMA.FTZ R33, R61, R36, R18 ;  /* 0x000000243d217223 */ /* 0x000fe20000010012 */
[----:B------:R-:W-:Y:S01]  /*2880*/  FFMA.FTZ R32, R38, R39, R19 ;  /* 0x0000002726207223 */ /* 0x000fe20000010013 */
[----:B------:R-:W-:Y:S01]  /*2890*/  FADD.FTZ R34, R16, R39 ;  /* 0x0000002710227221 */ /* 0x000fe20000010000 */
[----:B------:R-:W-:Y:S01]  /*28a0*/  FADD.FTZ R35, R13, R36 ;  /* 0x000000240d237221 */ /* 0x000fe20000010000 */
[----:B------:R-:W-:Y:S01]  /*28b0*/  LEA R61, R60, UR8, 0x4 ;  /* 0x000000083c3d7c11 */ /* 0x000fe2000f8e20ff */
[----:B------:R-:W-:Y:S01]  /*28c0*/  BSSY B0, `(.L_x_312) ;  /* 0x000003c000007945 */ /* 0x000fe20003800000 */
[----:B-1----:R-:W-:-:S03]  /*28d0*/  @!P0 FADD.FTZ R17, R17, R66 ;  /* 0x0000004211118221 */ /* 0x002fc60000010000 */
[----:B------:R-:W-:Y:S01]  /*28e0*/  STS.128 [R61], R32 ;  /* 0x000000203d007388 */ /* 0x000fe20000000c00 */
[----:B--2---:R-:W-:-:S03]  /*28f0*/  @!P0 FADD.FTZ R37, R37, R68 ;  /* 0x0000004425258221 */ /* 0x004fc60000010000 */
        /* <DEDUP_REMOVED lines=56> */
.L_x_313:
[----:B------:R-:W-:Y:S05]  /*2c80*/  BSYNC B0 ;  /* 0x0000000000007941 */ /* 0x000fea0003800000 */
.L_x_312:
        /* <DEDUP_REMOVED lines=161> */
.L_x_315:
[----:B------:R-:W-:Y:S05]  /*36a0*/  BSYNC B0 ;  /* 0x0000000000007941 */ /* 0x000fea0003800000 */
.L_x_314:
        /* <DEDUP_REMOVED lines=20> */
.L_x_317:
[----:B------:R-:W-:Y:S05]  /*37f0*/  BSYNC B0 ;  /* 0x0000000000007941 */ /* 0x000fea0003800000 */
.L_x_316:
        /* <DEDUP_REMOVED lines=47> */
.L_x_320:
[----:B------:R-:W2:Y:S04]  /*3af0*/  LDG.E.STRONG.GPU R33, desc[UR12][R16.64] ;  /* 0x0000000c10217981 */ /* 0x000ea8000c1ef900 */
[----:B--2---:R-:W-:Y:S01]  /*3b00*/  CCTL.IVALL ;  /* 0x00000000ff00798f */ /* 0x004fe20002000000 */
[----:B------:R-:W-:Y:S05]  /*3b10*/  YIELD ;  /* 0x0000000000007946 */ /* 0x000fea0003800000 */
[----:B------:R-:W-:-:S13]  /*3b20*/  ISETP.NE.AND P6, PT, R33, R38, PT ;  /* 0x000000262100720c */ /* 0x000fda0003fc5270 */
[----:B------:R-:W-:Y:S05]  /*3b30*/  @P6 BRA `(.L_x_320) ;  /* 0xfffffffc00ec6947 */ /* 0x000fea000383ffff */
.L_x_319:
        /* <DEDUP_REMOVED lines=22> */
.L_x_324:
        /* <DEDUP_REMOVED lines=115> */
.L_x_323:
        /* <DEDUP_REMOVED lines=63> */
.L_x_325:
[----:B------:R-:W-:-:S04]  /*47c0*/  LOP3.LUT P6, RZ, R59, 0x1, RZ, 0xc0, !PT ;  /* 0x000000013bff7812 */ /* 0x000fc800078cc0ff */
[----:B------:R-:W-:-:S13]  /*47d0*/  ISETP.NE.OR P6, PT, R33, RZ, P6 ;  /* 0x000000ff2100720c */ /* 0x000fda00037c5670 */
[----:B------:R-:W-:Y:S05]  /*47e0*/  @!P6 BRA `(.L_x_321) ;  /* 0x00000000007ce947 */ /* 0x000fea0003800000 */
.L_x_322:
        /* <DEDUP_REMOVED lines=31> */
.L_x_321:
        /* <DEDUP_REMOVED lines=10> */
.L_x_327:
[----:B------:R-:W-:Y:S05]  /*4a80*/  BSYNC B0 ;  /* 0x0000000000007941 */ /* 0x000fea0003800000 */
.L_x_326:
        /* <DEDUP_REMOVED lines=17> */
.L_x_318:
[----:B------:R-:W0:Y:S01]  /*4ba0*/  S2UR UR9, SR_CgaCtaId ;  /* 0x00000000000979c3 */ /* 0x000e220000008800 */
[----:B------:R-:W-:Y:S01]  /*4bb0*/  UMOV UR8, 0x400 ;  /* 0x0000040000087882 */ /* 0x000fe20000000000 */
[----:B------:R-:W-:Y:S01]  /*4bc0*/  LOP3.LUT P6, RZ, R59, 0x4, RZ, 0xc0, !PT ;  /* 0x000000043bff7812 */ /* 0x000fe200078cc0ff */
[----:B------:R-:W-:Y:S01]  /*4bd0*/  IMAD.WIDE.U32 R34, R60, -0x55555555, RZ ;  /* 0xaaaaaaab3c227825 */ /* 0x000fe200078e00ff */
[----:B------:R-:W-:Y:S02]  /*4be0*/  SHF.L.U32 R52, R52, 0x10, RZ ;  /* 0x0000001034347819 */ /* 0x000fe400000006ff */
[----:B------:R-:W-:Y:S02]  /*4bf0*/  SHF.L.U32 R37, R18, 0x10, RZ ;  /* 0x0000001012257819 */ /* 0x000fe400000006ff */
[----:B------:R-:W1:Y:S01]  /*4c00*/  LDC R33, c[0x0][0x2ac] ;  /* 0x0000ab00ff217b82 */ /* 0x000e620000000800 */
[----:B------:R-:W-:Y:S01]  /*4c10*/  SHF.L.U32 R36, R7, 0x10, RZ ;  /* 0x0000001007247819 */ /* 0x000fe200000006ff */
[----:B------:R-:W-:Y:S01]  /*4c20*/  FADD.FTZ R38, R52, -UR11 ;  /* 0x8000000b34267e21 */ /* 0x000fe20008010000 */
[----:B------:R-:W-:Y:S01]  /*4c30*/  SHF.R.U32.HI R34, RZ, 0x3, R35 ;  /* 0x00000003ff227819 */ /* 0x000fe20000011623 */
[----:B------:R-:W-:Y:S01]  /*4c40*/  FADD.FTZ R7, R37, -UR11 ;  /* 0x8000000b25077e21 */ /* 0x000fe20008010000 */
[----:B------:R-:W-:Y:S01]  /*4c50*/  SHF.L.U32 R51, R51, 0x10, RZ ;  /* 0x0000001033337819 */ /* 0x000fe200000006ff */
[----:B------:R-:W-:Y:S01]  /*4c60*/  FMUL.FTZ R38, R38, UR10 ;  /* 0x0000000a26267c20 */ /* 0x000fe20008410000 */
[----:B------:R-:W-:Y:S01]  /*4c70*/  SHF.L.U32 R53, R53, 0x10, RZ ;  /* 0x0000001035357819 */ /* 0x000fe200000006ff */
[----:B------:R-:W-:Y:S01]  /*4c80*/  FMUL.FTZ R7, R7, UR10 ;  /* 0x0000000a07077c20 */ /* 0x000fe20008410000 */
[----:B------:R-:W-:Y:S01]  /*4c90*/  SHF.L.U32 R32, R32, 0x10, RZ ;  /* 0x0000001020207819 */ /* 0x000fe200000006ff */
        /* <DEDUP_REMOVED lines=26> */
.L_x_328:
[----:B------:R-:W-:Y:S01]  /*4e40*/  LOP3.LUT P0, RZ, R59, 0x2, RZ, 0xc0, !PT ;  /* 0x000000023bff7812 */ /* 0x000fe2000780c0ff */
[----:B------:R-:W-:-:S12]  /*4e50*/  BSSY B0, `(.L_x_329) ;  /* 0x0000014000007945 */ /* 0x000fd80003800000 */
[----:B------:R-:W-:Y:S05]  /*4e60*/  @!P0 BRA `(.L_x_330) ;  /* 0x0000000000488947 */ /* 0x000fea0003800000 */
[----:B------:R-:W-:Y:S01]  /*4e70*/  ULDC.64 UR8, c[0x0][0x288] ;  /* 0x0000a20000087ab9 */ /* 0x000fe20000000a00 */
[----:B------:R-:W-:Y:S01]  /*4e80*/  MOV R12, R62 ;  /* 0x0000003e000c7202 */ /* 0x000fe20000000f00 */
[----:B------:R-:W-:Y:S01]  /*4e90*/  IMAD R17, R5, UR8, RZ ;  /* 0x0000000805117c24 */ /* 0x000fe2000f8e02ff */
[----:B------:R-:W-:Y:S01]  /*4ea0*/  MOV R13, R65 ;  /* 0x00000041000d7202 */ /* 0x000fe20000000f00 */
[C-C-:B------:R-:W-:Y:S01]  /*4eb0*/  FFMA.FTZ R38, R18.reuse, R38, R35.reuse ;  /* 0x0000002612267223 */ /* 0x140fe20000010023 */
[----:B------:R-:W-:Y:S01]  /*4ec0*/  FFMA.FTZ R7, R18, R7, R35 ;  /* 0x0000000712077223 */ /* 0x000fe20000010023 */
[C---:B------:R-:W-:Y:S02]  /*4ed0*/  IMAD R17, R58.reuse, UR9, R17 ;  /* 0x000000093a117c24 */ /* 0x040fe4000f8e0211 */
[----:B------:R-:W-:-:S04]  /*4ee0*/  IMAD.WIDE.U32 R12, R58, UR8, R12 ;  /* 0x000000083a0c7c25 */ /* 0x000fc8000f8e000c */
[----:B------:R-:W-:Y:S01]  /*4ef0*/  FFMA.FTZ R38, R51, R8, -R38 ;  /* 0x0000000833267223 */ /* 0x000fe20000010826 */
[----:B------:R-:W-:Y:S01]  /*4f00*/  FFMA.FTZ R7, R36, R11, -R7 ;  /* 0x0000000b24077223 */ /* 0x000fe20000010807 */
[----:B------:R-:W-:Y:S02]  /*4f10*/  ULDC.64 UR8, c[0x0][0x210] ;  /* 0x0000840000087ab9 */ /* 0x000fe40000000a00 */
[----:B------:R-:W-:Y:S01]  /*4f20*/  FMUL.FTZ R38, R38, UR10 ;  /* 0x0000000a26267c20 */ /* 0x000fe20008410000 */
[----:B------:R-:W-:Y:S01]  /*4f30*/  FMUL.FTZ R7, R7, UR10 ;  /* 0x0000000a07077c20 */ /* 0x000fe20008410000 */
[----:B------:R-:W-:Y:S02]  /*4f40*/  IADD3 R17, R13, R17, RZ ;  /* 0x000000110d117210 */ /* 0x000fe40007ffe0ff */
[----:B------:R-:W-:Y:S02]  /*4f50*/  LEA R16, P0, R12, UR8, 0x1 ;  /* 0x000000080c107c11 */ /* 0x000fe4000f8008ff */
[----:B------:R-:W-:-:S02]  /*4f60*/  F2FP.BF16.F32.PACK_AB R7, R7, R38 ;  /* 0x000000260707723e */ /* 0x000fc400000010ff */
[----:B------:R-:W-:-:S05]  /*4f70*/  LEA.HI.X R17, R12, UR9, R17, 0x1, P0 ;  /* 0x000000090c117c11 */ /* 0x000fca00080f0c11 */
[----:B------:R0:W-:Y:S04]  /*4f80*/  STG.E desc[UR12][R16.64], R7 ;  /* 0x0000000710007986 */ /* 0x0001e8000c10190c */
.L_x_330:
[----:B------:R-:W-:Y:S05]  /*4f90*/  BSYNC B0 ;  /* 0x0000000000007941 */ /* 0x000fea0003800000 */
.L_x_329:
[----:B------:R-:W-:Y:S01]  /*4fa0*/  LOP3.LUT P6, RZ, R59, 0x4, RZ, 0xc0, !PT ;  /* 0x000000043bff7812 */ /* 0x000fe200078cc0ff */
[----:B------:R-:W-:Y:S01]  /*4fb0*/  FADD.FTZ R53, R53, -UR11 ;  /* 0x8000000b35357e21 */ /* 0x000fe20008010000 */
[----:B------:R-:W-:Y:S01]  /*4fc0*/  SHF.L.U32 R36, R31, 0x10, RZ ;  /* 0x000000101f247819 */ /* 0x000fe200000006ff */
[----:B------:R-:W-:Y:S01]  /*4fd0*/  FADD.FTZ R31, R32, -UR11 ;  /* 0x8000000b201f7e21 */ /* 0x000fe20008010000 */
[----:B0-----:R-:W-:Y:S01]  /*4fe0*/  SHF.L.U32 R7, R50, 0x10, RZ ;  /* 0x0000001032077819 */ /* 0x001fe200000006ff */
[----:B------:R-:W-:Y:S01]  /*4ff0*/  FMUL.FTZ R32, R53, UR10 ;  /* 0x0000000a35207c20 */ /* 0x000fe20008410000 */
[----:B------:R-:W-:Y:S01]  /*5000*/  SHF.L.U32 R48, R48, 0x10, RZ ;  /* 0x0000001030307819 */ /* 0x000fe200000006ff */
[----:B------:R-:W-:Y:S01]  /*5010*/  FMUL.FTZ R31, R31, UR10 ;  /* 0x0000000a1f1f7c20 */ /* 0x000fe20008410000 */
[----:B------:R-:W-:-:S05]  /*5020*/  SHF.L.U32 R30, R30, 0x10, RZ ;  /* 0x000000101e1e7819 */ /* 0x000fca00000006ff */
[----:B------:R-:W-:Y:S05]  /*5030*/  @!P6 BRA `(.L_x_331) ;  /* 0x000000000048e947 */ /* 0x000fea0003800000 */
        /* <DEDUP_REMOVED lines=18> */
.L_x_331:
[----:B------:R-:W-:Y:S04]  /*5160*/  BSSY B0, `(.L_x_332) ;  /* 0x0000016000007945 */ /* 0x000fe80003800000 */
[----:B------:R-:W-:Y:S05]  /*5170*/  @!P5 BRA `(.L_x_333) ;  /* 0x000000000050d947 */ /* 0x000fea0003800000 */
[----:B------:R-:W-:Y:S01]  /*5180*/  IADD3 R17, R58, 0x20, RZ ;  /* 0x000000203a117810 */ /* 0x000fe20007ffe0ff */
[----:B------:R-:W-:Y:S01]  /*5190*/  ULDC.64 UR8, c[0x0][0x288] ;  /* 0x0000a20000087ab9 */ /* 0x000fe20000000a00 */
[----:B------:R-:W-:Y:S01]  /*51a0*/  MOV R12, R62 ;  /* 0x0000003e000c7202 */ /* 0x000fe20000000f00 */
[C---:B------:R-:W-:Y:S01]  /*51b0*/  FFMA.FTZ R32, R18.reuse, R32, R35 ;  /* 0x0000002012207223 */ /* 0x040fe20000010023 */
[----:B------:R-:W-:Y:S01]  /*51c0*/  SHF.R.S32.HI R16, RZ, 0x1f, R17 ;  /* 0x0000001fff107819 */ /* 0x000fe20000011411 */
[----:B------:R-:W-:Y:S01]  /*51d0*/  FFMA.FTZ R31, R18, R31, R35 ;  /* 0x0000001f121f7223 */ /* 0x000fe20000010023 */
[----:B------:R-:W-:Y:S01]  /*51e0*/  MOV R13, R65 ;  /* 0x00000041000d7202 */ /* 0x000fe20000000f00 */
[----:B------:R-:W-:Y:S02]  /*51f0*/  FFMA.FTZ R32, R7, R8, -R32 ;  /* 0x0000000807207223 */ /* 0x000fe40000010820 */
[----:B------:R-:W-:Y:S02]  /*5200*/  IMAD R16, R16, UR8, RZ ;  /* 0x0000000810107c24 */ /* 0x000fe4000f8e02ff */
        /* <DEDUP_REMOVED lines=11> */
.L_x_333:
[----:B------:R-:W-:Y:S05]  /*52c0*/  BSYNC B0 ;  /* 0x0000000000007941 */ /* 0x000fea0003800000 */
.L_x_332:
        /* <DEDUP_REMOVED lines=27> */
.L_x_334:
        /* <DEDUP_REMOVED lines=22> */
.L_x_336:
[----:B------:R-:W-:Y:S05]  /*55e0*/  BSYNC B0 ;  /* 0x0000000000007941 */ /* 0x000fea0003800000 */
.L_x_335:
[----:B------:R-:W-:Y:S01]  /*55f0*/  FADD.FTZ R49, R49, -UR11 ;  /* 0x8000000b31317e21 */ /* 0x000fe20008010000 */
[----:B------:R-:W-:Y:S01]  /*5600*/  FADD.FTZ R28, R28, -UR11 ;  /* 0x8000000b1c1c7e21 */ /* 0x000fe20008010000 */
[----:B01----:R-:W-:Y:S02]  /*5610*/  SHF.L.U32 R7, R46, 0x10, RZ ;  /* 0x000000102e077819 */ /* 0x003fe400000006ff */
[----:B------:R-:W-:Y:S01]  /*5620*/  SHF.L.U32 R30, R27, 0x10, RZ ;  /* 0x000000101b1e7819 */ /* 0x000fe200000006ff */
[----:B------:R-:W-:Y:S01]  /*5630*/  FMUL.FTZ R38, R49, UR10 ;  /* 0x0000000a31267c20 */ /* 0x000fe20008410000 */
[----:B------:R-:W-:Y:S01]  /*5640*/  SHF.L.U32 R44, R44, 0x10, RZ ;  /* 0x000000102c2c7819 */ /* 0x000fe200000006ff */
[----:B------:R-:W-:Y:S01]  /*5650*/  FMUL.FTZ R36, R28, UR10 ;  /* 0x0000000a1c247c20 */ /* 0x000fe20008410000 */
        /* <DEDUP_REMOVED lines=20> */
.L_x_337:
[----:B------:R-:W-:Y:S04]  /*57a0*/  BSSY B0, `(.L_x_338) ;  /* 0x0000016000007945 */ /* 0x000fe80003800000 */
[----:B------:R-:W-:Y:S05]  /*57b0*/  @!P3 BRA `(.L_x_339) ;  /* 0x000000000050b947 */ /* 0x000fea0003800000 */
[----:B------:R-:W-:Y:S01]  /*57c0*/  IADD3 R17, R58, 0x60, RZ ;  /* 0x000000603a117810 */ /* 0x000fe20007ffe0ff */
        /* <DEDUP_REMOVED lines=12> */
[----:B------:R-:W-:-:S04]  /*5890*/  FFMA.FTZ R12, R18, R38, R35 ;  /* 0x00000026120c7223 */ /* 0x000fc80000010023 */
[----:B------:R-:W-:Y:S01]  /*58a0*/  FFMA.FTZ R12, R7, R8, -R12 ;  /* 0x00000008070c7223 */ /* 0x000fe2000001080c */
[----:B------:R-:W-:-:S03]  /*58b0*/  FFMA.FTZ R7, R30, R11, -R13 ;  /* 0x0000000b1e077223 */ /* 0x000fc6000001080d */
[----:B------:R-:W-:Y:S01]  /*58c0*/  FMUL.FTZ R12, R12, UR10 ;  /* 0x0000000a0c0c7c20 */ /* 0x000fe20008410000 */
[----:B------:R-:W-:-:S05]  /*58d0*/  FMUL.FTZ R7, R7, UR10 ;  /* 0x0000000a07077c20 */ /* 0x000fca0008410000 */
[----:B------:R-:W-:-:S05]  /*58e0*/  F2FP.BF16.F32.PACK_AB R7, R7, R12 ;  /* 0x0000000c0707723e */ /* 0x000fca00000010ff */
[----:B------:R0:W-:Y:S02]  /*58f0*/  STG.E desc[UR12][R16.64], R7 ;  /* 0x0000000710007986 */ /* 0x0001e4000c10190c */
.L_x_339:
[----:B------:R-:W-:Y:S05]  /*5900*/  BSYNC B0 ;  /* 0x0000000000007941 */ /* 0x000fea0003800000 */
.L_x_338:
        /* <DEDUP_REMOVED lines=27> */
.L_x_340:
        /* <DEDUP_REMOVED lines=22> */
.L_x_342:
[----:B------:R-:W-:Y:S05]  /*5c20*/  BSYNC B0 ;  /* 0x0000000000007941 */ /* 0x000fea0003800000 */
.L_x_341:
[----:B------:R-:W-:Y:S01]  /*5c30*/  FADD.FTZ R45, R45, -UR11 ;  /* 0x8000000b2d2d7e21 */ /* 0x000fe20008010000 */
[----:B------:R-:W-:Y:S01]  /*5c40*/  FADD.FTZ R24, R24, -UR11 ;  /* 0x8000000b18187e21 */ /* 0x000fe20008010000 */
[----:B------:R-:W-:Y:S01]  /*5c50*/  IMAD R33, R33, UR14, R34 ;  /* 0x0000000e21217c24 */ /* 0x000fe2000f8e0222 */
[----:B01----:R-:W-:Y:S01]  /*5c60*/  SHF.L.U32 R7, R42, 0x10, RZ ;  /* 0x000000102a077819 */ /* 0x003fe200000006ff */
        /* <DEDUP_REMOVED lines=23> */
.L_x_343:
        /* <DEDUP_REMOVED lines=22> */
.L_x_345:
[----:B------:R-:W-:Y:S05]  /*5f40*/  BSYNC B0 ;  /* 0x0000000000007941 */ /* 0x000fea0003800000 */
.L_x_344:
        /* <DEDUP_REMOVED lines=29> */
.L_x_346:
[----:B------:R-:W-:Y:S01]  /*6120*/  ISETP.GE.U32.AND P0, PT, R33, UR8, PT ;  /* 0x0000000821007c0c */ /* 0x000fe2000bf06070 */
[----:B------:R-:W-:Y:S01]  /*6130*/  BSSY B0, `(.L_x_347) ;  /* 0x000001a000007945 */ /* 0x000fe20003800000 */
[----:B0-----:R-:W-:Y:S02]  /*6140*/  IADD3 R7, R58, 0xe0, RZ ;  /* 0x000000e03a077810 */ /* 0x001fe40007ffe0ff */
[----:B------:R-:W-:Y:S02]  /*6150*/  ISETP.GE.AND.EX P0, PT, R27, UR9, PT, P0 ;  /* 0x000000091b007c0c */ /* 0x000fe4000bf06300 */
[----:B------:R-:W-:Y:S02]  /*6160*/  SHF.R.S32.HI R15, RZ, 0x1f, R7 ;  /* 0x0000001fff0f7819 */ /* 0x000fe40000011407 */
[----:B------:R-:W-:-:S13]  /*6170*/  ISETP.LT.U32.AND P0, PT, R60, 0x180, !P0 ;  /* 0x000001803c00780c */ /* 0x000fda0004701070 */
        /* <DEDUP_REMOVED lines=21> */
.L_x_348:
[----:B------:R-:W-:Y:S05]  /*62d0*/  BSYNC B0 ;  /* 0x0000000000007941 */ /* 0x000fea0003800000 */
.L_x_347:
[----:B------:R-:W-:Y:S02]  /*62e0*/  SHF.L.U32 R41, R41, 0x10, RZ ;  /* 0x0000001029297819 */ /* 0x000fe400000006ff */
[----:B------:R-:W-:Y:S02]  /*62f0*/  SHF.L.U32 R20, R20, 0x10, RZ ;  /* 0x0000001014147819 */ /* 0x000fe400000006ff */
[----:B------:R-:W-:Y:S01]  /*6300*/  ISETP.GE.U32.AND P0, PT, R7, UR8, PT ;  /* 0x0000000807007c0c */ /* 0x000fe2000bf06070 */
[----:B------:R-:W-:Y:S01]  /*6310*/  FADD.FTZ R41, R41, -UR11 ;  /* 0x8000000b29297e21 */ /* 0x000fe20008010000 */
[----:B0-----:R-:W-:Y:S01]  /*6320*/  SHF.L.U32 R13, R14, 0x10, RZ ;  /* 0x000000100e0d7819 */ /* 0x001fe200000006ff */
        /* <DEDUP_REMOVED lines=25> */
.L_x_349:
        /* <DEDUP_REMOVED lines=10> */
[----:B------:R-:W-:Y:S01]  /*6560*/  IMAD R9, R7, UR9, R14 ;  /* 0x0000000907097c24 */ /* 0x000fe2000f8e020e */
[----:B------:R-:W-:Y:S01]  /*6570*/  ULDC.64 UR8, c[0x0][0x210] ;  /* 0x0000840000087ab9 */ /* 0x000fe20000000a00 */
[----:B------:R-:W-:Y:S01]  /*6580*/  FMUL.FTZ R7, R10, UR10 ;  /* 0x0000000a0a077c20 */ /* 0x000fe20008410000 */
[----:B------:R-:W-:Y:S01]  /*6590*/  FMUL.FTZ R10, R35, UR10 ;  /* 0x0000000a230a7c20 */ /* 0x000fe20008410000 */
[----:B------:R-:W-:Y:S02]  /*65a0*/  LEA R8, P0, R62, UR8, 0x1 ;  /* 0x000000083e087c11 */ /* 0x000fe4000f8008ff */
[----:B------:R-:W-:Y:S02]  /*65b0*/  IADD3 R9, R63, R9, RZ ;  /* 0x000000093f097210 */ /* 0x000fe40007ffe0ff */
[----:B------:R-:W-:Y:S02]  /*65c0*/  F2FP.BF16.F32.PACK_AB R7, R10, R7 ;  /* 0x000000070a07723e */ /* 0x000fe400000010ff */
[----:B------:R-:W-:-:S05]  /*65d0*/  LEA.HI.X R9, R62, UR9, R9, 0x1, P0 ;  /* 0x000000093e097c11 */ /* 0x000fca00080f0c09 */
[----:B------:R0:W-:Y:S02]  /*65e0*/  STG.E desc[UR12][R8.64], R7 ;  /* 0x0000000708007986 */ /* 0x0001e4000c10190c */
.L_x_351:
[----:B------:R-:W-:Y:S05]  /*65f0*/  BSYNC B0 ;  /* 0x0000000000007941 */ /* 0x000fea0003800000 */
.L_x_350:
[----:B------:R-:W-:Y:S01]  /*6600*/  ULDC UR8, c[0x0][0x2a0] ;  /* 0x0000a80000087ab9 */ /* 0x000fe20000000800 */
[----:B------:R-:W-:Y:S01]  /*6610*/  ULDC UR9, c[0x0][0x270] ;  /* 0x00009c0000097ab9 */ /* 0x000fe20000000800 */
[----:B------:R-:W-:Y:S01]  /*6620*/  IADD3 R54, R3, R54, RZ ;  /* 0x0000003603367210 */ /* 0x000fe20007ffe0ff */
[----:B------:R-:W-:Y:S01]  /*6630*/  UIMAD UR8, UR8, UR9, URZ ;  /* 0x00000009080872a4 */ /* 0x000fe2000f8e023f */
[----:B------:R-:W-:-:S05]  /*6640*/  IADD3 R55, R55, 0x1, RZ ;  /* 0x0000000137377810 */ /* 0x000fca0007ffe0ff */
[----:B------:R-:W-:-:S13]  /*6650*/  ISETP.GE.AND P0, PT, R54, UR8, PT ;  /* 0x0000000836007c0c */ /* 0x000fda000bf06270 */
[----:B------:R-:W-:Y:S05]  /*6660*/  @!P0 BRA `(.L_x_352) ;  /* 0xffffff9c00788947 */ /* 0x000fea000383ffff */
.L_x_301:
[----:B------:R-:W1:Y:S01]  /*6670*/  LDC R6, c[0x0][0xc] ;  /* 0x00000300ff067b82 */ /* 0x000e620000000800 */
[----:B------:R-:W-:Y:S01]  /*6680*/  ISETP.NE.AND P2, PT, R60, RZ, PT ;  /* 0x000000ff3c00720c */ /* 0x000fe20003f45270 */
[----:B------:R-:W-:Y:S06]  /*6690*/  BSSY B0, `(.L_x_353) ;  /* 0x0000015000007945 */ /* 0x000fec0003800000 */
[----:B0-----:R-:W0:Y:S08]  /*66a0*/  LDC R7, c[0x0][0x10] ;  /* 0x00000400ff077b82 */ /* 0x001e300000000800 */
[----:B------:R-:W2:Y:S01]  /*66b0*/  LDC.64 R2, c[0x0][0x258] ;  /* 0x00009600ff027b82 */ /* 0x000ea20000000a00 */
[----:B-1----:R-:W-:-:S02]  /*66c0*/  IADD3 R4, R6, -0x1, RZ ;  /* 0xffffffff06047810 */ /* 0x002fc40007ffe0ff */
[----:B------:R-:W-:Y:S02]  /*66d0*/  ISETP.NE.AND P1, PT, R6, 0x1, PT ;  /* 0x000000010600780c */ /* 0x000fe40003f25270 */
[----:B------:R-:W-:Y:S02]  /*66e0*/  ISETP.NE.AND P0, PT, R4, UR14, PT ;  /* 0x0000000e04007c0c */ /* 0x000fe4000bf05270 */
[C---:B0-----:R-:W-:Y:S02]  /*66f0*/  IADD3 R5, R7.reuse, -0x1, RZ ;  /* 0xffffffff07057810 */ /* 0x041fe40007ffe0ff */
[----:B------:R-:W-:Y:S02]  /*6700*/  SHF.L.U32 R4, R7, 0x1, RZ ;  /* 0x0000000107047819 */ /* 0x000fe400000006ff */
[----:B------:R-:W-:Y:S02]  /*6710*/  ISETP.NE.OR P0, PT, R0, R5, P0 ;  /* 0x000000050000720c */ /* 0x000fe40000705670 */
        /* <DEDUP_REMOVED lines=12> */
.L_x_354:
[----:B------:R-:W-:Y:S05]  /*67e0*/  BSYNC B0 ;  /* 0x0000000000007941 */ /* 0x000fea0003800000 */
.L_x_353:
[----:B------:R-:W-:Y:S05]  /*67f0*/  @P0 EXIT ;  /* 0x000000000000094d */ /* 0x000fea0003800000 */
[----:B------:R-:W-:Y:S05]  /*6800*/  @P2 BRA `(.L_x_355) ;  /* 0x0000000000202947 */ /* 0x000fea0003800000 */
[----:B------:R-:W-:-:S05]  /*6810*/  IMAD R0, R6, R7, RZ ;  /* 0x0000000706007224 */ /* 0x000fca00078e02ff */
[----:B------:R-:W-:-:S13]  /*6820*/  ISETP.NE.AND P0, PT, R0, -0x1, PT ;  /* 0xffffffff0000780c */ /* 0x000fda0003f05270 */
[----:B------:R-:W-:Y:S05]  /*6830*/  @!P0 BRA `(.L_x_355) ;  /* 0x0000000000148947 */ /* 0x000fea0003800000 */
.L_x_356:
[----:B0-----:R-:W2:Y:S04]  /*6840*/  LDG.E.STRONG.GPU R5, desc[UR12][R2.64] ;  /* 0x0000000c02057981 */ /* 0x001ea8000c1ef900 */
[----:B--2---:R-:W-:Y:S01]  /*6850*/  CCTL.IVALL ;  /* 0x00000000ff00798f */ /* 0x004fe20002000000 */
[----:B------:R-:W-:Y:S05]  /*6860*/  YIELD ;  /* 0x0000000000007946 */ /* 0x000fea0003800000 */
[----:B------:R-:W-:-:S13]  /*6870*/  ISETP.NE.AND P0, PT, R5, R0, PT ;  /* 0x000000000500720c */ /* 0x000fda0003f05270 */
[----:B------:R-:W-:Y:S05]  /*6880*/  @P0 BRA `(.L_x_356) ;  /* 0xfffffffc00ec0947 */ /* 0x000fea000383ffff */
.L_x_355:
        /* <DEDUP_REMOVED lines=24> */
.L_x_357:
        /* <DEDUP_REMOVED lines=25> */
.L_x_358:
        /* <DEDUP_REMOVED lines=14> */
.L_x_3248:


//--------------------- .text._Z35group_norm_nhwc_bwd_one_pass_kernelI11Bf16IOBf16WLi512ELi24ELi384EEv26Group_norm_nhwc_bwd_params --------------------------
	.section	.text._Z35group_norm_nhwc_bwd_one_pass_kernelI11Bf16IOBf16WLi512ELi24ELi384EEv26Group_norm_nhwc_bwd_params,"ax",@progbits
	.align	128
        .global         _Z35group_norm_nhwc_bwd_one_pass_kernelI11Bf16IOBf16WLi512ELi24ELi384EEv26Group_norm_nhwc_bwd_params
        .type           _Z35group_norm_nhwc_bwd_one_pass_kernelI11Bf16IOBf16WLi512ELi24ELi384EEv26Group_norm_nhwc_bwd_params,@function
        .size           _Z35group_norm_nhwc_bwd_one_pass_kernelI11Bf16IOBf16WLi512ELi24ELi384EEv26Group_norm_nhwc_bwd_params,(.L_x_3249 - _Z35group_norm_nhwc_bwd_one_pass_kernelI11Bf16IOBf16WLi512ELi24ELi384EEv26Group_norm_nhwc_bwd_params)
        .other          _Z35group_norm_nhwc_bwd_one_pass_kernelI11Bf16IOBf16WLi512ELi24ELi384EEv26Group_norm_nhwc_bwd_params,@"STO_CUDA_ENTRY STV_DEFAULT"
_Z35group_norm_nhwc_bwd_one_pass_kernelI11Bf16IOBf16WLi512ELi24ELi384EEv26Group_norm_nhwc_bwd_params:
.text._Z35group_norm_nhwc_bwd_one_pass_kernelI11Bf16IOBf16WLi512ELi24ELi384EEv26Group_norm_nhwc_bwd_params:
        /* <DEDUP_REMOVED lines=14> */
[----:B------:R-:W-:Y:S01]  /*00e0*/  UMOV UR5, 0x400 ;  /* 0x0000040000057882 */ /* 0x000fe20000000000 */
[----:B------:R-:W-:Y:S01]  /*00f0*/  LOP3.LUT R104, R104, 0xffffff7f, RZ, 0xc0, !PT ;  /* 0xffffff7f68687812 */ /* 0x000fe200078ec0ff */
[----:B------:R-:W-:Y:S01]  /*0100*/  HFMA2.MMA R34, -RZ, RZ, 0, 0 ;  /* 0x00000000ff227435 */ /* 0x000fe200000001ff */
[----:B------:R-:W-:Y:S01]  /*0110*/  SHF.R.U32.HI R103, RZ, 0x3, R3 ;  /* 0x00000003ff677819 */ /* 0x000fe20000011603 */
[----:B------:R-:W1:Y:S01]  /*0120*/  LDC.64 R26, c[0x0][0x288] ;  /* 0x0000a200ff1a7b82 */ /* 0x000e620000000a00 */
[----:B------:R-:W-:Y:S02]  /*0130*/  SHF.R.S32.HI R29, RZ, 0x1f, R102 ;  /* 0x0000001fff1d7819 */ /* 0x000fe40000011466 */
[----:B------:R-:W-:-:S02]  /*0140*/  MOV R32, R0 ;  /* 0x0000000000207202 */ /* 0x000fc40000000f00 */
[----:B------:R-:W-:-:S03]  /*0150*/  LEA.HI R29, R29, R102, RZ, 0x5 ;  /* 0x000000661d1d7211 */ /* 0x000fc600078f28ff */
[----:B------:R-:W2:Y:S01]  /*0160*/  S2UR UR6, SR_CgaCtaId ;  /* 0x00000000000679c3 */ /* 0x000ea20000008800 */
[----:B------:R-:W-:Y:S01]  /*0170*/  SHF.R.S32.HI R6, RZ, 0x5, R29 ;  /* 0x00000005ff067819 */ /* 0x000fe2000001141d */
[----:B0-----:R-:W-:Y:S02]  /*0180*/  IMAD R101, R4, UR7, R103 ;  /* 0x0000000704657c24 */ /* 0x001fe4000f8e0267 */
[----:B------:R-:W0:Y:S01]  /*0190*/  S2R R4, SR_LANEID ;  /* 0x0000000000047919 */ /* 0x000e220000000000 */
[----:B------:R-:W-:Y:S02]  /*01a0*/  IMAD R103, R103, -0xc, R102 ;  /* 0xfffffff467677824 */ /* 0x000fe400078e0266 */
[C---:B------:R-:W-:Y:S02]  /*01b0*/  ISETP.LT.U32.AND P0, PT, R101.reuse, UR10, PT ;  /* 0x0000000a65007c0c */ /* 0x040fe4000bf01070 */
[----:B------:R-:W-:Y:S02]  /*01c0*/  SHF.R.S32.HI R3, RZ, 0x1f, R101 ;  /* 0x0000001fff037819 */ /* 0x000fe40000011465 */
[----:B------:R-:W-:-:S02]  /*01d0*/  IADD3 R99, R101, 0x20, RZ ;  /* 0x0000002065637810 */ /* 0x000fc40007ffe0ff */
[----:B------:R-:W-:Y:S02]  /*01e0*/  ISETP.LT.AND.EX P0, PT, R3, UR11, !P1, P0 ;  /* 0x0000000b03007c0c */ /* 0x000fe4000cf01300 */
[----:B------:R-:W-:Y:S02]  /*01f0*/  ISETP.LT.U32.AND P5, PT, R99, UR10, PT ;  /* 0x0000000a63007c0c */ /* 0x000fe4000bfa1070 */
[----:B------:R-:W-:Y:S01]  /*0200*/  SHF.R.S32.HI R5, RZ, 0x1f, R99 ;  /* 0x0000001fff057819 */ /* 0x000fe20000011463 */
[----:B--2---:R-:W-:Y:S01]  /*0210*/  ULEA UR5, UR6, UR5, 0x18 ;  /* 0x0000000506057291 */ /* 0x004fe2000f8ec03f */
[----:B------:R-:W-:Y:S02]  /*0220*/  IADD3 R98, R101, 0x40, RZ ;  /* 0x0000004065627810 */ /* 0x000fe40007ffe0ff */
[----:B------:R-:W-:Y:S02]  /*0230*/  ISETP.LT.AND.EX P6, PT, R5, UR11, !P1, P5 ;  /* 0x0000000b05007c0c */ /* 0x000fe4000cfc1350 */
[----:B------:R-:W-:-:S02]  /*0240*/  ISETP.LT.U32.AND P4, PT, R98, UR10, PT ;  /* 0x0000000a62007c0c */ /* 0x000fc4000bf81070 */
[----:B------:R-:W-:Y:S02]  /*0250*/  SHF.R.S32.HI R7, RZ, 0x1f, R98 ;  /* 0x0000001fff077819 */ /* 0x000fe40000011462 */
[----:B------:R-:W-:Y:S02]  /*0260*/  @P0 LOP3.LUT R104, R104, 0x80, RZ, 0xfc, !PT ;  /* 0x0000008068680812 */ /* 0x000fe400078efcff */
[----:B------:R-:W-:Y:S02]  /*0270*/  ISETP.LT.AND.EX P5, PT, R7, UR11, !P1, P4 ;  /* 0x0000000b07007c0c */ /* 0x000fe4000cfa1340 */
[----:B------:R-:W-:Y:S02]  /*0280*/  LOP3.LUT R104, R104, 0xffffffbf, RZ, 0xc0, !PT ;  /* 0xffffffbf68687812 */ /* 0x000fe400078ec0ff */
[----:B------:R-:W-:Y:S02]  /*0290*/  IADD3 R97, R101, 0x60, RZ ;  /* 0x0000006065617810 */ /* 0x000fe40007ffe0ff */
[----:B------:R-:W-:-:S02]  /*02a0*/  @P6 LOP3.LUT R104, R104, 0x40, RZ, 0xfc, !PT ;  /* 0x0000004068686812 */ /* 0x000fc400078efcff */
[----:B------:R-:W-:Y:S02]  /*02b0*/  IADD3 R96, R101, 0x80, RZ ;  /* 0x0000008065607810 */ /* 0x000fe40007ffe0ff */
[----:B------:R-:W-:Y:S02]  /*02c0*/  ISETP.LT.U32.AND P3, PT, R97, UR10, PT ;  /* 0x0000000a61007c0c */ /* 0x000fe4000bf61070 */
[----:B------:R-:W-:Y:S02]  /*02d0*/  SHF.R.S32.HI R9, RZ, 0x1f, R97 ;  /* 0x0000001fff097819 */ /* 0x000fe40000011461 */
[----:B------:R-:W-:Y:S02]  /*02e0*/  LOP3.LUT R104, R104, 0xffffffdf, RZ, 0xc0, !PT ;  /* 0xffffffdf68687812 */ /* 0x000fe400078ec0ff */
[----:B------:R-:W-:Y:S02]  /*02f0*/  ISETP.LT.U32.AND P2, PT, R96, UR10, PT ;  /* 0x0000000a60007c0c */ /* 0x000fe4000bf41070 */
[----:B------:R-:W-:-:S02]  /*0300*/  SHF.R.S32.HI R11, RZ, 0x1f, R96 ;  /* 0x0000001fff0b7819 */ /* 0x000fc40000011460 */
[----:B------:R-:W-:Y:S02]  /*0310*/  ISETP.LT.AND.EX P4, PT, R9, UR11, !P1, P3 ;  /* 0x0000000b09007c0c */ /* 0x000fe4000cf81330 */
[----:B------:R-:W-:Y:S02]  /*0320*/  @P5 LOP3.LUT R104, R104, 0x20, RZ, 0xfc, !PT ;  /* 0x0000002068685812 */ /* 0x000fe400078efcff */
[----:B------:R-:W-:Y:S02]  /*0330*/  IADD3 R95, R101, 0xa0, RZ ;  /* 0x000000a0655f7810 */ /* 0x000fe40007ffe0ff */
[----:B------:R-:W-:Y:S02]  /*0340*/  ISETP.LT.AND.EX P3, PT, R11, UR11, !P1, P2 ;  /* 0x0000000b0b007c0c */ /* 0x000fe4000cf61320 */
[----:B------:R-:W-:Y:S02]  /*0350*/  LOP3.LUT R104, R104, 0xfffffff7, RZ, 0xc0, !PT ;  /* 0xfffffff768687812 */ /* 0x000fe400078ec0ff */
[----:B------:R-:W-:-:S02]  /*0360*/  ISETP.LT.U32.AND P0, PT, R95, UR10, PT ;  /* 0x0000000a5f007c0c */ /* 0x000fc4000bf01070 */
[----:B------:R-:W-:Y:S02]  /*0370*/  SHF.R.S32.HI R13, RZ, 0x1f, R95 ;  /* 0x0000001fff0d7819 */ /* 0x000fe4000001145f */
[----:B------:R-:W-:Y:S02]  /*0380*/  LOP3.LUT R104, R104, 0xffffffef, RZ, 0xc0, !PT ;  /* 0xffffffef68687812 */ /* 0x000fe400078ec0ff */
[----:B------:R-:W-:Y:S02]  /*0390*/  IADD3 R94, R101, 0xc0, RZ ;  /* 0x000000c0655e7810 */ /* 0x000fe40007ffe0ff */
[----:B------:R-:W-:Y:S02]  /*03a0*/  ISETP.LT.AND.EX P2, PT, R13, UR11, !P1, P0 ;  /* 0x0000000b0d007c0c */ /* 0x000fe4000cf41300 */
[----:B------:R-:W-:Y:S02]  /*03b0*/  @P4 LOP3.LUT R104, R104, 0x10, RZ, 0xfc, !PT ;  /* 0x0000001068684812 */ /* 0x000fe400078efcff */
[----:B------:R-:W-:-:S02]  /*03c0*/  SHF.R.S32.HI R15, RZ, 0x1f, R94 ;  /* 0x0000001fff0f7819 */ /* 0x000fc4000001145e */
[----:B------:R-:W-:Y:S02]  /*03d0*/  ISETP.LT.U32.AND P0, PT, R94, UR10, PT ;  /* 0x0000000a5e007c0c */ /* 0x000fe4000bf01070 */
[----:B------:R-:W-:Y:S02]  /*03e0*/  @P3 LOP3.LUT R104, R104, 0x8, RZ, 0xfc, !PT ;  /* 0x0000000868683812 */ /* 0x000fe400078efcff */
[----:B------:R-:W-:Y:S02]  /*03f0*/  ISETP.LT.AND.EX P0, PT, R15, UR11, !P1, P0 ;  /* 0x0000000b0f007c0c */ /* 0x000fe4000cf01300 */
[----:B------:R-:W-:Y:S02]  /*0400*/  LOP3.LUT R104, R104, 0xfffffffb, RZ, 0xc0, !PT ;  /* 0xfffffffb68687812 */ /* 0x000fe400078ec0ff */
[----:B------:R-:W-:Y:S02]  /*0410*/  IADD3 R93, R101, 0xe0, RZ ;  /* 0x000000e0655d7810 */ /* 0x000fe40007ffe0ff */
[----:B------:R-:W-:-:S02]  /*0420*/  @P2 LOP3.LUT R104, R104, 0x4, RZ, 0xfc, !PT ;  /* 0x0000000468682812 */ /* 0x000fc400078efcff */
[C---:B------:R-:W-:Y:S02]  /*0430*/  IADD3 R92, R101.reuse, 0x100, RZ ;  /* 0x00000100655c7810 */ /* 0x040fe40007ffe0ff */
[C---:B------:R-:W-:Y:S02]  /*0440*/  IADD3 R91, R101.reuse, 0x120, RZ ;  /* 0x00000120655b7810 */ /* 0x040fe40007ffe0ff */
[C---:B------:R-:W-:Y:S02]  /*0450*/  IADD3 R90, R101.reuse, 0x140, RZ ;  /* 0x00000140655a7810 */ /* 0x040fe40007ffe0ff */
[----:B------:R-:W-:Y:S02]  /*0460*/  LOP3.LUT R104, R104, 0xfffffffd, RZ, 0xc0, !PT ;  /* 0xfffffffd68687812 */ /* 0x000fe400078ec0ff */
[----:B------:R-:W-:Y:S02]  /*0470*/  IADD3 R89, R101, 0x160, RZ ;  /* 0x0000016065597810 */ /* 0x000fe40007ffe0ff */
[----:B------:R-:W-:-:S02]  /*0480*/  SHF.R.S32.HI R17, RZ, 0x1f, R93 ;  /* 0x0000001fff117819 */ /* 0x000fc4000001145d */
[----:B------:R-:W-:Y:S02]  /*0490*/  SHF.R.S32.HI R19, RZ, 0x1f, R92 ;  /* 0x0000001fff137819 */ /* 0x000fe4000001145c */
[----:B------:R-:W-:Y:S02]  /*04a0*/  SHF.R.S32.HI R21, RZ, 0x1f, R91 ;  /* 0x0000001fff157819 */ /* 0x000fe4000001145b */
[----:B------:R-:W-:Y:S02]  /*04b0*/  SHF.R.S32.HI R23, RZ, 0x1f, R90 ;  /* 0x0000001fff177819 */ /* 0x000fe4000001145a */
[----:B------:R-:W-:Y:S02]  /*04c0*/  ISETP.LT.U32.AND P5, PT, R93, UR10, PT ;  /* 0x0000000a5d007c0c */ /* 0x000fe4000bfa1070 */
[----:B------:R-:W-:Y:S02]  /*04d0*/  @P0 LOP3.LUT R104, R104, 0x2, RZ, 0xfc, !PT ;  /* 0x0000000268680812 */ /* 0x000fe400078efcff */
[----:B------:R-:W-:-:S02]  /*04e0*/  ISETP.LT.U32.AND P4, PT, R92, UR10, PT ;  /* 0x0000000a5c007c0c */ /* 0x000fc4000bf81070 */
[----:B------:R-:W-:Y:S02]  /*04f0*/  ISETP.LT.U32.AND P3, PT, R91, UR10, PT ;  /* 0x0000000a5b007c0c */ /* 0x000fe4000bf61070 */
[----:B------:R-:W-:Y:S02]  /*0500*/  ISETP.LT.U32.AND P2, PT, R90, UR10, PT ;  /* 0x0000000a5a007c0c */ /* 0x000fe4000bf41070 */
[----:B------:R-:W-:Y:S02]  /*0510*/  SHF.R.S32.HI R25, RZ, 0x1f, R89 ;  /* 0x0000001fff197819 */ /* 0x000fe40000011459 */
[----:B------:R-:W-:Y:S01]  /*0520*/  ISETP.LT.U32.AND P0, PT, R89, UR10, PT ;  /* 0x0000000a59007c0c */ /* 0x000fe2000bf01070 */
[----:B------:R-:W-:Y:S01]  /*0530*/  ULDC.U8 UR10, c[0x0][0x2a4] ;  /* 0x0000a900000a7ab9 */ /* 0x000fe20000000000 */
[----:B------:R-:W-:Y:S02]  /*0540*/  ISETP.LT.AND.EX P5, PT, R17, UR11, !P1, P5 ;  /* 0x0000000b11007c0c */ /* 0x000fe4000cfa1350 */
[----:B------:R-:W-:-:S02]  /*0550*/  ISETP.LT.AND.EX P4, PT, R19, UR11, !P1, P4 ;  /* 0x0000000b13007c0c */ /* 0x000fc4000cf81340 */
[----:B------:R-:W-:Y:S02]  /*0560*/  ISETP.LT.AND.EX P3, PT, R21, UR11, !P1, P3 ;  /* 0x0000000b15007c0c */ /* 0x000fe4000cf61330 */
[----:B------:R-:W-:Y:S02]  /*0570*/  ISETP.LT.AND.EX P2, PT, R23, UR11, !P1, P2 ;  /* 0x0000000b17007c0c */ /* 0x000fe4000cf41320 */
[----:B------:R-:W-:Y:S02]  /*0580*/  ISETP.LT.AND.EX P1, PT, R25, UR11, !P1, P0 ;  /* 0x0000000b19007c0c */ /* 0x000fe4000cf21300 */
[C---:B-1----:R-:W-:Y:S02]  /*0590*/  LEA.HI R8, P0, R27.reuse, R26, RZ, 0x1 ;  /* 0x0000001a1b087211 */ /* 0x042fe400078108ff */
[-C--:B------:R-:W-:Y:S02]  /*05a0*/  LEA R37, R27, R27.reuse, 0x1 ;  /* 0x0000001b1b257211 */ /* 0x080fe400078e08ff */
[----:B------:R-:W-:Y:S01]  /*05b0*/  IADD3.X R31, RZ, R27, RZ, P0, !PT ;  /* 0x0000001bff1f7210 */ /* 0x000fe200007fe4ff */
[----:B------:R-:W-:Y:S01]  /*05c0*/  IMAD.WIDE.U32 R26, R26, 0x3, RZ ;  /* 0x000000031a1a7825 */ /* 0x000fe200078e00ff */
[----:B------:R-:W-:-:S02]  /*05d0*/  IADD3 R88, R101, 0x180, RZ ;  /* 0x0000018065587810 */ /* 0x000fc40007ffe0ff */
[--C-:B------:R-:W-:Y:S02]  /*05e0*/  SHF.R.S64 R8, R8, 0x1, R31.reuse ;  /* 0x0000000108087819 */ /* 0x100fe4000000101f */
[----:B------:R-:W-:Y:S02]  /*05f0*/  IADD3 R37, R27, R37, RZ ;  /* 0x000000251b257210 */ /* 0x000fe40007ffe0ff */
[----:B------:R-:W1:Y:S01]  /*0600*/  LDC R27, c[0x0][0x10] ;  /* 0x00000400ff1b7b82 */ /* 0x000e620000000800 */
[----:B------:R-:W-:Y:S02]  /*0610*/  SHF.R.S32.HI R29, RZ, 0x1, R31 ;  /* 0x00000001ff1d7819 */ /* 0x000fe4000001141f */
[----:B------:R-:W-:Y:S02]  /*0620*/  LEA.HI R12, P0, R37, R26, RZ, 0x1 ;  /* 0x0000001a250c7211 */ /* 0x000fe400078108ff */
[C---:B------:R-:W-:Y:S02]  /*0630*/  IADD3 R87, R101.reuse, 0x1a0, RZ ;  /* 0x000001a065577810 */ /* 0x040fe40007ffe0ff */
[----:B------:R-:W-:Y:S01]  /*0640*/  IADD3.X R37, RZ, R37, RZ, P0, !PT ;  /* 0x00000025ff257210 */ /* 0x000fe200007fe4ff */
[----:B------:R-:W2:Y:S01]  /*0650*/  LDC R2, c[0x0][0xc] ;  /* 0x00000300ff027b82 */ /* 0x000ea20000000800 */
[----:B------:R-:W-:-:S02]  /*0660*/  IADD3 R86, R101, 0x1c0, RZ ;  /* 0x000001c065567810 */ /* 0x000fc40007ffe0ff */
[--C-:B------:R-:W-:Y:S02]  /*0670*/  SHF.R.S64 R12, R12, 0x1, R37.reuse ;  /* 0x000000010c0c7819 */ /* 0x100fe40000001025 */
[----:B------:R-:W-:Y:S02]  /*0680*/  IADD3 R84, R101, 0x1e0, RZ ;  /* 0x000001e065547810 */ /* 0x000fe40007ffe0ff */
[----:B------:R-:W-:Y:S02]  /*0690*/  SHF.R.S32.HI R37, RZ, 0x1, R37 ;  /* 0x00000001ff257819 */ /* 0x000fe40000011425 */
[----:B------:R-:W-:Y:S02]  /*06a0*/  SHF.L.U64.HI R10, R8, 0x2, R29 ;  /* 0x00000002080a7819 */ /* 0x000fe4000001021d */
[----:B------:R-:W-:Y:S02]  /*06b0*/  SHF.L.U32 R103, R103, 0x1, RZ ;  /* 0x0000000167677819 */ /* 0x000fe400000006ff */
[----:B------:R-:W-:-:S02]  /*06c0*/  LEA R6, R6, UR5, 0x3 ;  /* 0x0000000506067c11 */ /* 0x000fc4000f8e18ff */
[----:B------:R-:W-:Y:S01]  /*06d0*/  SHF.R.S32.HI R29, RZ, 0x1f, R88 ;  /* 0x0000001fff1d7819 */ /* 0x000fe20000011458 */
[----:B-1----:R-:W-:Y:S01]  /*06e0*/  IMAD R100, R27, UR7, R0 ;  /* 0x000000071b647c24 */ /* 0x002fe2000f8e0200 */
[----:B------:R-:W-:Y:S02]  /*06f0*/  SHF.R.S32.HI R31, RZ, 0x1f, R87 ;  /* 0x0000001fff1f7819 */ /* 0x000fe40000011457 */
[----:B------:R-:W-:Y:S02]  /*0700*/  SHF.R.S32.HI R33, RZ, 0x1f, R86 ;  /* 0x0000001fff217819 */ /* 0x000fe40000011456 */
[----:B------:R-:W-:Y:S02]  /*0710*/  SHF.R.S32.HI R35, RZ, 0x1f, R84 ;  /* 0x0000001fff237819 */ /* 0x000fe40000011454 */
[----:B------:R-:W-:Y:S02]  /*0720*/  SHF.L.U64.HI R14, R12, 0x2, R37 ;  /* 0x000000020c0e7819 */ /* 0x000fe40000010225 */
[----:B0-2---:R-:W-:-:S07]  /*0730*/  LOP3.LUT R85, R2, 0x3, RZ, 0xc0, !PT ;  /* 0x0000000302557812 */ /* 0x005fce00078ec0ff */
.L_x_442:
        /* <DEDUP_REMOVED lines=8> */
[----:B------:R-:W-:-:S05]  /*07c0*/  P2R R105, PR, RZ, 0x20 ;  /* 0x00000020ff697803 */ /* 0x000fca0000000000 */
        /* <DEDUP_REMOVED lines=25> */
[----:B------:R-:W-:-:S11]  /*0960*/  LOP3.LUT R16, R32, R43, RZ, 0x3c, !PT ;  /* 0x0000002b20107212 */ /* 0x000fd600078e3cff */
[----:B------:R-:W-:Y:S02]  /*0970*/  @P0 IADD3 R37, R37, 0x1, RZ ;  /* 0x0000000125250810 */ /* 0x000fe40007ffe0ff */
        /* <DEDUP_REMOVED lines=15> */
[----:B------:R-:W2:Y:S01]  /*0a70*/  @P2 LDC.64 R38, c[0x0][0x288] ;  /* 0x0000a200ff262b82 */ /* 0x000ea20000000a00 */
[----:B------:R-:W-:Y:S01]  /*0a80*/  IMAD.WIDE.U32 R136, R37, UR12, R136 ;  /* 0x0000000c25887c25 */ /* 0x000fe2000f8e0088 */
[----:B------:R-:W-:-:S04]  /*0a90*/  ULDC.64 UR12, c[0x0][0x290] ;  /* 0x0000a400000c7ab9 */ /* 0x000fc80000000a00 */
[----:B------:R-:W-:Y:S02]  /*0aa0*/  IADD3 R139, R137, R139, RZ ;  /* 0x0000008b898b7210 */ /* 0x000fe40007ffe0ff */
[----:B------:R-:W-:Y:S01]  /*0ab0*/  @P2 MOV R138, R136 ;  /* 0x00000088008a2202 */ /* 0x000fe20000000f00 */
[----:B--2---:R-:W-:-:S04]  /*0ac0*/  @P2 IMAD R16, R3, R38, RZ ;  /* 0x0000002603102224 */ /* 0x004fc800078e02ff */
[----:B------:R-:W-:-:S04]  /*0ad0*/  @P2 IMAD.WIDE.U32 R36, R101, R38, R138 ;  /* 0x0000002665242225 */ /* 0x000fc800078e008a */
[----:B------:R-:W-:Y:S01]  /*0ae0*/  @P2 IMAD R39, R101, R39, R16 ;  /* 0x0000002765272224 */ /* 0x000fe200078e0210 */
[----:B------:R-:W-:-:S04]  /*0af0*/  @P2 SHF.L.U32 R83, R36, 0x1, RZ ;  /* 0x0000000124532819 */ /* 0x000fc800000006ff */
[----:B------:R-:W-:Y:S02]  /*0b00*/  @P2 IADD3 R37, R37, R39, RZ ;  /* 0x0000002725252210 */ /* 0x000fe40007ffe0ff */
[----:B------:R-:W2:Y:S01]  /*0b10*/  @P2 LDC.64 R38, c[0x0][0x228] ;  /* 0x00008a00ff262b82 */ /* 0x000ea20000000a00 */
[C---:B------:R-:W-:Y:S02]  /*0b20*/  @P2 IADD3 R106, P0, R83.reuse, R106, RZ ;  /* 0x0000006a536a2210 */ /* 0x040fe40007f1e0ff */
[----:B------:R-:W-:Y:S02]  /*0b30*/  @P2 SHF.L.U64.HI R36, R36, 0x1, R37 ;  /* 0x0000000124242819 */ /* 0x000fe40000010225 */
[----:B------:R-:W-:Y:S02]  /*0b40*/  @P6 MOV R37, R139 ;  /* 0x0000008b00256202 */ /* 0x000fe40000000f00 */
[----:B------:R-:W-:Y:S02]  /*0b50*/  @P2 IADD3.X R107, R36, R107, RZ, P0, !PT ;  /* 0x0000006b246b2210 */ /* 0x000fe400007fe4ff */
[----:B--2---:R-:W-:-:S04]  /*0b60*/  @P2 IADD3 R82, P0, R83, R38, RZ ;  /* 0x0000002653522210 */ /* 0x004fc80007f1e0ff */
[----:B------:R-:W-:Y:S02]  /*0b70*/  @P2 IADD3.X R83, R36, R39, RZ, P0, !PT ;  /* 0x0000002724532210 */ /* 0x000fe400007fe4ff */
[----:B------:R-:W2:Y:S01]  /*0b80*/  @P6 LDC.64 R38, c[0x0][0x288] ;  /* 0x0000a200ff266b82 */ /* 0x000ea20000000a00 */
[----:B------:R-:W-:Y:S02]  /*0b90*/  @P6 MOV R36, R136 ;  /* 0x0000008800246202 */ /* 0x000fe40000000f00 */
[----:B------:R-:W-:-:S13]  /*0ba0*/  LOP3.LUT P2, RZ, R104, 0x20, RZ, 0xc0, !PT ;  /* 0x0000002068ff7812 */ /* 0x000fda000784c0ff */
[----:B------:R-:W3:Y:S01]  /*0bb0*/  @P2 LDC.64 R76, c[0x0][0x230] ;  /* 0x00008c00ff4c2b82 */ /* 0x000ee20000000a00 */
[-C--:B--2---:R-:W-:Y:S02]  /*0bc0*/  @P6 IMAD R16, R5, R38.reuse, RZ ;  /* 0x0000002605106224 */ /* 0x084fe400078e02ff */
[----:B------:R-:W-:-:S04]  /*0bd0*/  @P6 IMAD.WIDE.U32 R36, R99, R38, R36 ;  /* 0x0000002663246225 */ /* 0x000fc800078e0024 */
[----:B------:R-:W-:Y:S01]  /*0be0*/  @P6 IMAD R39, R99, R39, R16 ;  /* 0x0000002763276224 */ /* 0x000fe200078e0210 */
[----:B------:R-:W-:-:S04]  /*0bf0*/  @P6 SHF.L.U32 R79, R36, 0x1, RZ ;  /* 0x00000001244f6819 */ /* 0x000fc800000006ff */
[----:B------:R-:W-:Y:S02]  /*0c00*/  @P6 IADD3 R37, R37, R39, RZ ;  /* 0x0000002725256210 */ /* 0x000fe40007ffe0ff */
[----:B------:R-:W2:Y:S01]  /*0c10*/  @P6 LDC.64 R38, c[0x0][0x228] ;  /* 0x00008a00ff266b82 */ /* 0x000ea20000000a00 */
[C---:B0-----:R-:W-:Y:S02]  /*0c20*/  @P6 IADD3 R80, P0, R79.reuse, R80, RZ ;  /* 0x000000504f506210 */ /* 0x041fe40007f1e0ff */
[----:B------:R-:W-:Y:S02]  /*0c30*/  @P6 SHF.L.U64.HI R36, R36, 0x1, R37 ;  /* 0x0000000124246819 */ /* 0x000fe40000010225 */
[----:B------:R-:W-:Y:S02]  /*0c40*/  @P2 MOV R37, R139 ;  /* 0x0000008b00252202 */ /* 0x000fe40000000f00 */
[----:B------:R-:W-:Y:S02]  /*0c50*/  @P6 IADD3.X R81, R36, R81, RZ, P0, !PT ;  /* 0x0000005124516210 */ /* 0x000fe400007fe4ff */
[----:B--2---:R-:W-:-:S04]  /*0c60*/  @P6 IADD3 R78, P0, R79, R38, RZ ;  /* 0x000000264f4e6210 */ /* 0x004fc80007f1e0ff */
[----:B------:R-:W-:Y:S02]  /*0c70*/  @P6 IADD3.X R79, R36, R39, RZ, P0, !PT ;  /* 0x00000027244f6210 */ /* 0x000fe400007fe4ff */
[----:B------:R-:W0:Y:S01]  /*0c80*/  @P2 LDC.64 R38, c[0x0][0x288] ;  /* 0x0000a200ff262b82 */ /* 0x000e220000000a00 */
[----:B------:R-:W-:Y:S02]  /*0c90*/  @P2 MOV R36, R136 ;  /* 0x0000008800242202 */ /* 0x000fe40000000f00 */
[----:B------:R-:W-:-:S13]  /*0ca0*/  LOP3.LUT P6, RZ, R104, 0x2, RZ, 0xc0, !PT ;  /* 0x0000000268ff7812 */ /* 0x000fda00078cc0ff */
[----:B------:R-:W2:Y:S01]  /*0cb0*/  @P6 LDC.64 R60, c[0x0][0x230] ;  /* 0x00008c00ff3c6b82 */ /* 0x000ea20000000a00 */
        /* <DEDUP_REMOVED lines=70> */
[C---:B--2---:R-:W-:Y:S02]  /*1120*/  @P6 IADD3 R60, P0, R59.reuse, R60, RZ ;  /* 0x0000003c3b3c6210 */ /* 0x044fe40007f1e0ff */
        /* <DEDUP_REMOVED lines=22> */
[----:B------:R-:W-:-:S04]  /*1290*/  LOP3.LUT P5, RZ, R104, 0x8, RZ, 0xc0, !PT ;  /* 0x0000000868ff7812 */ /* 0x000fc800078ac0ff */
[----:B------:R-:W-:Y:S02]  /*12a0*/  P2R R114, PR, RZ, 0x20 ;  /* 0x00000020ff727803 */ /* 0x000fe40000000000 */
[----:B------:R-:W-:-:S04]  /*12b0*/  LOP3.LUT P5, RZ, R104, 0x10, RZ, 0xc0, !PT ;  /* 0x0000001068ff7812 */ /* 0x000fc800078ac0ff */
[----:B------:R-:W-:Y:S02]  /*12c0*/  P2R R115, PR, RZ, 0x20 ;  /* 0x00000020ff737803 */ /* 0x000fe40000000000 */
[----:B------:R-:W-:-:S04]  /*12d0*/  LOP3.LUT P5, RZ, R104, 0x20, RZ, 0xc0, !PT ;  /* 0x0000002068ff7812 */ /* 0x000fc800078ac0ff */
[----:B------:R-:W-:Y:S02]  /*12e0*/  P2R R116, PR, RZ, 0x20 ;  /* 0x00000020ff747803 */ /* 0x000fe40000000000 */
[----:B------:R-:W-:Y:S01]  /*12f0*/  LOP3.LUT P5, RZ, R104, 0x40, RZ, 0xc0, !PT ;  /* 0x0000004068ff7812 */ /* 0x000fe200078ac0ff */
[-C--:B0-----:R-:W-:Y:S02]  /*1300*/  @P4 IMAD R16, R19, R38.reuse, RZ ;  /* 0x0000002613104224 */ /* 0x081fe400078e02ff */
[----:B------:R-:W-:Y:S01]  /*1310*/  @P4 IMAD.WIDE.U32 R36, R92, R38, R36 ;  /* 0x000000265c244225 */ /* 0x000fe200078e0024 */
[----:B------:R-:W-:Y:S02]  /*1320*/  P2R R117, PR, RZ, 0x20 ;  /* 0x00000020ff757803 */ /* 0x000fe40000000000 */
[----:B------:R-:W-:Y:S01]  /*1330*/  LOP3.LUT P5, RZ, R104, 0x80, RZ, 0xc0, !PT ;  /* 0x0000008068ff7812 */ /* 0x000fe200078ac0ff */
        /* <DEDUP_REMOVED lines=32> */
[----:B---3--:R-:W-:Y:S02]  /*1540*/  @P2 IADD3 R44, P0, R43, R44, RZ ;  /* 0x0000002c2b2c2210 */ /* 0x008fe40007f1e0ff */
        /* <DEDUP_REMOVED lines=14> */
[----:B----4-:R-:W-:-:S04]  /*1630*/  @P1 IADD3 R40, P0, R37, R40, RZ ;  /* 0x0000002825281210 */ /* 0x010fc80007f1e0ff */
        /* <DEDUP_REMOVED lines=10> */
[----:B------:R-:W-:Y:S02]  /*16e0*/  ISETP.GE.AND.EX P0, PT, R18, UR13, PT, P0 ;  /* 0x0000000d12007c0c */ /* 0x000fe4000bf06300 */
[----:B------:R-:W-:Y:S02]  /*16f0*/  MOV R18, RZ ;  /* 0x000000ff00127202 */ /* 0x000fe40000000f00 */
        /* <DEDUP_REMOVED lines=13> */
[----:B------:R-:W-:Y:S02]  /*17d0*/  @P0 IADD3.X R111, R16, R109, RZ, P6, !PT ;  /* 0x0000006d106f0210 */ /* 0x000fe400037fe4ff */
[----:B------:R-:W-:-:S04]  /*17e0*/  IADD3 R20, R26, 0x1a0, RZ ;  /* 0x000001a01a147810 */ /* 0x000fc80007ffe0ff */
[----:B------:R-:W-:Y:S02]  /*17f0*/  SHF.R.S32.HI R22, RZ, 0x1f, R20 ;  /* 0x0000001fff167819 */ /* 0x000fe40000011414 */
[----:B0-----:R-:W-:-:S04]  /*1800*/  @P0 IADD3 R112, P6, R113, R36, RZ ;  /* 0x0000002471700210 */ /* 0x001fc80007fde0ff */
[----:B------:R-:W-:Y:S02]  /*1810*/  @P0 IADD3.X R113, R16, R37, RZ, P6, !PT ;  /* 0x0000002510710210 */ /* 0x000fe400037fe4ff */
[----:B------:R-:W-:-:S03]  /*1820*/  MOV R16, RZ ;  /* 0x000000ff00107202 */ /* 0x000fc60000000f00 */
[----:B------:R-:W5:Y:S04]  /*1830*/  @P0 LDG.E R18, desc[UR8][R112.64] ;  /* 0x0000000870120981 */ /* 0x000f68000c1e1900 */
[----:B------:R0:W5:Y:S01]  /*1840*/  @P0 LDG.E R16, desc[UR8][R110.64] ;  /* 0x000000086e100981 */ /* 0x000162000c1e1900 */
        /* <DEDUP_REMOVED lines=16> */
[----:B------:R-:W-:-:S03]  /*1950*/  IADD3 R22, R26, 0x1c0, RZ ;  /* 0x000001c01a167810 */ /* 0x000fc60007ffe0ff */
[----:B------:R0:W5:Y:S01]  /*1960*/  @P0 LDG.E R30, desc[UR8][R108.64] ;  /* 0x000000086c1e0981 */ /* 0x000162000c1e1900 */
[----:B------:R-:W-:Y:S02]  /*1970*/  SHF.R.S32.HI R24, RZ, 0x1f, R22 ;  /* 0x0000001fff187819 */ /* 0x000fe40000011416 */
[----:B-1----:R-:W-:-:S04]  /*1980*/  @P0 IADD3 R110, P6, R37, R110, RZ ;  /* 0x0000006e256e0210 */ /* 0x002fc80007fde0ff */
[----:B------:R-:W-:Y:S02]  /*1990*/  @P0 IADD3.X R111, R20, R111, RZ, P6, !PT ;  /* 0x0000006f146f0210 */ /* 0x000fe400037fe4ff */
[----:B------:R-:W-:-:S06]  /*19a0*/  MOV R20, RZ ;  /* 0x000000ff00147202 */ /* 0x000fcc0000000f00 */
[----:B------:R1:W5:Y:S01]  /*19b0*/  @P0 LDG.E R20, desc[UR8][R110.64] ;  /* 0x000000086e140981 */ /* 0x000362000c1e1900 */
[----:B------:R-:W-:-:S04]  /*19c0*/  ISETP.GE.U32.AND P0, PT, R22, UR12, PT ;  /* 0x0000000c16007c0c */ /* 0x000fc8000bf06070 */
[----:B------:R-:W-:-:S04]  /*19d0*/  ISETP.GE.AND.EX P0, PT, R24, UR13, PT, P0 ;  /* 0x0000000d18007c0c */ /* 0x000fc8000bf06300 */
[----:B------:R-:W-:-:S13]  /*19e0*/  ISETP.LT.U32.AND P0, PT, R102, 0x180, !P0 ;  /* 0x000001806600780c */ /* 0x000fda0004701070 */
[----:B------:R-:W2:Y:S08]  /*19f0*/  @P0 LDC.64 R36, c[0x0][0x288] ;  /* 0x0000a200ff240b82 */ /* 0x000eb00000000a00 */
[----:B------:R-:W3:Y:S01]  /*1a00*/  @P0 LDC.64 R112, c[0x0][0x230] ;  /* 0x00008c00ff700b82 */ /* 0x000ee20000000a00 */
[----:B0-----:R-:W-:Y:S02]  /*1a10*/  @P0 MOV R108, R136 ;  /* 0x00000088006c0202 */ /* 0x001fe40000000f00 */
[----:B------:R-:W-:-:S05]  /*1a20*/  @P0 MOV R109, R139 ;  /* 0x0000008b006d0202 */ /* 0x000fca0000000f00 */
[----:B-1----:R-:W0:Y:S01]  /*1a30*/  @P0 LDC.64 R110, c[0x0][0x228] ;  /* 0x00008a00ff6e0b82 */ /* 0x002e220000000a00 */
[-C--:B--2---:R-:W-:Y:S02]  /*1a40*/  @P0 IMAD R22, R33, R36.reuse, RZ ;  /* 0x0000002421160224 */ /* 0x084fe400078e02ff */
[----:B------:R-:W-:-:S04]  /*1a50*/  @P0 IMAD.WIDE.U32 R108, R86, R36, R108 ;  /* 0x00000024566c0225 */ /* 0x000fc800078e006c */
[----:B------:R-:W-:-:S05]  /*1a60*/  @P0 IMAD R37, R86, R37, R22 ;  /* 0x0000002556250224 */ /* 0x000fca00078e0216 */
[----:B------:R-:W-:Y:S02]  /*1a70*/  @P0 IADD3 R109, R109, R37, RZ ;  /* 0x000000256d6d0210 */ /* 0x000fe40007ffe0ff */
[C---:B------:R-:W-:Y:S02]  /*1a80*/  @P0 SHF.L.U32 R37, R108.reuse, 0x1, RZ ;  /* 0x000000016c250819 */ /* 0x040fe400000006ff */
[----:B------:R-:W-:Y:S02]  /*1a90*/  @P0 SHF.L.U64.HI R108, R108, 0x1, R109 ;  /* 0x000000016c6c0819 */ /* 0x000fe4000001026d */
[----:B---3--:R-:W-:-:S04]  /*1aa0*/  @P0 IADD3 R112, P6, R37, R112, RZ ;  /* 0x0000007025700210 */ /* 0x008fc80007fde0ff */
[C---:B------:R-:W-:Y:S02]  /*1ab0*/  @P0 IADD3.X R113, R108.reuse, R113, RZ, P6, !PT ;  /* 0x000000716c710210 */ /* 0x040fe400037fe4ff */
[----:B0-----:R-:W-:Y:S02]  /*1ac0*/  @P0 IADD3 R110, P6, R37, R110, RZ ;  /* 0x0000006e256e0210 */ /* 0x001fe40007fde0ff */
[----:B------:R-:W-:Y:S02]  /*1ad0*/  MOV R22, RZ ;  /* 0x000000ff00167202 */ /* 0x000fe40000000f00 */
[----:B------:R-:W-:Y:S02]  /*1ae0*/  MOV R24, RZ ;  /* 0x000000ff00187202 */ /* 0x000fe40000000f00 */
[----:B------:R-:W-:Y:S02]  /*1af0*/  @P0 IADD3.X R111, R108, R111, RZ, P6, !PT ;  /* 0x0000006f6c6f0210 */ /* 0x000fe400037fe4ff */
[----:B------:R-:W-:Y:S01]  /*1b00*/  IADD3 R26, R26, 0x1e0, RZ ;  /* 0x000001e01a1a7810 */ /* 0x000fe20007ffe0ff */
[----:B------:R-:W5:Y:S03]  /*1b10*/  @P0 LDG.E R22, desc[UR8][R112.64] ;  /* 0x0000000870160981 */ /* 0x000f66000c1e1900 */
[----:B------:R-:W-:Y:S01]  /*1b20*/  SHF.R.S32.HI R28, RZ, 0x1f, R26 ;  /* 0x0000001fff1c7819 */ /* 0x000fe2000001141a */
        /* <DEDUP_REMOVED lines=11> */
[----:B------:R-:W-:-:S04]  /*1be0*/  @P0 IADD3 R37, R111, R37, RZ ;  /* 0x000000256f250210 */ /* 0x000fc80007ffe0ff */
[C---:B------:R-:W-:Y:S02]  /*1bf0*/  @P0 SHF.L.U64.HI R26, R110.reuse, 0x1, R37 ;  /* 0x000000016e1a0819 */ /* 0x040fe40000010225 */
[----:B------:R-:W1:Y:S01]  /*1c00*/  @P0 LDC.64 R36, c[0x0][0x228] ;  /* 0x00008a00ff240b82 */ /* 0x000e620000000a00 */
[----:B------:R-:W-:-:S04]  /*1c10*/  @P0 SHF.L.U32 R111, R110, 0x1, RZ ;  /* 0x000000016e6f0819 */ /* 0x000fc800000006ff */
[----:B0-----:R-:W-:-:S04]  /*1c20*/  @P0 IADD3 R108, P6, R111, R108, RZ ;  /* 0x0000006c6f6c0210 */ /* 0x001fc80007fde0ff */
[----:B------:R-:W-:Y:S02]  /*1c30*/  @P0 IADD3.X R109, R26, R109, RZ, P6, !PT ;  /* 0x0000006d1a6d0210 */ /* 0x000fe400037fe4ff */
[----:B-1----:R-:W-:-:S04]  /*1c40*/  @P0 IADD3 R110, P6, R111, R36, RZ ;  /* 0x000000246f6e0210 */ /* 0x002fc80007fde0ff */
[----:B------:R-:W-:Y:S02]  /*1c50*/  @P0 IADD3.X R111, R26, R37, RZ, P6, !PT ;  /* 0x000000251a6f0210 */ /* 0x000fe400037fe4ff */
        /* <DEDUP_REMOVED lines=8> */
[----:B------:R-:W-:Y:S02]  /*1ce0*/  MOV R26, RZ ;  /* 0x000000ff001a7202 */ /* 0x000fe40000000f00 */
[----:B------:R-:W-:Y:S02]  /*1cf0*/  MOV R28, RZ ;  /* 0x000000ff001c7202 */ /* 0x000fe40000000f00 */
[----:B------:R-:W-:-:S02]  /*1d00*/  CS2R R124, SRZ ;  /* 0x00000000007c7805 */ /* 0x000fc4000001ff00 */
[----:B------:R-:W-:Y:S01]  /*1d10*/  CS2R R122, SRZ ;  /* 0x00000000007a7805 */ /* 0x000fe2000001ff00 */
[----:B------:R-:W5:Y:S04]  /*1d20*/  @P0 LDG.E R26, desc[UR8][R108.64] ;  /* 0x000000086c1a0981 */ /* 0x000f68000c1e1900 */
[----:B------:R0:W5:Y:S04]  /*1d30*/  @P0 LDG.E R28, desc[UR8][R110.64] ;  /* 0x000000086e1c0981 */ /* 0x000168000c1e1900 */
[----:B------:R1:W5:Y:S04]  /*1d40*/  @P5 LDG.E R129, desc[UR8][R80.64] ;  /* 0x0000000850815981 */ /* 0x000368000c1e1900 */
[----:B------:R1:W5:Y:S01]  /*1d50*/  @P5 LDG.E R126, desc[UR8][R78.64] ;  /* 0x000000084e7e5981 */ /* 0x000362000c1e1900 */
[----:B------:R-:W-:-:S13]  /*1d60*/  ISETP.NE.AND P5, PT, R116, RZ, PT ;  /* 0x000000ff7400720c */ /* 0x000fda0003fa5270 */
[----:B------:R1:W5:Y:S04]  /*1d70*/  @P5 LDG.E R124, desc[UR8][R76.64] ;  /* 0x000000084c7c5981 */ /* 0x000368000c1e1900 */
[----:B------:R1:W5:Y:S01]  /*1d80*/  @P5 LDG.E R123, desc[UR8][R74.64] ;  /* 0x000000084a7b5981 */ /* 0x000362000c1e1900 */
[----:B------:R-:W-:Y:S02]  /*1d90*/  ISETP.NE.AND P5, PT, R115, RZ, PT ;  /* 0x000000ff7300720c */ /* 0x000fe40003fa5270 */
[----:B------:R-:W-:Y:S02]  /*1da0*/  CS2R R120, SRZ ;  /* 0x0000000000787805 */ /* 0x000fe4000001ff00 */
[----:B------:R-:W-:-:S09]  /*1db0*/  CS2R R118, SRZ ;  /* 0x0000000000767805 */ /* 0x000fd2000001ff00 */
[----:B------:R1:W5:Y:S04]  /*1dc0*/  @P5 LDG.E R125, desc[UR8][R72.64] ;  /* 0x00000008487d5981 */ /* 0x000368000c1e1900 */
[----:B------:R1:W5:Y:S01]  /*1dd0*/  @P5 LDG.E R122, desc[UR8][R70.64] ;  /* 0x00000008467a5981 */ /* 0x000362000c1e1900 */
[----:B------:R-:W-:Y:S02]  /*1de0*/  ISETP.NE.AND P5, PT, R114, RZ, PT ;  /* 0x000000ff7200720c */ /* 0x000fe40003fa5270 */
[----:B------:R-:W-:Y:S02]  /*1df0*/  LOP3.LUT P6, RZ, R104, 0x2, RZ, 0xc0, !PT ;  /* 0x0000000268ff7812 */ /* 0x000fe400078cc0ff */
[----:B------:R-:W-:Y:S02]  /*1e00*/  MOV R130, 0x3f800000 ;  /* 0x3f80000000827802 */ /* 0x000fe40000000f00 */
[----:B------:R-:W-:-:S07]  /*1e10*/  CS2R R116, SRZ ;  /* 0x0000000000747805 */ /* 0x000fce000001ff00 */
[----:B------:R1:W5:Y:S04]  /*1e20*/  @P5 LDG.E R120, desc[UR8][R68.64] ;  /* 0x0000000844785981 */ /* 0x000368000c1e1900 */
[----:B------:R1:W5:Y:S01]  /*1e30*/  @P5 LDG.E R119, desc[UR8][R66.64] ;  /* 0x0000000842775981 */ /* 0x000362000c1e1900 */
[----:B------:R-:W-:Y:S02]  /*1e40*/  ISETP.NE.AND P5, PT, R105, RZ, PT ;  /* 0x000000ff6900720c */ /* 0x000fe40003fa5270 */
[----:B------:R-:W-:Y:S02]  /*1e50*/  CS2R R114, SRZ ;  /* 0x0000000000727805 */ /* 0x000fe4000001ff00 */
[----:B0-----:R-:W-:Y:S02]  /*1e60*/  CS2R R110, SRZ ;  /* 0x00000000006e7805 */ /* 0x001fe4000001ff00 */
[----:B------:R-:W-:-:S02]  /*1e70*/  CS2R R108, SRZ ;  /* 0x00000000006c7805 */ /* 0x000fc4000001ff00 */
[----:B------:R-:W-:Y:S01]  /*1e80*/  CS2R R106, SRZ ;  /* 0x00000000006a7805 */ /* 0x000fe2000001ff00 */
[----:B------:R1:W5:Y:S04]  /*1e90*/  @P6 LDG.E R116, desc[UR8][R60.64] ;  /* 0x000000083c746981 */ /* 0x000368000c1e1900 */
        /* <DEDUP_REMOVED lines=8> */
[----:B------:R1:W5:Y:S01]  /*1f20*/  @P1 LDG.E R106, desc[UR8][R38.64] ;  /* 0x00000008266a1981 */ /* 0x000362000c1e1900 */
[----:B--2---:R-:W-:-:S05]  /*1f30*/  FFMA.FTZ R113, -R36, R36, R37 ;  /* 0x0000002424717223 */ /* 0x004fca0000010125 */
[----:B------:R-:W-:-:S13]  /*1f40*/  FSETP.GTU.FTZ.AND P0, PT, R113, RZ, PT ;  /* 0x000000ff7100720b */ /* 0x000fda0003f1c000 */
[----:B------:R-:W0:Y:S02]  /*1f50*/  @P0 LDC R112, c[0x0][0x250] ;  /* 0x00009400ff700b82 */ /* 0x000e240000000800 */
[----:B0-----:R-:W-:-:S04]  /*1f60*/  @P0 FADD.FTZ R112, R113, R112 ;  /* 0x0000007071700221 */ /* 0x001fc80000010000 */
[----:B------:R0:W2:Y:S02]  /*1f70*/  @P0 MUFU.RSQ R130, R112 ;  /* 0x0000007000820308 */ /* 0x0000a40000001400 */
[----:B0-----:R-:W-:-:S06]  /*1f80*/  CS2R R112, SRZ ;  /* 0x0000000000707805 */ /* 0x001fcc000001ff00 */
[----:B------:R1:W5:Y:S04]  /*1f90*/  @P4 LDG.E R112, desc[UR8][R52.64] ;  /* 0x0000000834704981 */ /* 0x000368000c1e1900 */
[----:B------:R1:W5:Y:S01]  /*1fa0*/  @P3 LDG.E R113, desc[UR8][R48.64] ;  /* 0x0000000830713981 */ /* 0x000362000c1e1900 */
[----:B------:R-:W-:-:S13]  /*1fb0*/  LOP3.LUT P0, RZ, R104, 0x4, RZ, 0xc0, !PT ;  /* 0x0000000468ff7812 */ /* 0x000fda000780c0ff */
[----:B------:R1:W5:Y:S04]  /*1fc0*/  @P0 LDG.E R121, desc[UR8][R64.64] ;  /* 0x0000000840790981 */ /* 0x000368000c1e1900 */
[----:B------:R1:W5:Y:S01]  /*1fd0*/  @P0 LDG.E R118, desc[UR8][R62.64] ;  /* 0x000000083e760981 */ /* 0x000362000c1e1900 */
[----:B------:R-:W-:Y:S01]  /*1fe0*/  ISETP.GT.U32.AND P0, PT, R102, 0x17f, PT ;  /* 0x0000017f6600780c */ /* 0x000fe20003f04070 */
[----:B------:R-:W-:Y:S01]  /*1ff0*/  BSSY B0, `(.L_x_360) ;  /* 0x0000016000007945 */ /* 0x000fe20003800000 */
[----:B------:R-:W-:Y:S02]  /*2000*/  MOV R134, RZ ;  /* 0x000000ff00867202 */ /* 0x000fe40000000f00 */
[----:B------:R-:W-:Y:S02]  /*2010*/  MOV R105, RZ ;  /* 0x000000ff00697202 */ /* 0x000fe40000000f00 */
[----:B------:R-:W-:-:S02]  /*2020*/  MOV R37, RZ ;  /* 0x000000ff00257202 */ /* 0x000fc40000000f00 */
[----:B------:R-:W-:-:S05]  /*2030*/  MOV R132, RZ ;  /* 0x000000ff00847202 */ /* 0x000fca0000000f00 */
[----:B-12---:R-:W-:Y:S05]  /*2040*/  @P0 BRA `(.L_x_361) ;  /* 0x0000000000400947 */ /* 0x006fea0003800000 */
[----:B------:R-:W-:Y:S02]  /*2050*/  ISETP.NE.AND P0, PT, RZ, UR10, PT ;  /* 0x0000000aff007c0c */ /* 0x000fe4000bf05270 */
[----:B------:R-:W-:-:S04]  /*2060*/  IADD3 R43, R103, R140, RZ ;  /* 0x0000008c672b7210 */ /* 0x000fc80007ffe0ff */
[----:B------:R-:W-:-:S07]  /*2070*/  SHF.R.S32.HI R40, RZ, 0x1f, R43 ;  /* 0x0000001fff287819 */ /* 0x000fce000001142b */
[----:B------:R-:W0:Y:S02]  /*2080*/  @P0 LDC.64 R38, c[0x0][0x240] ;  /* 0x00009000ff260b82 */ /* 0x000e240000000a00 */
[----:B0-----:R-:W-:-:S04]  /*2090*/  @P0 LEA R38, P6, R43, R38, 0x1 ;  /* 0x000000262b260211 */ /* 0x001fc800078c08ff */
[----:B------:R-:W-:-:S05]  /*20a0*/  @P0 LEA.HI.X R39, R43, R39, R40, 0x1, P6 ;  /* 0x000000272b270211 */ /* 0x000fca00030f0c28 */
[----:B------:R-:W2:Y:S04]  /*20b0*/  @P0 LDG.E.U16 R41, desc[UR8][R38.64] ;  /* 0x0000000826290981 */ /* 0x000ea8000c1e1500 */
[----:B------:R-:W3:Y:S01]  /*20c0*/  @P0 LDG.E.U16 R40, desc[UR8][R38.64+0x2] ;  /* 0x0000020826280981 */ /* 0x000ee2000c1e1500 */
[----:B--2---:R-:W-:Y:S02]  /*20d0*/  @P0 SHF.L.U32 R105, R41, 0x10, RZ ;  /* 0x0000001029690819 */ /* 0x004fe400000006ff */
[----:B---3--:R-:W-:Y:S02]  /*20e0*/  @P0 SHF.L.U32 R37, R40, 0x10, RZ ;  /* 0x0000001028250819 */ /* 0x008fe400000006ff */
[----:B------:R-:W0:Y:S02]  /*20f0*/  LDC.64 R40, c[0x0][0x238] ;  /* 0x00008e00ff287b82 */ /* 0x000e240000000a00 */
[----:B0-----:R-:W-:-:S05]  /*2100*/  IMAD.WIDE R40, R43, 0x2, R40 ;  /* 0x000000022b287825 */ /* 0x001fca00078e0228 */
[----:B------:R-:W2:Y:S04]  /*2110*/  LDG.E.U16 R134, desc[UR8][R40.64] ;  /* 0x0000000828867981 */ /* 0x000ea8000c1e1500 */
[----:B------:R-:W3:Y:S01]  /*2120*/  LDG.E.U16 R132, desc[UR8][R40.64+0x2] ;  /* 0x0000020828847981 */ /* 0x000ee2000c1e1500 */
[----:B--2---:R-:W-:Y:S02]  /*2130*/  SHF.L.U32 R134, R134, 0x10, RZ ;  /* 0x0000001086867819 */ /* 0x004fe400000006ff */
[----:B---3--:R-:W-:-:S07]  /*2140*/  SHF.L.U32 R132, R132, 0x10, RZ ;  /* 0x0000001084847819 */ /* 0x008fce00000006ff */
.L_x_361:
[----:B------:R-:W-:Y:S05]  /*2150*/  BSYNC B0 ;  /* 0x0000000000007941 */ /* 0x000fea0003800000 */
.L_x_360:
[----:B------:R-:W-:Y:S02]  /*2160*/  ISETP.NE.AND P0, PT, RZ, UR10, PT ;  /* 0x0000000aff007c0c */ /* 0x000fe4000bf05270 */
[C---:B-----5:R-:W-:Y:S02]  /*2170*/  PRMT R38, R128.reuse, 0x7632, R38 ;  /* 0x0000763280267816 */ /* 0x060fe40000000026 */
[----:B------:R-:W-:Y:S02]  /*2180*/  SHF.L.U32 R39, R128, 0x10, RZ ;  /* 0x0000001080277819 */ /* 0x000fe400000006ff */
[----:B------:R-:W-:Y:S02]  /*2190*/  SHF.L.U32 R41, R38, 0x10, RZ ;  /* 0x0000001026297819 */ /* 0x000fe400000006ff */
[C---:B------:R-:W-:Y:S01]  /*21a0*/  SHF.L.U32 R43, R129.reuse, 0x10, RZ ;  /* 0x00000010812b7819 */ /* 0x040fe200000006ff */
[C---:B------:R-:W-:Y:S01]  /*21b0*/  FADD.FTZ R39, -R36.reuse, R39 ;  /* 0x0000002724277221 */ /* 0x040fe20000010100 */
[----:B------:R-:W-:Y:S01]  /*21c0*/  PRMT R40, R129, 0x7632, R40 ;  /* 0x0000763281287816 */ /* 0x000fe20000000028 */
[C---:B------:R-:W-:Y:S01]  /*21d0*/  FADD.FTZ R41, -R36.reuse, R41 ;  /* 0x0000002924297221 */ /* 0x040fe20000010100 */
[----:B------:R-:W-:Y:S01]  /*21e0*/  PRMT R133, R127, 0x7632, R133 ;  /* 0x000076327f857816 */ /* 0x000fe20000000085 */
[----:B------:R-:W-:Y:S01]  /*21f0*/  FADD.FTZ R49, -R36, R43 ;  /* 0x0000002b24317221 */ /* 0x000fe20000010100 */
[----:B------:R-:W-:Y:S01]  /*2200*/  PRMT R83, R126, 0x7632, R83 ;  /* 0x000076327e537816 */ /* 0x000fe20000000053 */
[----:B------:R-:W-:Y:S01]  /*2210*/  FMUL.FTZ R38, R41, R130 ;  /* 0x0000008229267220 */ /* 0x000fe20000410000 */
[----:B------:R-:W-:-:S02]  /*2220*/  LOP3.LUT R104, R104, 0xfffffeff, RZ, 0xc0, !PT ;  /* 0xfffffeff68687812 */ /* 0x000fc400078ec0ff */
[----:B------:R-:W-:Y:S01]  /*2230*/  SHF.L.U32 R47, R40, 0x10, RZ ;  /* 0x00000010282f7819 */ /* 0x000fe200000006ff */
[----:B------:R-:W-:Y:S01]  /*2240*/  FMUL.FTZ R40, R39, R130 ;  /* 0x0000008227287220 */ /* 0x000fe20000410000 */
        /* <DEDUP_REMOVED lines=24> */
.L_x_362:
        /* <DEDUP_REMOVED lines=26> */
.L_x_363:
[----:B------:R-:W-:Y:S01]  /*2570*/  PRMT R43, R124, 0x7632, R43 ;  /* 0x000076327c2b7816 */ /* 0x000fe2000000002b */
[----:B------:R-:W-:Y:S01]  /*2580*/  FFMA.FTZ R47, R38, R42, R41 ;  /* 0x0000002a262f7223 */ /* 0x000fe20000010029 */
[----:B------:R-:W-:Y:S01]  /*2590*/  SHF.L.U32 R45, R124, 0x10, RZ ;  /* 0x000000107c2d7819 */ /* 0x000fe200000006ff */
[----:B------:R-:W-:Y:S01]  /*25a0*/  FMUL.FTZ R41, R135, R134 ;  /* 0x0000008687297220 */ /* 0x000fe20000410000 */
[----:B------:R-:W-:Y:S01]  /*25b0*/  SHF.L.U32 R43, R43, 0x10, RZ ;  /* 0x000000102b2b7819 */ /* 0x000fe200000006ff */
[----:B------:R-:W-:Y:S01]  /*25c0*/  FADD.FTZ R42, R42, R39 ;  /* 0x000000272a2a7221 */ /* 0x000fe20000010000 */
[C---:B------:R-:W-:Y:S01]  /*25d0*/  PRMT R79, R123.reuse, 0x7632, R79 ;  /* 0x000076327b4f7816 */ /* 0x040fe2000000004f */
[----:B------:R-:W-:Y:S01]  /*25e0*/  FADD.FTZ R45, -R36, R45 ;  /* 0x0000002d242d7221 */ /* 0x000fe20000010100 */
[----:B------:R-:W-:Y:S01]  /*25f0*/  FFMA.FTZ R39, R144, R41, R47 ;  /* 0x0000002990277223 */ /* 0x000fe2000001002f */
[----:B------:R-:W-:Y:S01]  /*2600*/  FADD.FTZ R43, -R36, R43 ;  /* 0x0000002b242b7221 */ /* 0x000fe20000010100 */
[----:B------:R-:W-:Y:S01]  /*2610*/  FADD.FTZ R42, R42, R41 ;  /* 0x000000292a2a7221 */ /* 0x000fe20000010000 */
[----:B------:R-:W-:Y:S01]  /*2620*/  SHF.L.U32 R81, R123, 0x10, RZ ;  /* 0x000000107b517819 */ /* 0x000fe200000006ff */
[----:B------:R-:W-:Y:S01]  /*2630*/  FMUL.FTZ R140, R45, R130 ;  /* 0x000000822d8c7220 */ /* 0x000fe20000410000 */
        /* <DEDUP_REMOVED lines=23> */
.L_x_364:
        /* <DEDUP_REMOVED lines=11> */
[----:B------:R-:W-:Y:S01]  /*2860*/  FMUL.FTZ R80, R43, R130 ;  /* 0x000000822b507220 */ /* 0x000fe20000410000 */
        /* <DEDUP_REMOVED lines=22> */
.L_x_365:
        /* <DEDUP_REMOVED lines=36> */
.L_x_366:
        /* <DEDUP_REMOVED lines=34> */
.L_x_367:
        /* <DEDUP_REMOVED lines=36> */
.L_x_368:
        /* <DEDUP_REMOVED lines=34> */
.L_x_369:
        /* <DEDUP_REMOVED lines=36> */
.L_x_370:
[----:B------:R-:W-:Y:S01]  /*34d0*/  FFMA.FTZ R45, R62, R41, R39 ;  /* 0x000000293e2d7223 */ /* 0x000fe20000010027 */
[----:B------:R-:W-:Y:S01]  /*34e0*/  FMUL.FTZ R39, R57, R134 ;  /* 0x0000008639277220 */ /* 0x000fe20000410000 */
        /* <DEDUP_REMOVED lines=10> */
[----:B------:R-:W-:Y:S01]  /*3590*/  FMUL.FTZ R56, R43, R130 ;  /* 0x000000822b387220 */ /* 0x000fe20000410000 */
        /* <DEDUP_REMOVED lines=21> */
.L_x_371:
[----:B------:R-:W-:Y:S01]  /*36f0*/  PRMT R43, R108, 0x7632, R43 ;  /* 0x000076326c2b7816 */ /* 0x000fe2000000002b */
[----:B------:R-:W-:Y:S01]  /*3700*/  FFMA.FTZ R47, R58, R39, R41 ;  /* 0x000000273a2f7223 */ /* 0x000fe20000010029 */
[----:B------:R-:W-:Y:S01]  /*3710*/  FMUL.FTZ R41, R53, R134 ;  /* 0x0000008635297220 */ /* 0x000fe20000410000 */
[----:B------:R-:W-:Y:S01]  /*3720*/  SHF.L.U32 R45, R108, 0x10, RZ ;  /* 0x000000106c2d7819 */ /* 0x000fe200000006ff */
[----:B------:R-:W-:Y:S01]  /*3730*/  FADD.FTZ R42, R39, R42 ;  /* 0x0000002a272a7221 */ /* 0x000fe20000010000 */
[----:B------:R-:W-:Y:S01]  /*3740*/  SHF.L.U32 R43, R43, 0x10, RZ ;  /* 0x000000102b2b7819 */ /* 0x000fe200000006ff */
[--C-:B------:R-:W-:Y:S01]  /*3750*/  FFMA.FTZ R39, R56, R41, R47.reuse ;  /* 0x0000002938277223 */ /* 0x100fe2000001002f */
[C---:B------:R-:W-:Y:S01]  /*3760*/  PRMT R47, R107.reuse, 0x7632, R47 ;  /* 0x000076326b2f7816 */ /* 0x040fe2000000002f */
[----:B------:R-:W-:Y:S01]  /*3770*/  FADD.FTZ R45, -R36, R45 ;  /* 0x0000002d242d7221 */ /* 0x000fe20000010100 */
[----:B------:R-:W-:Y:S01]  /*3780*/  FADD.FTZ R42, R42, R41 ;  /* 0x000000292a2a7221 */ /* 0x000fe20000010000 */
[----:B------:R-:W-:Y:S01]  /*3790*/  FADD.FTZ R43, -R36, R43 ;  /* 0x0000002b242b7221 */ /* 0x000fe20000010100 */
        /* <DEDUP_REMOVED lines=25> */
.L_x_372:
        /* <DEDUP_REMOVED lines=34> */
.L_x_373:
        /* <DEDUP_REMOVED lines=8> */
[----:B------:R-:W-:Y:S01]  /*3bd0*/  FADD.FTZ R145, R42, R145 ;  /* 0x000000912a917221 */ /* 0x000fe20000010000 */
[----:B------:R-:W-:Y:S01]  /*3be0*/  PRMT R42, R18, 0x7632, R42 ;  /* 0x00007632122a7816 */ /* 0x000fe2000000002a */
[C---:B------:R-:W-:Y:S01]  /*3bf0*/  FADD.FTZ R147, -R36.reuse, R147 ;  /* 0x0000009324937221 */ /* 0x040fe20000010100 */
[----:B------:R-:W-:Y:S01]  /*3c00*/  FADD.FTZ R149, -R36, R39 ;  /* 0x0000002724957221 */ /* 0x000fe20000010100 */
[----:B------:R-:W-:-:S02]  /*3c10*/  SHF.L.U32 R41, R18, 0x10, RZ ;  /* 0x0000001012297819 */ /* 0x000fc400000006ff */
[----:B------:R-:W-:Y:S01]  /*3c20*/  SHF.L.U32 R39, R42, 0x10, RZ ;  /* 0x000000102a277819 */ /* 0x000fe200000006ff */
[-C--:B------:R-:W-:Y:S01]  /*3c30*/  FMUL.FTZ R44, R147, R130.reuse ;  /* 0x00000082932c7220 */ /* 0x080fe20000410000 */
[----:B------:R-:W-:Y:S01]  /*3c40*/  PRMT R146, R30, 0x7632, R146 ;  /* 0x000076321e927816 */ /* 0x000fe20000000092 */
        /* <DEDUP_REMOVED lines=20> */
.L_x_374:
[----:B------:R-:W-:Y:S01]  /*3d90*/  FFMA.FTZ R147, R46, R148, R143 ;  /* 0x000000942e937223 */ /* 0x000fe2000001008f */
[----:B------:R-:W-:Y:S01]  /*3da0*/  FADD.FTZ R148, R148, R145 ;  /* 0x0000009194947221 */ /* 0x000fe20000010000 */
[----:B------:R-:W-:Y:S01]  /*3db0*/  SHF.L.U32 R143, R30, 0x10, RZ ;  /* 0x000000101e8f7819 */ /* 0x000fe200000006ff */
[----:B------:R-:W-:Y:S01]  /*3dc0*/  FMUL.FTZ R149, R41, R134 ;  /* 0x0000008629957220 */ /* 0x000fe20000410000 */
[----:B------:R-:W-:Y:S01]  /*3dd0*/  SHF.L.U32 R145, R146, 0x10, RZ ;  /* 0x0000001092917819 */ /* 0x000fe200000006ff */
[----:B------:R-:W-:Y:S01]  /*3de0*/  FMUL.FTZ R150, R39, R132 ;  /* 0x0000008427967220 */ /* 0x000fe20000410000 */
[----:B------:R-:W-:Y:S01]  /*3df0*/  PRMT R146, R20, 0x7632, R146 ;  /* 0x0000763214927816 */ /* 0x000fe20000000092 */
[----:B------:R-:W-:Y:S01]  /*3e00*/  FADD.FTZ R151, -R36, R143 ;  /* 0x0000008f24977221 */ /* 0x000fe20000010100 */
[----:B------:R-:W-:Y:S01]  /*3e10*/  FFMA.FTZ R147, R44, R149, R147 ;  /* 0x000000952c937223 */ /* 0x000fe20000010093 */
[----:B------:R-:W-:Y:S01]  /*3e20*/  FADD.FTZ R153, -R36, R145 ;  /* 0x0000009124997221 */ /* 0x000fe20000010100 */
[----:B------:R-:W-:Y:S01]  /*3e30*/  FADD.FTZ R149, R148, R149 ;  /* 0x0000009594957221 */ /* 0x000fe20000010000 */
        /* <DEDUP_REMOVED lines=23> */
.L_x_375:
        /* <DEDUP_REMOVED lines=37> */
.L_x_376:
[----:B------:R-:W-:-:S04]  /*4200*/  FMUL.FTZ R154, R149, R134 ;  /* 0x00000086959a7220 */ /* 0x000fc80000410000 */
[----:B------:R-:W-:Y:S01]  /*4210*/  FFMA.FTZ R151, R152, R154, R151 ;  /* 0x0000009a98977223 */ /* 0x000fe20000010097 */
[----:B------:R-:W-:Y:S01]  /*4220*/  FADD.FTZ R155, R153, R154 ;  /* 0x0000009a999b7221 */ /* 0x000fe20000010000 */
[----:B------:R-:W-:-:S04]  /*4230*/  FMUL.FTZ R154, R147, R132 ;  /* 0x00000084939a7220 */ /* 0x000fc80000410000 */
[--C-:B------:R-:W-:Y:S01]  /*4240*/  FFMA.FTZ R153, R150, R154, R151.reuse ;  /* 0x0000009a96997223 */ /* 0x100fe20000010097 */
[----:B------:R-:W-:Y:S01]  /*4250*/  PRMT R151, R26, 0x7632, R151 ;  /* 0x000076321a977816 */ /* 0x000fe20000000097 */
[----:B------:R-:W-:Y:S01]  /*4260*/  FADD.FTZ R154, R154, R155 ;  /* 0x0000009b9a9a7221 */ /* 0x000fe20000010000 */
[----:B------:R-:W-:Y:S02]  /*4270*/  SHF.L.U32 R155, R26, 0x10, RZ ;  /* 0x000000101a9b7819 */ /* 0x000fe400000006ff */
[----:B------:R-:W-:-:S03]  /*4280*/  SHF.L.U32 R151, R151, 0x10, RZ ;  /* 0x0000001097977819 */ /* 0x000fc600000006ff */
[--C-:B------:R-:W-:Y:S01]  /*4290*/  FADD.FTZ R157, -R36, R155.reuse ;  /* 0x0000009b249d7221 */ /* 0x100fe20000010100 */
[----:B------:R-:W-:Y:S01]  /*42a0*/  PRMT R155, R28, 0x7632, R155 ;  /* 0x000076321c9b7816 */ /* 0x000fe2000000009b */
[----:B------:R-:W-:Y:S02]  /*42b0*/  FADD.FTZ R159, -R36, R151 ;  /* 0x00000097249f7221 */ /* 0x000fe40000010100 */
[-C--:B------:R-:W-:Y:S01]  /*42c0*/  FMUL.FTZ R156, R157, R130.reuse ;  /* 0x000000829d9c7220 */ /* 0x080fe20000410000 */
[----:B------:R-:W-:Y:S01]  /*42d0*/  SHF.L.U32 R151, R155, 0x10, RZ ;  /* 0x000000109b977819 */ /* 0x000fe200000006ff */
[----:B------:R-:W-:Y:S01]  /*42e0*/  FMUL.FTZ R158, R159, R130 ;  /* 0x000000829f9e7220 */ /* 0x000fe20000410000 */
        /* <DEDUP_REMOVED lines=20> */
.L_x_377:
[----:B------:R-:W-:Y:S01]  /*4430*/  FMUL.FTZ R157, R155, R134 ;  /* 0x000000869b9d7220 */ /* 0x000fe20000410000 */
[----:B------:R-:W-:Y:S01]  /*4440*/  ISETP.GT.AND P0, PT, R4, 0x1e, PT ;  /* 0x0000001e0400780c */ /* 0x000fe20003f04270 */
[----:B------:R-:W0:Y:S01]  /*4450*/  S2UR UR11, SR_CgaCtaId ;  /* 0x00000000000b79c3 */ /* 0x000e220000008800 */
[----:B------:R-:W-:Y:S01]  /*4460*/  UMOV UR6, 0x400 ;  /* 0x0000040000067882 */ /* 0x000fe20000000000 */
[----:B------:R-:W-:Y:S01]  /*4470*/  FFMA.FTZ R153, R156, R157, R153 ;  /* 0x0000009d9c997223 */ /* 0x000fe20000010099 */
[----:B------:R-:W-:Y:S01]  /*4480*/  FADD.FTZ R157, R154, R157 ;  /* 0x0000009d9a9d7221 */ /* 0x000fe20000010000 */
        /* <DEDUP_REMOVED lines=10> */
[----:B--2---:R-:W-:Y:S01]  /*4530*/  @!P0 FADD.FTZ R154, R154, R157 ;  /* 0x0000009d9a9a8221 */ /* 0x004fe20000010000 */
[----:B------:R-:W-:-:S03]  /*4540*/  ISETP.GT.AND P0, PT, R4, 0x1d, PT ;  /* 0x0000001d0400780c */ /* 0x000fc60003f04270 */
[----:B------:R-:W0:Y:S04]  /*4550*/  SHFL.DOWN PT, R160, R153, 0x2, 0x1f ;  /* 0x08401f0099a07f89 */ /* 0x000e2800000e0000 */
[----:B------:R-:W1:Y:S06]  /*4560*/  SHFL.DOWN PT, R157, R154, 0x2, 0x1f ;  /* 0x08401f009a9d7f89 */ /* 0x000e6c00000e0000 */
[----:B0-----:R-:W-:Y:S01]  /*4570*/  @!P0 FADD.FTZ R153, R153, R160 ;  /* 0x000000a099998221 */ /* 0x001fe20000010000 */
[----:B-1----:R-:W-:Y:S01]  /*4580*/  @!P0 FADD.FTZ R154, R154, R157 ;  /* 0x0000009d9a9a8221 */ /* 0x002fe20000010000 */
        /* <DEDUP_REMOVED lines=15> */
[----:B------:R-:W-:Y:S01]  /*4680*/  FFMA.FTZ R157, R40, R141, RZ ;  /* 0x0000008d289d7223 */ /* 0x000fe200000100ff */
[----:B------:R-:W-:Y:S01]  /*4690*/  FADD.FTZ R40, RZ, R141 ;  /* 0x0000008dff287221 */ /* 0x000fe20000010000 */
[----:B------:R-:W-:-:S02]  /*46a0*/  ISETP.NE.AND P0, PT, R4, RZ, PT ;  /* 0x000000ff0400720c */ /* 0x000fc40003f05270 */
[----:B------:R-:W-:Y:S01]  /*46b0*/  FFMA.FTZ R157, R144, R135, R157 ;  /* 0x00000087909d7223 */ /* 0x000fe2000001009d */
[----:B------:R-:W-:Y:S01]  /*46c0*/  FADD.FTZ R40, R40, R135 ;  /* 0x0000008728287221 */ /* 0x000fe20000010000 */
[----:B------:R-:W-:Y:S01]  /*46d0*/  FFMA.FTZ R135, R38, R133, RZ ;  /* 0x0000008526877223 */ /* 0x000fe200000100ff */
[----:B------:R-:W-:Y:S01]  /*46e0*/  FADD.FTZ R38, RZ, R133 ;  /* 0x00000085ff267221 */ /* 0x000fe20000010000 */
        /* <DEDUP_REMOVED lines=58> */
[----:B------:R-:W-:Y:S01]  /*4a90*/  FFMA.FTZ R65, R158, R151, R135 ;  /* 0x000000979e417223 */ /* 0x000fe20000010087 */
[----:B------:R-:W-:Y:S01]  /*4aa0*/  FADD.FTZ R67, R38, R151 ;  /* 0x0000009726437221 */ /* 0x000fe20000010000 */
[----:B------:R-:W-:-:S02]  /*4ab0*/  MOV R38, R153 ;  /* 0x0000009900267202 */ /* 0x000fc40000000f00 */
[----:B------:R-:W-:Y:S02]  /*4ac0*/  MOV R39, R154 ;  /* 0x0000009a00277202 */ /* 0x000fe40000000f00 */
        /* <DEDUP_REMOVED lines=34> */
.L_x_379:
[----:B------:R-:W-:Y:S05]  /*4cf0*/  BSYNC B0 ;  /* 0x0000000000007941 */ /* 0x000fea0003800000 */
.L_x_378:
        /* <DEDUP_REMOVED lines=161> */
.L_x_381:
[----:B------:R-:W-:Y:S05]  /*5710*/  BSYNC B0 ;  /* 0x0000000000007941 */ /* 0x000fea0003800000 */
.L_x_380:
        /* <DEDUP_REMOVED lines=16> */
.L_x_383:
[----:B------:R-:W-:Y:S05]  /*5820*/  BSYNC B0 ;  /* 0x0000000000007941 */ /* 0x000fea0003800000 */
.L_x_382:
        /* <DEDUP_REMOVED lines=63> */
.L_x_386:
[----:B-1----:R-:W2:Y:S04]  /*5c20*/  LDG.E.STRONG.GPU R74, desc[UR8][R40.64] ;  /* 0x00000008284a7981 */ /* 0x002ea8000c1ef900 */
[----:B--2---:R-:W-:Y:S01]  /*5c30*/  CCTL.IVALL ;  /* 0x00000000ff00798f */ /* 0x004fe20002000000 */
[----:B------:R-:W-:Y:S05]  /*5c40*/  YIELD ;  /* 0x0000000000007946 */ /* 0x000fea0003800000 */
[----:B------:R-:W-:-:S13]  /*5c50*/  ISETP.NE.AND P6, PT, R74, R81, PT ;  /* 0x000000514a00720c */ /* 0x000fda0003fc5270 */
[----:B------:R-:W-:Y:S05]  /*5c60*/  @P6 BRA `(.L_x_386) ;  /* 0xfffffffc00ec6947 */ /* 0x000fea000383ffff */
.L_x_385:
        /* <DEDUP_REMOVED lines=22> */
.L_x_390:
        /* <DEDUP_REMOVED lines=115> */
.L_x_389:
        /* <DEDUP_REMOVED lines=63> */
.L_x_391:
[----:B------:R-:W-:-:S04]  /*68f0*/  LOP3.LUT P6, RZ, R104, 0x1, RZ, 0xc0, !PT ;  /* 0x0000000168ff7812 */ /* 0x000fc800078cc0ff */
[----:B------:R-:W-:-:S13]  /*6900*/  ISETP.NE.OR P6, PT, R74, RZ, P6 ;  /* 0x000000ff4a00720c */ /* 0x000fda00037c5670 */
[----:B------:R-:W-:Y:S05]  /*6910*/  @!P6 BRA `(.L_x_387) ;  /* 0x00000000007ce947 */ /* 0x000fea0003800000 */
.L_x_388:
        /* <DEDUP_REMOVED lines=31> */
.L_x_387:
        /* <DEDUP_REMOVED lines=10> */
.L_x_393:
[----:B------:R-:W-:Y:S05]  /*6bb0*/  BSYNC B0 ;  /* 0x0000000000007941 */ /* 0x000fea0003800000 */
.L_x_392:
        /* <DEDUP_REMOVED lines=17> */
.L_x_384:
[----:B------:R-:W0:Y:S01]  /*6cd0*/  S2UR UR6, SR_CgaCtaId ;  /* 0x00000000000679c3 */ /* 0x000e220000008800 */
[----:B------:R-:W-:Y:S01]  /*6ce0*/  UMOV UR5, 0x400 ;  /* 0x0000040000057882 */ /* 0x000fe20000000000 */
[----:B------:R-:W-:Y:S01]  /*6cf0*/  ISETP.NE.AND P6, PT, RZ, UR10, PT ;  /* 0x0000000aff007c0c */ /* 0x000fe2000bfc5270 */
[----:B-1----:R-:W-:Y:S01]  /*6d00*/  IMAD.WIDE.U32 R74, R102, -0x55555555, RZ ;  /* 0xaaaaaaab664a7825 */ /* 0x002fe200078e00ff */
[----:B------:R-:W-:Y:S02]  /*6d10*/  SHF.L.U32 R81, R128, 0x10, RZ ;  /* 0x0000001080517819 */ /* 0x000fe400000006ff */
[----:B------:R-:W-:Y:S02]  /*6d20*/  SHF.L.U32 R79, R42, 0x10, RZ ;  /* 0x000000102a4f7819 */ /* 0x000fe400000006ff */
[----:B------:R-:W1:Y:S01]  /*6d30*/  LDC R76, c[0x0][0x2ac] ;  /* 0x0000ab00ff4c7b82 */ /* 0x000e620000000800 */
[----:B------:R-:W-:Y:S02]  /*6d40*/  SHF.R.U32.HI R75, RZ, 0x3, R75 ;  /* 0x00000003ff4b7819 */ /* 0x000fe4000001164b */
[----:B------:R-:W-:Y:S01]  /*6d50*/  FADD.FTZ R79, -R36, R79 ;  /* 0x0000004f244f7221 */ /* 0x000fe20000010100 */
[----:B------:R-:W-:-:S02]  /*6d60*/  SHF.L.U32 R127, R127, 0x10, RZ ;  /* 0x000000107f7f7819 */ /* 0x000fc400000006ff */
[----:B------:R-:W-:Y:S01]  /*6d70*/  SHF.L.U32 R43, R43, 0x10, RZ ;  /* 0x000000102b2b7819 */ /* 0x000fe200000006ff */
[----:B------:R-:W-:Y:S01]  /*6d80*/  FMUL.FTZ R82, R79, R130 ;  /* 0x000000824f527220 */ /* 0x000fe20000410000 */
[----:B------:R-:W-:Y:S01]  /*6d90*/  SHF.L.U32 R129, R129, 0x10, RZ ;  /* 0x0000001081817819 */ /* 0x000fe200000006ff */
[----:B0-----:R-:W-:-:S09]  /*6da0*/  ULEA UR5, UR6, UR5, 0x18 ;  /* 0x0000000506057291 */ /* 0x001fd2000f8ec03f */
[----:B------:R0:W-:Y:S01]  /*6db0*/  @!P0 STS.64 [UR5+0x78], R38 ;  /* 0x00007826ff008988 */ /* 0x0001e20008000a05 */
[----:B------:R-:W-:Y:S01]  /*6dc0*/  BAR.SYNC.DEFER_BLOCKING 0x0 ;  /* 0x0000000000007b1d */ /* 0x000fe20000010000 */
[----:B0-----:R-:W-:Y:S01]  /*6dd0*/  FADD.FTZ R39, -R36, R81 ;  /* 0x0000005124277221 */ /* 0x001fe20000010100 */
[----:B------:R-:W-:-:S03]  /*6de0*/  SHF.L.U32 R81, R73, 0x10, RZ ;  /* 0x0000001049517819 */ /* 0x000fc600000006ff */
[----:B------:R-:W-:Y:S01]  /*6df0*/  FMUL.FTZ R128, R39, R130 ;  /* 0x0000008227807220 */ /* 0x000fe20000410000 */
        /* <DEDUP_REMOVED lines=23> */
.L_x_394:
[----:B------:R-:W-:Y:S01]  /*6f70*/  LOP3.LUT P0, RZ, R104, 0x80, RZ, 0xc0, !PT ;  /* 0x0000008068ff7812 */ /* 0x000fe2000780c0ff */
[----:B------:R-:W-:-:S12]  /*6f80*/  BSSY B0, `(.L_x_395) ;  /* 0x0000014000007945 */ /* 0x000fd80003800000 */
        /* <DEDUP_REMOVED lines=10> */
[----:B------:R-:W-:Y:S02]  /*7030*/  IADD3 R41, R39, R41, RZ ;  /* 0x0000002927297210 */ /* 0x000fe40007ffe0ff */
[----:B------:R-:W-:-:S04]  /*7040*/  LEA R40, P0, R38, UR12, 0x1 ;  /* 0x0000000c26287c11 */ /* 0x000fc8000f8008ff */
[----:B------:R-:W-:Y:S01]  /*7050*/  LEA.HI.X R41, R38, UR13, R41, 0x1, P0 ;  /* 0x0000000d26297c11 */ /* 0x000fe200080f0c29 */
[----:B------:R-:W-:-:S04]  /*7060*/  FFMA.FTZ R38, R42, R128, R77 ;  /* 0x000000802a267223 */ /* 0x000fc8000001004d */
[----:B------:R-:W-:Y:S01]  /*7070*/  FFMA.FTZ R127, R127, R134, -R38 ;  /* 0x000000867f7f7223 */ /* 0x000fe20000010826 */
[----:B------:R-:W-:-:S03]  /*7080*/  FMUL.FTZ R38, R43, R130 ;  /* 0x000000822b267220 */ /* 0x000fc60000410000 */
[----:B------:R-:W-:-:S05]  /*7090*/  FMUL.FTZ R39, R127, R130 ;  /* 0x000000827f277220 */ /* 0x000fca0000410000 */
[----:B------:R-:W-:-:S05]  /*70a0*/  F2FP.BF16.F32.PACK_AB R39, R38, R39 ;  /* 0x000000272627723e */ /* 0x000fca00000010ff */
[----:B------:R0:W-:Y:S02]  /*70b0*/  STG.E desc[UR8][R40.64], R39 ;  /* 0x0000002728007986 */ /* 0x0001e4000c101908 */
.L_x_396:
[----:B------:R-:W-:Y:S05]  /*70c0*/  BSYNC B0 ;  /* 0x0000000000007941 */ /* 0x000fea0003800000 */
.L_x_395:
        /* <DEDUP_REMOVED lines=28> */
.L_x_397:
[----:B------:R-:W-:Y:S01]  /*7290*/  LOP3.LUT P0, RZ, R104, 0x40, RZ, 0xc0, !PT ;  /* 0x0000004068ff7812 */ /* 0x000fe2000780c0ff */
[----:B------:R-:W-:-:S12]  /*72a0*/  BSSY B0, `(.L_x_398) ;  /* 0x0000014000007945 */ /* 0x000fd80003800000 */
[----:B------:R-:W-:Y:S05]  /*72b0*/  @!P0 BRA `(.L_x_399) ;  /* 0x0000000000488947 */ /* 0x000fea0003800000 */
[----:B------:R-:W-:Y:S01]  /*72c0*/  ULDC.64 UR12, c[0x0][0x288] ;  /* 0x0000a200000c7ab9 */ /* 0x000fe20000000a00 */
[----:B------:R-:W-:Y:S01]  /*72d0*/  MOV R38, R136 ;  /* 0x0000008800267202 */ /* 0x000fe20000000f00 */
[----:B0-----:R-:W-:Y:S01]  /*72e0*/  IMAD R40, R5, UR12, RZ ;  /* 0x0000000c05287c24 */ /* 0x001fe2000f8e02ff */
        /* <DEDUP_REMOVED lines=15> */
.L_x_399:
[----:B------:R-:W-:Y:S05]  /*73e0*/  BSYNC B0 ;  /* 0x0000000000007941 */ /* 0x000fea0003800000 */
.L_x_398:
        /* <DEDUP_REMOVED lines=10> */
[----:B------:R-:W-:Y:S01]  /*7490*/  FFMA.FTZ R38, R80, R134, R105 ;  /* 0x0000008650267223 */ /* 0x000fe20000010069 */
[----:B01----:R-:W-:-:S03]  /*74a0*/  FFMA.FTZ R39, R78, R132, R37 ;  /* 0x000000844e277223 */ /* 0x003fc60000010025 */
        /* <DEDUP_REMOVED lines=16> */
.L_x_400:
[----:B------:R-:W-:Y:S01]  /*75b0*/  LOP3.LUT P0, RZ, R104, 0x20, RZ, 0xc0, !PT ;  /* 0x0000002068ff7812 */ /* 0x000fe2000780c0ff */
[----:B------:R-:W-:-:S12]  /*75c0*/  BSSY B0, `(.L_x_401) ;  /* 0x0000014000007945 */ /* 0x000fd80003800000 */
[----:B------:R-:W-:Y:S05]  /*75d0*/  @!P0 BRA `(.L_x_402) ;  /* 0x0000000000488947 */ /* 0x000fea0003800000 */
[----:B------:R-:W-:Y:S01]  /*75e0*/  ULDC.64 UR12, c[0x0][0x288] ;  /* 0x0000a200000c7ab9 */ /* 0x000fe20000000a00 */
[----:B------:R-:W-:Y:S01]  /*75f0*/  MOV R38, R136 ;  /* 0x0000008800267202 */ /* 0x000fe20000000f00 */
[----:B01----:R-:W-:Y:S01]  /*7600*/  IMAD R41, R7, UR12, RZ ;  /* 0x0000000c07297c24 */ /* 0x003fe2000f8e02ff */
        /* <DEDUP_REMOVED lines=15> */
.L_x_402:
[----:B------:R-:W-:Y:S05]  /*7700*/  BSYNC B0 ;  /* 0x0000000000007941 */ /* 0x000fea0003800000 */
.L_x_401:
        /* <DEDUP_REMOVED lines=28> */
.L_x_403:
[----:B------:R-:W-:Y:S01]  /*78d0*/  LOP3.LUT P0, RZ, R104, 0x10, RZ, 0xc0, !PT ;  /* 0x0000001068ff7812 */ /* 0x000fe2000780c0ff */
[----:B------:R-:W-:-:S12]  /*78e0*/  BSSY B0, `(.L_x_404) ;  /* 0x0000014000007945 */ /* 0x000fd80003800000 */
[----:B------:R-:W-:Y:S05]  /*78f0*/  @!P0 BRA `(.L_x_405) ;  /* 0x0000000000488947 */ /* 0x000fea0003800000 */
[----:B------:R-:W-:Y:S01]  /*7900*/  ULDC.64 UR12, c[0x0][0x288] ;  /* 0x0000a200000c7ab9 */ /* 0x000fe20000000a00 */
[----:B------:R-:W-:Y:S01]  /*7910*/  MOV R38, R136 ;  /* 0x0000008800267202 */ /* 0x000fe20000000f00 */
[----:B012---:R-:W-:Y:S01]  /*7920*/  IMAD R40, R9, UR12, RZ ;  /* 0x0000000c09287c24 */ /* 0x007fe2000f8e02ff */
        /* <DEDUP_REMOVED lines=15> */
.L_x_405:
[----:B------:R-:W-:Y:S05]  /*7a20*/  BSYNC B0 ;  /* 0x0000000000007941 */ /* 0x000fea0003800000 */
.L_x_404:
        /* <DEDUP_REMOVED lines=28> */
.L_x_406:
[----:B------:R-:W-:Y:S01]  /*7bf0*/  LOP3.LUT P0, RZ, R104, 0x8, RZ, 0xc0, !PT ;  /* 0x0000000868ff7812 */ /* 0x000fe2000780c0ff */
[----:B------:R-:W-:-:S12]  /*7c00*/  BSSY B0, `(.L_x_407) ;  /* 0x0000014000007945 */ /* 0x000fd80003800000 */
[----:B------:R-:W-:Y:S05]  /*7c10*/  @!P0 BRA `(.L_x_408) ;  /* 0x0000000000488947 */ /* 0x000fea0003800000 */
[----:B------:R-:W-:Y:S01]  /*7c20*/  ULDC.64 UR12, c[0x0][0x288] ;  /* 0x0000a200000c7ab9 */ /* 0x000fe20000000a00 */
[----:B------:R-:W-:Y:S01]  /*7c30*/  MOV R38, R136 ;  /* 0x0000008800267202 */ /* 0x000fe20000000f00 */
[----:B0123--:R-:W-:Y:S01]  /*7c40*/  IMAD R41, R11, UR12, RZ ;  /* 0x0000000c0b297c24 */ /* 0x00ffe2000f8e02ff */
        /* <DEDUP_REMOVED lines=15> */
.L_x_408:
[----:B------:R-:W-:Y:S05]  /*7d40*/  BSYNC B0 ;  /* 0x0000000000007941 */ /* 0x000fea0003800000 */
.L_x_407:
        /* <DEDUP_REMOVED lines=28> */
.L_x_409:
[----:B------:R-:W-:Y:S01]  /*7f10*/  LOP3.LUT P0, RZ, R104, 0x4, RZ, 0xc0, !PT ;  /* 0x0000000468ff7812 */ /* 0x000fe2000780c0ff */
[----:B------:R-:W-:-:S12]  /*7f20*/  BSSY B0, `(.L_x_410) ;  /* 0x0000014000007945 */ /* 0x000fd80003800000 */
[----:B------:R-:W-:Y:S05]  /*7f30*/  @!P0 BRA `(.L_x_411) ;  /* 0x0000000000488947 */ /* 0x000fea0003800000 */
[----:B------:R-:W-:Y:S01]  /*7f40*/  ULDC.64 UR12, c[0x0][0x288] ;  /* 0x0000a200000c7ab9 */ /* 0x000fe20000000a00 */
[----:B------:R-:W-:Y:S01]  /*7f50*/  MOV R38, R136 ;  /* 0x0000008800267202 */ /* 0x000fe20000000f00 */
[----:B01234-:R-:W-:Y:S01]  /*7f60*/  IMAD R40, R13, UR12, RZ ;  /* 0x0000000c0d287c24 */ /* 0x01ffe2000f8e02ff */
        /* <DEDUP_REMOVED lines=15> */
.L_x_411:
[----:B------:R-:W-:Y:S05]  /*8060*/  BSYNC B0 ;  /* 0x0000000000007941 */ /* 0x000fea0003800000 */
.L_x_410:
        /* <DEDUP_REMOVED lines=11> */
[----:B01234-:R-:W-:-:S03]  /*8120*/  FFMA.FTZ R39, R68, R132, R37 ;  /* 0x0000008444277223 */ /* 0x01ffc60000010025 */
        /* <DEDUP_REMOVED lines=16> */
.L_x_412:
        /* <DEDUP_REMOVED lines=21> */
.L_x_414:
[----:B------:R-:W-:Y:S05]  /*8380*/  BSYNC B0 ;  /* 0x0000000000007941 */ /* 0x000fea0003800000 */
.L_x_413:
        /* <DEDUP_REMOVED lines=28> */
.L_x_415:
[----:B------:R-:W-:Y:S04]  /*8550*/  BSSY B0, `(.L_x_416) ;  /* 0x0000014000007945 */ /* 0x000fe80003800000 */
        /* <DEDUP_REMOVED lines=19> */
.L_x_417:
[----:B------:R-:W-:Y:S05]  /*8690*/  BSYNC B0 ;  /* 0x0000000000007941 */ /* 0x000fea0003800000 */
.L_x_416:
        /* <DEDUP_REMOVED lines=27> */
.L_x_418:
        /* <DEDUP_REMOVED lines=20> */
.L_x_420:
[----:B------:R-:W-:Y:S05]  /*8990*/  BSYNC B0 ;  /* 0x0000000000007941 */ /* 0x000fea0003800000 */
.L_x_419:
        /* <DEDUP_REMOVED lines=27> */
.L_x_421:
        /* <DEDUP_REMOVED lines=20> */
.L_x_423:
[----:B------:R-:W-:Y:S05]  /*8c90*/  BSYNC B0 ;  /* 0x0000000000007941 */ /* 0x000fea0003800000 */
.L_x_422:
        /* <DEDUP_REMOVED lines=27> */
.L_x_424:
[----:B------:R-:W-:Y:S04]  /*8e50*/  BSSY B0, `(.L_x_425) ;  /* 0x0000014000007945 */ /* 0x000fe80003800000 */
[----:B------:R-:W-:Y:S05]  /*8e60*/  @!P2 BRA `(.L_x_426) ;  /* 0x000000000048a947 */ /* 0x000fea0003800000 */
[----:B------:R-:W-:Y:S01]  /*8e70*/  ULDC.64 UR12, c[0x0][0x288] ;  /* 0x0000a200000c7ab9 */ /* 0x000fe20000000a00 */
[----:B01234-:R-:W-:Y:S01]  /*8e80*/  MOV R40, R136 ;  /* 0x0000008800287202 */ /* 0x01ffe20000000f00 */
        /* <DEDUP_REMOVED lines=16> */
.L_x_426:
[----:B------:R-:W-:Y:S05]  /*8f90*/  BSYNC B0 ;  /* 0x0000000000007941 */ /* 0x000fea0003800000 */
.L_x_425:
        /* <DEDUP_REMOVED lines=27> */
.L_x_427:
[----:B------:R-:W-:Y:S04]  /*9150*/  BSSY B0, `(.L_x_428) ;  /* 0x0000014000007945 */ /* 0x000fe80003800000 */
[----:B------:R-:W-:Y:S05]  /*9160*/  @!P1 BRA `(.L_x_429) ;  /* 0x0000000000489947 */ /* 0x000fea0003800000 */
[----:B------:R-:W-:Y:S01]  /*9170*/  ULDC.64 UR12, c[0x0][0x288] ;  /* 0x0000a200000c7ab9 */ /* 0x000fe20000000a00 */
[----:B01234-:R-:W-:Y:S01]  /*9180*/  MOV R40, R136 ;  /* 0x0000008800287202 */ /* 0x01ffe20000000f00 */
[----:B------:R-:W-:Y:S01]  /*9190*/  IMAD R16, R25, UR12, RZ ;  /* 0x0000000c19107c24 */ /* 0x000fe2000f8e02ff */
[----:B------:R-:W-:-:S03]  /*91a0*/  MOV R41, R139 ;  /* 0x0000008b00297202 */ /* 0x000fc60000000f00 */
[C---:B------:R-:W-:Y:S02]  /*91b0*/  IMAD R39, R89.reuse, UR13, R16 ;  /* 0x0000000d59277c24 */ /* 0x040fe4000f8e0210 */
[----:B------:R-:W-:Y:S01]  /*91c0*/  FFMA.FTZ R16, R42, R56, R77 ;  /* 0x000000382a107223 */ /* 0x000fe2000001004d */
[----:B------:R-:W-:Y:S01]  /*91d0*/  IMAD.WIDE.U32 R40, R89, UR12, R40 ;  /* 0x0000000c59287c25 */ /* 0x000fe2000f8e0028 */
[----:B------:R-:W-:-:S03]  /*91e0*/  ULDC.64 UR12, c[0x0][0x210] ;  /* 0x00008400000c7ab9 */ /* 0x000fc60000000a00 */
[----:B------:R-:W-:Y:S01]  /*91f0*/  FFMA.FTZ R43, R43, R134, -R16 ;  /* 0x000000862b2b7223 */ /* 0x000fe20000010810 */
[----:B------:R-:W-:Y:S02]  /*9200*/  IADD3 R39, R41, R39, RZ ;  /* 0x0000002729277210 */ /* 0x000fe40007ffe0ff */
[----:B------:R-:W-:Y:S01]  /*9210*/  LEA R38, P0, R40, UR12, 0x1 ;  /* 0x0000000c28267c11 */ /* 0x000fe2000f8008ff */
[----:B------:R-:W-:-:S03]  /*9220*/  FMUL.FTZ R41, R43, R130 ;  /* 0x000000822b297220 */ /* 0x000fc60000410000 */
[----:B------:R-:W-:Y:S01]  /*9230*/  LEA.HI.X R39, R40, UR13, R39, 0x1, P0 ;  /* 0x0000000d28277c11 */ /* 0x000fe200080f0c27 */
[----:B------:R-:W-:-:S04]  /*9240*/  FFMA.FTZ R40, R42, R54, R77 ;  /* 0x000000362a287223 */ /* 0x000fc8000001004d */
[----:B------:R-:W-:-:S04]  /*9250*/  FFMA.FTZ R53, R53, R132, -R40 ;  /* 0x0000008435357223 */ /* 0x000fc80000010828 */
[----:B------:R-:W-:-:S05]  /*9260*/  FMUL.FTZ R16, R53, R130 ;  /* 0x0000008235107220 */ /* 0x000fca0000410000 */
[----:B------:R-:W-:-:S05]  /*9270*/  F2FP.BF16.F32.PACK_AB R41, R16, R41 ;  /* 0x000000291029723e */ /* 0x000fca00000010ff */
[----:B------:R0:W-:Y:S02]  /*9280*/  STG.E desc[UR8][R38.64], R41 ;  /* 0x0000002926007986 */ /* 0x0001e4000c101908 */
.L_x_429:
[----:B------:R-:W-:Y:S05]  /*9290*/  BSYNC B0 ;  /* 0x0000000000007941 */ /* 0x000fea0003800000 */
.L_x_428:
[----:B------:R-:W-:Y:S01]  /*92a0*/  SHF.L.U32 R51, R51, 0x10, RZ ;  /* 0x0000001033337819 */ /* 0x000fe200000006ff */
[----:B------:R-:W-:Y:S01]  /*92b0*/  FADD.FTZ R61, -R36, R61 ;  /* 0x0000003d243d7221 */ /* 0x000fe20000010100 */
[----:B------:R-:W-:Y:S01]  /*92c0*/  IADD3 R56, R75, 0x180, RZ ;  /* 0x000001804b387810 */ /* 0x000fe20007ffe0ff */
[----:B------:R-:W-:Y:S01]  /*92d0*/  ULDC.64 UR12, c[0x0][0x290] ;  /* 0x0000a400000c7ab9 */ /* 0x000fe20000000a00 */
[----:B------:R-:W-:Y:S01]  /*92e0*/  SHF.L.U32 R43, R18, 0x10, RZ ;  /* 0x00000010122b7819 */ /* 0x000fe200000006ff */
        /* <DEDUP_REMOVED lines=8> */
[----:B01234-:R-:W-:Y:S01]  /*9370*/  FMUL.FTZ R41, R18, -1.4426950216293334961 ;  /* 0xbfb8aa3b12297820 */ /* 0x01ffe20000410000 */
        /* <DEDUP_REMOVED lines=15> */
.L_x_430:
        /* <DEDUP_REMOVED lines=8> */
[----:B0-----:R-:W-:Y:S01]  /*94f0*/  MOV R38, R136 ;  /* 0x0000008800267202 */ /* 0x001fe20000000f00 */
[----:B------:R-:W-:Y:S01]  /*9500*/  IMAD R51, R29, UR14, RZ ;  /* 0x0000000e1d337c24 */ /* 0x000fe2000f8e02ff */
[----:B-1234-:R-:W-:Y:S01]  /*9510*/  MOV R39, R139 ;  /* 0x0000008b00277202 */ /* 0x01efe20000000f00 */
[C-C-:B------:R-:W-:Y:S01]  /*9520*/  FFMA.FTZ R16, R42.reuse, R54, R77.reuse ;  /* 0x000000362a107223 */ /* 0x140fe2000001004d */
[----:B------:R-:W-:Y:S01]  /*9530*/  FFMA.FTZ R18, R42, R52, R77 ;  /* 0x000000342a127223 */ /* 0x000fe2000001004d */
[C---:B------:R-:W-:Y:S02]  /*9540*/  IMAD R51, R88.reuse, UR15, R51 ;  /* 0x0000000f58337c24 */ /* 0x040fe4000f8e0233 */
[----:B------:R-:W-:-:S04]  /*9550*/  IMAD.WIDE.U32 R40, R88, UR14, R38 ;  /* 0x0000000e58287c25 */ /* 0x000fc8000f8e0026 */
[----:B------:R-:W-:Y:S01]  /*9560*/  FFMA.FTZ R43, R43, R134, -R16 ;  /* 0x000000862b2b7223 */ /* 0x000fe20000010810 */
[----:B------:R-:W-:Y:S01]  /*9570*/  FFMA.FTZ R53, R53, R132, -R18 ;  /* 0x0000008435357223 */ /* 0x000fe20000010812 */
[----:B------:R-:W-:Y:S01]  /*9580*/  ULDC.64 UR14, c[0x0][0x210] ;  /* 0x00008400000e7ab9 */ /* 0x000fe20000000a00 */
[----:B------:R-:W-:Y:S01]  /*9590*/  IADD3 R51, R41, R51, RZ ;  /* 0x0000003329337210 */ /* 0x000fe20007ffe0ff */
[-C--:B------:R-:W-:Y:S01]  /*95a0*/  FMUL.FTZ R41, R43, R130.reuse ;  /* 0x000000822b297220 */ /* 0x080fe20000410000 */
[----:B------:R-:W-:Y:S01]  /*95b0*/  FMUL.FTZ R16, R53, R130 ;  /* 0x0000008235107220 */ /* 0x000fe20000410000 */
[----:B------:R-:W-:-:S04]  /*95c0*/  LEA R38, P0, R40, UR14, 0x1 ;  /* 0x0000000e28267c11 */ /* 0x000fc8000f8008ff */
[----:B------:R-:W-:Y:S02]  /*95d0*/  LEA.HI.X R39, R40, UR15, R51, 0x1, P0 ;  /* 0x0000000f28277c11 */ /* 0x000fe400080f0c33 */
[----:B------:R-:W-:-:S05]  /*95e0*/  F2FP.BF16.F32.PACK_AB R41, R16, R41 ;  /* 0x000000291029723e */ /* 0x000fca00000010ff */
[----:B------:R0:W-:Y:S02]  /*95f0*/  STG.E desc[UR8][R38.64], R41 ;  /* 0x0000002926007986 */ /* 0x0001e4000c101908 */
.L_x_432:
[----:B------:R-:W-:Y:S05]  /*9600*/  BSYNC B0 ;  /* 0x0000000000007941 */ /* 0x000fea0003800000 */
.L_x_431:
[C---:B------:R-:W-:Y:S01]  /*9610*/  FADD.FTZ R55, -R36.reuse, R55 ;  /* 0x0000003724377221 */ /* 0x040fe20000010100 */
[----:B------:R-:W-:Y:S01]  /*9620*/  IADD3 R52, R75, 0x1a0, RZ ;  /* 0x000001a04b347810 */ /* 0x000fe20007ffe0ff */
        /* <DEDUP_REMOVED lines=15> */
[----:B-1234-:R-:W-:-:S07]  /*9720*/  FADD.FTZ R39, R38, 1 ;  /* 0x3f80000026277421 */ /* 0x01efce0000010000 */
        /* <DEDUP_REMOVED lines=9> */
.L_x_433:
        /* <DEDUP_REMOVED lines=11> */
[----:B------:R-:W-:Y:S02]  /*9870*/  FFMA.FTZ R18, R42, R44, R77 ;  /* 0x0000002c2a127223 */ /* 0x000fe4000001004d */
[----:B------:R-:W-:-:S04]  /*9880*/  IMAD.WIDE.U32 R40, R87, UR14, R38 ;  /* 0x0000000e57287c25 */ /* 0x000fc8000f8e0026 */
[----:B------:R-:W-:Y:S01]  /*9890*/  FFMA.FTZ R51, R51, R132, -R18 ;  /* 0x0000008433337223 */ /* 0x000fe20000010812 */
[----:B------:R-:W-:Y:S02]  /*98a0*/  IMAD R39, R87, UR15, R16 ;  /* 0x0000000f57277c24 */ /* 0x000fe4000f8e0210 */
[----:B------:R-:W-:Y:S01]  /*98b0*/  FFMA.FTZ R16, R42, R46, R77 ;  /* 0x0000002e2a107223 */ /* 0x000fe2000001004d */
[----:B------:R-:W-:Y:S02]  /*98c0*/  ULDC.64 UR14, c[0x0][0x210] ;  /* 0x00008400000e7ab9 */ /* 0x000fe40000000a00 */
[C---:B------:R-:W-:Y:S01]  /*98d0*/  LEA R38, P0, R40.reuse, UR14, 0x1 ;  /* 0x0000000e28267c11 */ /* 0x040fe2000f8008ff */
[----:B------:R-:W-:Y:S01]  /*98e0*/  FFMA.FTZ R43, R43, R134, -R16 ;  /* 0x000000862b2b7223 */ /* 0x000fe20000010810 */
[----:B------:R-:W-:Y:S01]  /*98f0*/  IADD3 R39, R41, R39, RZ ;  /* 0x0000002729277210 */ /* 0x000fe20007ffe0ff */
[-C--:B------:R-:W-:Y:S02]  /*9900*/  FMUL.FTZ R16, R51, R130.reuse ;  /* 0x0000008233107220 */ /* 0x080fe40000410000 */
[----:B------:R-:W-:Y:S01]  /*9910*/  FMUL.FTZ R41, R43, R130 ;  /* 0x000000822b297220 */ /* 0x000fe20000410000 */
[----:B------:R-:W-:-:S04]  /*9920*/  LEA.HI.X R39, R40, UR15, R39, 0x1, P0 ;  /* 0x0000000f28277c11 */ /* 0x000fc800080f0c27 */
[----:B------:R-:W-:-:S05]  /*9930*/  F2FP.BF16.F32.PACK_AB R41, R16, R41 ;  /* 0x000000291029723e */ /* 0x000fca00000010ff */
[----:B------:R0:W-:Y:S02]  /*9940*/  STG.E desc[UR8][R38.64], R41 ;  /* 0x0000002926007986 */ /* 0x0001e4000c101908 */
.L_x_435:
[----:B------:R-:W-:Y:S05]  /*9950*/  BSYNC B0 ;  /* 0x0000000000007941 */ /* 0x000fea0003800000 */
.L_x_434:
[C---:B01234-:R-:W-:Y:S01]  /*9960*/  FADD.FTZ R39, -R36.reuse, R45 ;  /* 0x0000002d24277221 */ /* 0x05ffe20000010100 */
        /* <DEDUP_REMOVED lines=26> */
.L_x_436:
        /* <DEDUP_REMOVED lines=27> */
.L_x_438:
[----:B------:R-:W-:Y:S05]  /*9cc0*/  BSYNC B0 ;  /* 0x0000000000007941 */ /* 0x000fea0003800000 */
.L_x_437:
        /* <DEDUP_REMOVED lines=25> */
.L_x_439:
        /* <DEDUP_REMOVED lines=22> */
.L_x_441:
[----:B------:R-:W-:Y:S05]  /*9fc0*/  BSYNC B0 ;  /* 0x0000000000007941 */ /* 0x000fea0003800000 */
.L_x_440:
[----:B------:R-:W-:Y:S02]  /*9fd0*/  IADD3 R32, R27, R32, RZ ;  /* 0x000000201b207210 */ /* 0x000fe40007ffe0ff */
[----:B------:R-:W-:Y:S02]  /*9fe0*/  IADD3 R34, R34, 0x1, RZ ;  /* 0x0000000122227810 */ /* 0x000fe40007ffe0ff */
[----:B------:R-:W-:-:S13]  /*9ff0*/  ISETP.GE.AND P0, PT, R32, UR4, PT ;  /* 0x0000000420007c0c */ /* 0x000fda000bf06270 */
[----:B------:R-:W-:Y:S05]  /*a000*/  @!P0 BRA `(.L_x_442) ;  /* 0xffffff6400cc8947 */ /* 0x000fea000383ffff */
.L_x_359:
        /* <DEDUP_REMOVED lines=8> */
[C---:B--2---:R-:W-:Y:S02]  /*a090*/  IADD3 R5, R7.reuse, -0x1, RZ ;  /* 0xffffffff07057810 */ /* 0x044fe40007ffe0ff */
[----:B------:R-:W-:Y:S02]  /*a0a0*/  SHF.L.U32 R4, R7, 0x1, RZ ;  /* 0x0000000107047819 */ /* 0x000fe400000006ff */
[----:B------:R-:W-:Y:S02]  /*a0b0*/  ISETP.NE.OR P0, PT, R0, R5, P0 ;  /* 0x000000050000720c */ /* 0x000fe40000705670 */
        /* <DEDUP_REMOVED lines=12> */
.L_x_444:
[----:B------:R-:W-:Y:S05]  /*a180*/  BSYNC B0 ;  /* 0x0000000000007941 */ /* 0x000fea0003800000 */
.L_x_443:
[----:B------:R-:W-:Y:S05]  /*a190*/  @P0 EXIT ;  /* 0x000000000000094d */ /* 0x000fea0003800000 */
[----:B------:R-:W-:Y:S05]  /*a1a0*/  @P2 BRA `(.L_x_445) ;  /* 0x0000000000202947 */ /* 0x000fea0003800000 */
[----:B------:R-:W-:-:S05]  /*a1b0*/  IMAD R0, R6, R7, RZ ;  /* 0x0000000706007224 */ /* 0x000fca00078e02ff */
[----:B------:R-:W-:-:S13]  /*a1c0*/  ISETP.NE.AND P0, PT, R0, -0x1, PT ;  /* 0xffffffff0000780c */ /* 0x000fda0003f05270 */
[----:B------:R-:W-:Y:S05]  /*a1d0*/  @!P0 BRA `(.L_x_445) ;  /* 0x0000000000148947 */ /* 0x000fea0003800000 */
.L_x_446:
[----:B-1----:R-:W2:Y:S04]  /*a1e0*/  LDG.E.STRONG.GPU R5, desc[UR8][R2.64] ;  /* 0x0000000802057981 */ /* 0x002ea8000c1ef900 */
[----:B--2---:R-:W-:Y:S01]  /*a1f0*/  CCTL.IVALL ;  /* 0x00000000ff00798f */ /* 0x004fe20002000000 */
[----:B------:R-:W-:Y:S05]  /*a200*/  YIELD ;  /* 0x0000000000007946 */ /* 0x000fea0003800000 */
[----:B------:R-:W-:-:S13]  /*a210*/  ISETP.NE.AND P0, PT, R5, R0, PT ;  /* 0x000000000500720c */ /* 0x000fda0003f05270 */
[----:B------:R-:W-:Y:S05]  /*a220*/  @P0 BRA `(.L_x_446) ;  /* 0xfffffffc00ec0947 */ /* 0x000fea000383ffff */
.L_x_445:
        /* <DEDUP_REMOVED lines=24> */
.L_x_447:
[----:B------:R-:W-:-:S04]  /*a3b0*/  LEA R6, P0, R102, UR4, 0x2 ;  /* 0x0000000466067c11 */ /* 0x000fc8000f8010ff */
[----:B------:R-:W-:Y:S02]  /*a3c0*/  LEA.HI.X R7, R102, UR5, R0, 0x2, P0 ;  /* 0x0000000566077c11 */ /* 0x000fe400080f1400 */
[-C--:B------:R-:W-:Y:S02]  /*a3d0*/  LEA R8, P0, R25, R6.reuse, 0x2 ;  /* 0x0000000619087211 */ /* 0x080fe400078010ff */
[-C--:B------:R-:W-:Y:S01]  /*a3e0*/  LEA R12, P2, R29, R6.reuse, 0x2 ;  /* 0x000000061d0c7211 */ /* 0x080fe200078410ff */
[----:B------:R-:W3:Y:S01]  /*a3f0*/  LDG.E R0, desc[UR8][R6.64] ;  /* 0x0000000806007981 */ /* 0x000ee2000c1e1900 */
[----:B------:R-:W-:Y:S02]  /*a400*/  LEA R10, P1, R22, R6, 0x2 ;  /* 0x00000006160a7211 */ /* 0x000fe400078210ff */
[C---:B------:R-:W-:Y:S02]  /*a410*/  IADD3.X R9, R7.reuse, R33, RZ, P0, !PT ;  /* 0x0000002107097210 */ /* 0x040fe400007fe4ff */
[----:B------:R-:W-:-:S02]  /*a420*/  IADD3.X R13, R7, R31, RZ, P2, !PT ;  /* 0x0000001f070d7210 */ /* 0x000fc400017fe4ff */
[----:B------:R-:W-:Y:S02]  /*a430*/  IADD3.X R11, R23, R7, RZ, P1, !PT ;  /* 0x00000007170b7210 */ /* 0x000fe40000ffe4ff */
        /* <DEDUP_REMOVED lines=8> */
[----:B---3--:R-:W-:Y:S02]  /*a4c0*/  F2FP.BF16.F32.PACK_AB R19, R9, R0 ;  /* 0x000000000913723e */ /* 0x008fe400000010ff */
[----:B------:R-:W-:Y:S02]  /*a4d0*/  SHF.R.S32.HI R0, RZ, 0x1f, R102 ;  /* 0x0000001fff007819 */ /* 0x000fe40000011466 */
[----:B----4-:R-:W-:Y:S01]  /*a4e0*/  F2FP.BF16.F32.PACK_AB R21, R13, R10 ;  /* 0x0000000a0d15723e */ /* 0x010fe200000010ff */
[----:B------:R3:W-:Y:S04]  /*a4f0*/  STG.E desc[UR8][R2.64], R19 ;  /* 0x0000001302007986 */ /* 0x0007e8000c101908 */
[----:B------:R3:W-:Y:S01]  /*a500*/  STG.E desc[UR8][R4.64], R21 ;  /* 0x0000001504007986 */ /* 0x0007e2000c101908 */
[----:B------:R-:W-:-:S13]  /*a510*/  ISETP.GT.AND.EX P0, PT, R27, R0, PT, P0 ;  /* 0x000000001b00720c */ /* 0x000fda0003f04300 */
[----:B---3--:R-:W-:Y:S05]  /*a520*/  @P0 BRA `(.L_x_447) ;  /* 0xfffffffc00a00947 */ /* 0x008fea000383ffff */
[----:B------:R-:W-:Y:S05]  /*a530*/  EXIT ;  /* 0x000000000000794d */ /* 0x000fea0003800000 */
.L_x_448:
        /* <DEDUP_REMOVED lines=12> */
.L_x_3249:


//--------------------- .text._Z35group_norm_nhwc_bwd_one_pass_kernelI11Bf16IOFp16WLi64ELi24ELi384EEv26Group_norm_nhwc_bwd_params --------------------------
	.section	.text._Z35group_norm_nhwc_bwd_one_pass_kernelI11Bf16IOFp16WLi64ELi24ELi384EEv26Group_norm_nhwc_bwd_params,"ax",@progbits
	.align	128
        .global         _Z35group_norm_nhwc_bwd_one_pass_kernelI11Bf16IOFp16WLi64ELi24ELi384EEv26Group_norm_nhwc_bwd_params
        .type           _Z35group_norm_nhwc_bwd_one_pass_kernelI11Bf16IOFp16WLi64ELi24ELi384EEv26Group_norm_nhwc_bwd_params,@function
        .size           _Z35group_norm_nhwc_bwd_one_pass_kernelI11Bf16IOFp16WLi64ELi24ELi384EEv26Group_norm_nhwc_bwd_params,(.L_x_3250 - _Z35group_norm_nhwc_bwd_one_pass_kernelI11Bf16IOFp16WLi64ELi24ELi384EEv26Group_norm_nhwc_bwd_params)
        .other          _Z35group_norm_nhwc_bwd_one_pass_kernelI11Bf16IOFp16WLi64ELi24ELi384EEv26Group_norm_nhwc_bwd_params,@"STO_CUDA_ENTRY STV_DEFAULT"
_Z35group_norm_nhwc_bwd_one_pass_kernelI11Bf16IOFp16WLi64ELi24ELi384EEv26Group_norm_nhwc_bwd_params:
.text._Z35group_norm_nhwc_bwd_one_pass_kernelI11Bf16IOFp16WLi64ELi24ELi384EEv26Group_norm_nhwc_bwd_params:
        /* <DEDUP_REMOVED lines=48> */
.L_x_476:
        /* <DEDUP_REMOVED lines=116> */
[----:B--2---:R-:W-:Y:S02]  /*0a40*/  HADD2.F32 R35, -RZ, R35.H0_H0 ;  /* 0x20000023ff237230 */ /* 0x004fe40000004100 */
[----:B---3--:R-:W-:Y:S02]  /*0a50*/  HADD2.F32 R32, -RZ, R32.H0_H0 ;  /* 0x20000020ff207230 */ /* 0x008fe40000004100 */
[----:B----4-:R-:W-:Y:S02]  /*0a60*/  @P0 HADD2.F32 R34, -RZ, R11.H0_H0 ;  /* 0x2000000bff220230 */ /* 0x010fe40000004100 */
[----:B------:R-:W-:-:S07]  /*0a70*/  @P0 HADD2.F32 R33, -RZ, R10.H0_H0 ;  /* 0x2000000aff210230 */ /* 0x000fce0000004100 */
.L_x_451:
[----:B------:R-:W-:Y:S05]  /*0a80*/  BSYNC B0 ;  /* 0x0000000000007941 */ /* 0x000fea0003800000 */
.L_x_450:
        /* <DEDUP_REMOVED lines=37> */
.L_x_452:
        /* <DEDUP_REMOVED lines=26> */
.L_x_453:
        /* <DEDUP_REMOVED lines=85> */
.L_x_455:
[----:B------:R-:W-:Y:S05]  /*13d0*/  BSYNC B0 ;  /* 0x0000000000007941 */ /* 0x000fea0003800000 */
.L_x_454:
        /* <DEDUP_REMOVED lines=158> */
.L_x_457:
[----:B------:R-:W-:Y:S05]  /*1dc0*/  BSYNC B0 ;  /* 0x0000000000007941 */ /* 0x000fea0003800000 */
.L_x_456:
        /* <DEDUP_REMOVED lines=21> */
.L_x_459:
[----:B------:R-:W-:Y:S05]  /*1f20*/  BSYNC B0 ;  /* 0x0000000000007941 */ /* 0x000fea0003800000 */
.L_x_458:
        /* <DEDUP_REMOVED lines=37> */
.L_x_462:
[----:B------:R-:W2:Y:S04]  /*2180*/  LDG.E.STRONG.GPU R12, desc[UR14][R10.64] ;  /* 0x0000000e0a0c7981 */ /* 0x000ea8000c1ef900 */
[----:B--2---:R-:W-:Y:S01]  /*2190*/  CCTL.IVALL ;  /* 0x00000000ff00798f */ /* 0x004fe20002000000 */
[----:B------:R-:W-:Y:S05]  /*21a0*/  YIELD ;  /* 0x0000000000007946 */ /* 0x000fea0003800000 */
[----:B------:R-:W-:-:S13]  /*21b0*/  ISETP.NE.AND P0, PT, R12, R15, PT ;  /* 0x0000000f0c00720c */ /* 0x000fda0003f05270 */
[----:B------:R-:W-:Y:S05]  /*21c0*/  @P0 BRA `(.L_x_462) ;  /* 0xfffffffc00ec0947 */ /* 0x000fea000383ffff */
.L_x_461:
        /* <DEDUP_REMOVED lines=17> */
.L_x_466:
        /* <DEDUP_REMOVED lines=115> */
.L_x_465:
        /* <DEDUP_REMOVED lines=61> */
.L_x_467:
[----:B------:R-:W-:-:S13]  /*2de0*/  ISETP.NE.OR P0, PT, R19, RZ, P0 ;  /* 0x000000ff1300720c */ /* 0x000fda0000705670 */
[----:B------:R-:W-:Y:S05]  /*2df0*/  @!P0 BRA `(.L_x_463) ;  /* 0x00000000007c8947 */ /* 0x000fea0003800000 */
.L_x_464:
        /* <DEDUP_REMOVED lines=31> */
.L_x_463:
        /* <DEDUP_REMOVED lines=11> */
.L_x_469:
[----:B------:R-:W-:Y:S05]  /*30a0*/  BSYNC B0 ;  /* 0x0000000000007941 */ /* 0x000fea0003800000 */
.L_x_468:
        /* <DEDUP_REMOVED lines=16> */
.L_x_460:
        /* <DEDUP_REMOVED lines=40> */
.L_x_470:
        /* <DEDUP_REMOVED lines=20> */
.L_x_472:
[----:B------:R-:W-:Y:S05]  /*3570*/  BSYNC B0 ;  /* 0x0000000000007941 */ /* 0x000fea0003800000 */
.L_x_471:
        /* <DEDUP_REMOVED lines=23> */
.L_x_473:
        /* <DEDUP_REMOVED lines=23> */
.L_x_475:
[----:B------:R-:W-:Y:S05]  /*3860*/  BSYNC B0 ;  /* 0x0000000000007941 */ /* 0x000fea0003800000 */
.L_x_474:
[----:B------:R-:W-:Y:S01]  /*3870*/  ULDC UR8, c[0x0][0x10] ;  /* 0x0000040000087ab9 */ /* 0x000fe20000000800 */
[----:B------:R-:W-:Y:S02]  /*3880*/  UIADD3 UR4, UR4, 0x1, URZ ;  /* 0x0000000104047890 */ /* 0x000fe4000fffe03f */
[----:B------:R-:W-:-:S04]  /*3890*/  UIADD3 UR7, UR8, UR7, URZ ;  /* 0x0000000708077290 */ /* 0x000fc8000fffe03f */
[----:B------:R-:W-:-:S06]  /*38a0*/  UISETP.GE.AND UP0, UPT, UR7, UR5, UPT ;  /* 0x000000050700728c */ /* 0x000fcc000bf06270 */
[----:B------:R-:W-:-:S13]  /*38b0*/  PLOP3.LUT P0, PT, PT, PT, UP0, 0x80, 0x0 ;  /* 0x000000000000781c */ /* 0x000fda0003f0f008 */
[----:B------:R-:W-:Y:S05]  /*38c0*/  @!P0 BRA `(.L_x_476) ;  /* 0xffffffc8008c8947 */ /* 0x000fea000383ffff */
.L_x_449:
        /* <DEDUP_REMOVED lines=19> */
.L_x_478:
[----:B------:R-:W-:Y:S05]  /*3a00*/  BSYNC B0 ;  /* 0x0000000000007941 */ /* 0x000fea0003800000 */
.L_x_477:
        /* <DEDUP_REMOVED lines=11> */
.L_x_480:
[----:B------:R-:W2:Y:S04]  /*3ac0*/  LDG.E.STRONG.GPU R5, desc[UR14][R2.64] ;  /* 0x0000000e02057981 */ /* 0x000ea8000c1ef900 */
[----:B--2---:R-:W-:Y:S01]  /*3ad0*/  CCTL.IVALL ;  /* 0x00000000ff00798f */ /* 0x004fe20002000000 */
[----:B------:R-:W-:Y:S05]  /*3ae0*/  YIELD ;  /* 0x0000000000007946 */ /* 0x000fea0003800000 */
[----:B------:R-:W-:-:S13]  /*3af0*/  ISETP.NE.AND P0, PT, R5, R0, PT ;  /* 0x000000000500720c */ /* 0x000fda0003f05270 */
[----:B------:R-:W-:Y:S05]  /*3b00*/  @P0 BRA `(.L_x_480) ;  /* 0xfffffffc00ec0947 */ /* 0x000fea000383ffff */
.L_x_479:
        /* <DEDUP_REMOVED lines=24> */
.L_x_481:
        /* <DEDUP_REMOVED lines=17> */
[----:B--2---:R-:W-:Y:S02]  /*3da0*/  F2FP.F16.F32.PACK_AB R3, R15, R0 ;  /* 0x000000000f03723e */ /* 0x004fe400000000ff */
[----:B------:R-:W-:Y:S02]  /*3db0*/  SHF.R.S32.HI R0, RZ, 0x1f, R45 ;  /* 0x0000001fff007819 */ /* 0x000fe4000001142d */
[----:B---3--:R-:W-:Y:S01]  /*3dc0*/  F2FP.F16.F32.PACK_AB R21, R19, R16 ;  /* 0x000000101315723e */ /* 0x008fe200000000ff */
[----:B------:R2:W-:Y:S04]  /*3dd0*/  STG.E desc[UR14][R8.64], R3 ;  /* 0x0000000308007986 */ /* 0x0005e8000c10190e */
[----:B------:R2:W-:Y:S01]  /*3de0*/  STG.E desc[UR14][R10.64], R21 ;  /* 0x000000150a007986 */ /* 0x0005e2000c10190e */
[----:B------:R-:W-:-:S13]  /*3df0*/  ISETP.GT.AND.EX P0, PT, R25, R0, PT, P0 ;  /* 0x000000001900720c */ /* 0x000fda0003f04300 */
[----:B--2---:R-:W-:Y:S05]  /*3e00*/  @P0 BRA `(.L_x_481) ;  /* 0xfffffffc00a00947 */ /* 0x004fea000383ffff */
[----:B------:R-:W-:Y:S05]  /*3e10*/  EXIT ;  /* 0x000000000000794d */ /* 0x000fea0003800000 */
.L_x_482:
        /* <DEDUP_REMOVED lines=14> */
.L_x_3250:


//--------------------- .text._Z35group_norm_nhwc_bwd_one_pass_kernelI11Bf16IOFp16WLi128ELi24ELi384EEv26Group_norm_nhwc_bwd_params --------------------------
	.section	.text._Z35group_norm_nhwc_bwd_one_pass_kernelI11Bf16IOFp16WLi128ELi24ELi384EEv26Group_norm_nhwc_bwd_params,"ax",@progbits
	.align	128
        .global         _Z35group_norm_nhwc_bwd_one_pass_kernelI11Bf16IOFp16WLi128ELi24ELi384EEv26Group_norm_nhwc_bwd_params
        .type           _Z35group_norm_nhwc_bwd_one_pass_kernelI11Bf16IOFp16WLi128ELi24ELi384EEv26Group_norm_nhwc_bwd_params,@function
        .size           _Z35group_norm_nhwc_bwd_one_pass_kernelI11Bf16IOFp16WLi128ELi24ELi384EEv26Group_norm_nhwc_bwd_params,(.L_x_3251 - _Z35group_norm_nhwc_bwd_one_pass_kernelI11Bf16IOFp16WLi128ELi24ELi384EEv26Group_norm_nhwc_bwd_params)
        .other          _Z35group_norm_nhwc_bwd_one_pass_kernelI11Bf16IOFp16WLi128ELi24ELi384EEv26Group_norm_nhwc_bwd_params,@"STO_CUDA_ENTRY STV_DEFAULT"
_Z35group_norm_nhwc_bwd_one_pass_kernelI11Bf16IOFp16WLi128ELi24ELi384EEv26Group_norm_nhwc_bwd_params:
.text._Z35group_norm_nhwc_bwd_one_pass_kernelI11Bf16IOFp16WLi128ELi24ELi384EEv26Group_norm_nhwc_bwd_params:
        /* <DEDUP_REMOVED lines=48> */
.L_x_518:
        /* <DEDUP_REMOVED lines=162> */
[----:B--2---:R-:W-:-:S02]  /*0d20*/  HADD2.F32 R33, -RZ, R33.H0_H0 ;  /* 0x20000021ff217230 */ /* 0x004fc40000004100 */
[----:B---3--:R-:W-:Y:S02]  /*0d30*/  HADD2.F32 R5, -RZ, R5.H0_H0 ;  /* 0x20000005ff057230 */ /* 0x008fe40000004100 */
[----:B----4-:R-:W-:Y:S02]  /*0d40*/  @P0 HADD2.F32 R32, -RZ, R11.H0_H0 ;  /* 0x2000000bff200230 */ /* 0x010fe40000004100 */
[----:B------:R-:W-:-:S07]  /*0d50*/  @P0 HADD2.F32 R4, -RZ, R10.H0_H0 ;  /* 0x2000000aff040230 */ /* 0x000fce0000004100 */
.L_x_485:
[----:B------:R-:W-:Y:S05]  /*0d60*/  BSYNC B0 ;  /* 0x0000000000007941 */ /* 0x000fea0003800000 */
.L_x_484:
        /* <DEDUP_REMOVED lines=37> */
.L_x_486:
        /* <DEDUP_REMOVED lines=26> */
.L_x_487:
        /* <DEDUP_REMOVED lines=36> */
.L_x_488:
        /* <DEDUP_REMOVED lines=34> */
.L_x_489:
        /* <DEDUP_REMOVED lines=93> */
.L_x_491:
[----:B------:R-:W-:Y:S05]  /*1b90*/  BSYNC B0 ;  /* 0x0000000000007941 */ /* 0x000fea0003800000 */
.L_x_490:
        /* <DEDUP_REMOVED lines=158> */
.L_x_493:
[----:B------:R-:W-:Y:S05]  /*2580*/  BSYNC B0 ;  /* 0x0000000000007941 */ /* 0x000fea0003800000 */
.L_x_492:
        /* <DEDUP_REMOVED lines=21> */
.L_x_495:
[----:B------:R-:W-:Y:S05]  /*26e0*/  BSYNC B0 ;  /* 0x0000000000007941 */ /* 0x000fea0003800000 */
.L_x_494:
        /* <DEDUP_REMOVED lines=37> */
.L_x_498:
[----:B------:R-:W2:Y:S04]  /*2940*/  LDG.E.STRONG.GPU R10, desc[UR14][R8.64] ;  /* 0x0000000e080a7981 */ /* 0x000ea8000c1ef900 */
[----:B--2---:R-:W-:Y:S01]  /*2950*/  CCTL.IVALL ;  /* 0x00000000ff00798f */ /* 0x004fe20002000000 */
[----:B------:R-:W-:Y:S05]  /*2960*/  YIELD ;  /* 0x0000000000007946 */ /* 0x000fea0003800000 */
[----:B------:R-:W-:-:S13]  /*2970*/  ISETP.NE.AND P0, PT, R10, R13, PT ;  /* 0x0000000d0a00720c */ /* 0x000fda0003f05270 */
[----:B------:R-:W-:Y:S05]  /*2980*/  @P0 BRA `(.L_x_498) ;  /* 0xfffffffc00ec0947 */ /* 0x000fea000383ffff */
.L_x_497:
        /* <DEDUP_REMOVED lines=17> */
.L_x_502:
        /* <DEDUP_REMOVED lines=115> */
.L_x_501:
        /* <DEDUP_REMOVED lines=61> */
.L_x_503:
[----:B------:R-:W-:-:S13]  /*35a0*/  ISETP.NE.OR P0, PT, R22, RZ, P0 ;  /* 0x000000ff1600720c */ /* 0x000fda0000705670 */
[----:B------:R-:W-:Y:S05]  /*35b0*/  @!P0 BRA `(.L_x_499) ;  /* 0x00000000007c8947 */ /* 0x000fea0003800000 */
.L_x_500:
        /* <DEDUP_REMOVED lines=31> */
.L_x_499:
        /* <DEDUP_REMOVED lines=11> */
.L_x_505:
[----:B------:R-:W-:Y:S05]  /*3860*/  BSYNC B0 ;  /* 0x0000000000007941 */ /* 0x000fea0003800000 */
.L_x_504:
        /* <DEDUP_REMOVED lines=16> */
.L_x_496:
        /* <DEDUP_REMOVED lines=40> */
.L_x_506:
        /* <DEDUP_REMOVED lines=21> */
.L_x_508:
[----:B------:R-:W-:Y:S05]  /*3d40*/  BSYNC B0 ;  /* 0x0000000000007941 */ /* 0x000fea0003800000 */
.L_x_507:
        /* <DEDUP_REMOVED lines=39> */
.L_x_509:
        /* <DEDUP_REMOVED lines=20> */
.L_x_511:
[----:B------:R-:W-:Y:S05]  /*4100*/  BSYNC B0 ;  /* 0x0000000000007941 */ /* 0x000fea0003800000 */
.L_x_510:
        /* <DEDUP_REMOVED lines=31> */
.L_x_512:
        /* <DEDUP_REMOVED lines=20> */
.L_x_514:
[----:B------:R-:W-:Y:S05]  /*4440*/  BSYNC B0 ;  /* 0x0000000000007941 */ /* 0x000fea0003800000 */
.L_x_513:
        /* <DEDUP_REMOVED lines=25> */
.L_x_515:
        /* <DEDUP_REMOVED lines=19> */
.L_x_517:
[----:B------:R-:W-:Y:S05]  /*4710*/  BSYNC B0 ;  /* 0x0000000000007941 */ /* 0x000fea0003800000 */
.L_x_516:
[----:B------:R-:W-:Y:S01]  /*4720*/  ULDC UR11, c[0x0][0x10] ;  /* 0x00000400000b7ab9 */ /* 0x000fe20000000800 */
[----:B------:R-:W-:Y:S02]  /*4730*/  UIADD3 UR4, UR4, 0x1, URZ ;  /* 0x0000000104047890 */ /* 0x000fe4000fffe03f */
[----:B------:R-:W-:-:S04]  /*4740*/  UIADD3 UR10, UR11, UR10, URZ ;  /* 0x0000000a0b0a7290 */ /* 0x000fc8000fffe03f */
[----:B------:R-:W-:-:S06]  /*4750*/  UISETP.GE.AND UP0, UPT, UR10, UR5, UPT ;  /* 0x000000050a00728c */ /* 0x000fcc000bf06270 */
[----:B------:R-:W-:-:S13]  /*4760*/  PLOP3.LUT P0, PT, PT, PT, UP0, 0x80, 0x0 ;  /* 0x000000000000781c */ /* 0x000fda0003f0f008 */
[----:B------:R-:W-:Y:S05]  /*4770*/  @!P0 BRA `(.L_x_518) ;  /* 0xffffffb800e08947 */ /* 0x000fea000383ffff */
.L_x_483:
        /* <DEDUP_REMOVED lines=19> */
.L_x_520:
[----:B------:R-:W-:Y:S05]  /*48b0*/  BSYNC B0 ;  /* 0x0000000000007941 */ /* 0x000fea0003800000 */
.L_x_519:
        /* <DEDUP_REMOVED lines=11> */
.L_x_522:
[----:B------:R-:W2:Y:S04]  /*4970*/  LDG.E.STRONG.GPU R5, desc[UR14][R2.64] ;  /* 0x0000000e02057981 */ /* 0x000ea8000c1ef900 */
[----:B--2---:R-:W-:Y:S01]  /*4980*/  CCTL.IVALL ;  /* 0x00000000ff00798f */ /* 0x004fe20002000000 */
[----:B------:R-:W-:Y:S05]  /*4990*/  YIELD ;  /* 0x0000000000007946 */ /* 0x000fea0003800000 */
[----:B------:R-:W-:-:S13]  /*49a0*/  ISETP.NE.AND P0, PT, R5, R0, PT ;  /* 0x000000000500720c */ /* 0x000fda0003f05270 */
[----:B------:R-:W-:Y:S05]  /*49b0*/  @P0 BRA `(.L_x_522) ;  /* 0xfffffffc00ec0947 */ /* 0x000fea000383ffff */
.L_x_521:
        /* <DEDUP_REMOVED lines=24> */
.L_x_523:
        /* <DEDUP_REMOVED lines=25> */
.L_x_524:
        /* <DEDUP_REMOVED lines=11> */
.L_x_3251:


//--------------------- .text._Z35group_norm_nhwc_bwd_one_pass_kernelI11Bf16IOFp16WLi256ELi24ELi384EEv26Group_norm_nhwc_bwd_params --------------------------
	.section	.text._Z35group_norm_nhwc_bwd_one_pass_kernelI11Bf16IOFp16WLi256ELi24ELi384EEv26Group_norm_nhwc_bwd_params,"ax",@progbits
	.align	128
        .global         _Z35group_norm_nhwc_bwd_one_pass_kernelI11Bf16IOFp16WLi256ELi24ELi384EEv26Group_norm_nhwc_bwd_params
        .type           _Z35group_norm_nhwc_bwd_one_pass_kernelI11Bf16IOFp16WLi256ELi24ELi384EEv26Group_norm_nhwc_bwd_params,@function
        .size           _Z35group_norm_nhwc_bwd_one_pass_kernelI11Bf16IOFp16WLi256ELi24ELi384EEv26Group_norm_nhwc_bwd_params,(.L_x_3252 - _Z35group_norm_nhwc_bwd_one_pass_kernelI11Bf16IOFp16WLi256ELi24ELi384EEv26Group_norm_nhwc_bwd_params)
        .other          _Z35group_norm_nhwc_bwd_one_pass_kernelI11Bf16IOFp16WLi256ELi24ELi384EEv26Group_norm_nhwc_bwd_params,@"STO_CUDA_ENTRY STV_DEFAULT"
_Z35group_norm_nhwc_bwd_one_pass_kernelI11Bf16IOFp16WLi256ELi24ELi384EEv26Group_norm_nhwc_bwd_params:
.text._Z35group_norm_nhwc_bwd_one_pass_kernelI11Bf16IOFp16WLi256ELi24ELi384EEv26Group_norm_nhwc_bwd_params:
        /* <DEDUP_REMOVED lines=69> */
.L_x_576:
        /* <DEDUP_REMOVED lines=260> */
.L_x_527:
[----:B------:R-:W-:Y:S05]  /*1490*/  BSYNC B0 ;  /* 0x0000000000007941 */ /* 0x000fea0003800000 */
.L_x_526:
        /* <DEDUP_REMOVED lines=31> */
.L_x_528:
        /* <DEDUP_REMOVED lines=36> */
.L_x_529:
        /* <DEDUP_REMOVED lines=43> */
.L_x_530:
        /* <DEDUP_REMOVED lines=34> */
.L_x_531:
        /* <DEDUP_REMOVED lines=36> */
.L_x_532:
        /* <DEDUP_REMOVED lines=34> */
.L_x_533:
        /* <DEDUP_REMOVED lines=37> */
.L_x_534:
        /* <DEDUP_REMOVED lines=36> */
.L_x_535:
        /* <DEDUP_REMOVED lines=95> */
.L_x_537:
[----:B------:R-:W-:Y:S05]  /*2c80*/  BSYNC B0 ;  /* 0x0000000000007941 */ /* 0x000fea0003800000 */
.L_x_536:
        /* <DEDUP_REMOVED lines=161> */
.L_x_539:
[----:B------:R-:W-:Y:S05]  /*36a0*/  BSYNC B0 ;  /* 0x0000000000007941 */ /* 0x000fea0003800000 */
.L_x_538:
        /* <DEDUP_REMOVED lines=20> */
.L_x_541:
[----:B------:R-:W-:Y:S05]  /*37f0*/  BSYNC B0 ;  /* 0x0000000000007941 */ /* 0x000fea0003800000 */
.L_x_540:
        /* <DEDUP_REMOVED lines=47> */
.L_x_544:
[----:B------:R-:W2:Y:S04]  /*3af0*/  LDG.E.STRONG.GPU R33, desc[UR12][R16.64] ;  /* 0x0000000c10217981 */ /* 0x000ea8000c1ef900 */
[----:B--2---:R-:W-:Y:S01]  /*3b00*/  CCTL.IVALL ;  /* 0x00000000ff00798f */ /* 0x004fe20002000000 */
[----:B------:R-:W-:Y:S05]  /*3b10*/  YIELD ;  /* 0x0000000000007946 */ /* 0x000fea0003800000 */
[----:B------:R-:W-:-:S13]  /*3b20*/  ISETP.NE.AND P6, PT, R33, R38, PT ;  /* 0x000000262100720c */ /* 0x000fda0003fc5270 */
[----:B------:R-:W-:Y:S05]  /*3b30*/  @P6 BRA `(.L_x_544) ;  /* 0xfffffffc00ec6947 */ /* 0x000fea000383ffff */
.L_x_543:
        /* <DEDUP_REMOVED lines=22> */
.L_x_548:
        /* <DEDUP_REMOVED lines=115> */
.L_x_547:
        /* <DEDUP_REMOVED lines=63> */
.L_x_549:
[----:B------:R-:W-:-:S04]  /*47c0*/  LOP3.LUT P6, RZ, R59, 0x1, RZ, 0xc0, !PT ;  /* 0x000000013bff7812 */ /* 0x000fc800078cc0ff */
[----:B------:R-:W-:-:S13]  /*47d0*/  ISETP.NE.OR P6, PT, R33, RZ, P6 ;  /* 0x000000ff2100720c */ /* 0x000fda00037c5670 */
[----:B------:R-:W-:Y:S05]  /*47e0*/  @!P6 BRA `(.L_x_545) ;  /* 0x00000000007ce947 */ /* 0x000fea0003800000 */
.L_x_546:
        /* <DEDUP_REMOVED lines=31> */
.L_x_545:
        /* <DEDUP_REMOVED lines=10> */
.L_x_551:
[----:B------:R-:W-:Y:S05]  /*4a80*/  BSYNC B0 ;  /* 0x0000000000007941 */ /* 0x000fea0003800000 */
.L_x_550:
        /* <DEDUP_REMOVED lines=17> */
.L_x_542:
        /* <DEDUP_REMOVED lines=42> */
.L_x_552:
        /* <DEDUP_REMOVED lines=21> */
.L_x_554:
[----:B------:R-:W-:Y:S05]  /*4f90*/  BSYNC B0 ;  /* 0x0000000000007941 */ /* 0x000fea0003800000 */
.L_x_553:
        /* <DEDUP_REMOVED lines=28> */
.L_x_555:
        /* <DEDUP_REMOVED lines=22> */
.L_x_557:
[----:B------:R-:W-:Y:S05]  /*52c0*/  BSYNC B0 ;  /* 0x0000000000007941 */ /* 0x000fea0003800000 */
.L_x_556:
        /* <DEDUP_REMOVED lines=27> */
.L_x_558:
        /* <DEDUP_REMOVED lines=22> */
.L_x_560:
[----:B------:R-:W-:Y:S05]  /*55e0*/  BSYNC B0 ;  /* 0x0000000000007941 */ /* 0x000fea0003800000 */
.L_x_559:
        /* <DEDUP_REMOVED lines=27> */
.L_x_561:
        /* <DEDUP_REMOVED lines=22> */
.L_x_563:
[----:B------:R-:W-:Y:S05]  /*5900*/  BSYNC B0 ;  /* 0x0000000000007941 */ /* 0x000fea0003800000 */
.L_x_562:
        /* <DEDUP_REMOVED lines=27> */
.L_x_564:
        /* <DEDUP_REMOVED lines=22> */
.L_x_566:
[----:B------:R-:W-:Y:S05]  /*5c20*/  BSYNC B0 ;  /* 0x0000000000007941 */ /* 0x000fea0003800000 */
.L_x_565:
        /* <DEDUP_REMOVED lines=27> */
.L_x_567:
        /* <DEDUP_REMOVED lines=22> */
.L_x_569:
[----:B------:R-:W-:Y:S05]  /*5f40*/  BSYNC B0 ;  /* 0x0000000000007941 */ /* 0x000fea0003800000 */
.L_x_568:
        /* <DEDUP_REMOVED lines=29> */
.L_x_570:
        /* <DEDUP_REMOVED lines=27> */
.L_x_572:
[----:B------:R-:W-:Y:S05]  /*62d0*/  BSYNC B0 ;  /* 0x0000000000007941 */ /* 0x000fea0003800000 */
.L_x_571:
        /* <DEDUP_REMOVED lines=30> */
.L_x_573:
        /* <DEDUP_REMOVED lines=19> */
.L_x_575:
[----:B------:R-:W-:Y:S05]  /*65f0*/  BSYNC B0 ;  /* 0x0000000000007941 */ /* 0x000fea0003800000 */
.L_x_574:
[----:B------:R-:W-:Y:S01]  /*6600*/  ULDC UR8, c[0x0][0x2a0] ;  /* 0x0000a80000087ab9 */ /* 0x000fe20000000800 */
[----:B------:R-:W-:Y:S01]  /*6610*/  ULDC UR9, c[0x0][0x270] ;  /* 0x00009c0000097ab9 */ /* 0x000fe20000000800 */
[----:B------:R-:W-:Y:S01]  /*6620*/  IADD3 R54, R3, R54, RZ ;  /* 0x0000003603367210 */ /* 0x000fe20007ffe0ff */
[----:B------:R-:W-:Y:S01]  /*6630*/  UIMAD UR8, UR8, UR9, URZ ;  /* 0x00000009080872a4 */ /* 0x000fe2000f8e023f */
[----:B------:R-:W-:-:S05]  /*6640*/  IADD3 R55, R55, 0x1, RZ ;  /* 0x0000000137377810 */ /* 0x000fca0007ffe0ff */
[----:B------:R-:W-:-:S13]  /*6650*/  ISETP.GE.AND P0, PT, R54, UR8, PT ;  /* 0x0000000836007c0c */ /* 0x000fda000bf06270 */
[----:B------:R-:W-:Y:S05]  /*6660*/  @!P0 BRA `(.L_x_576) ;  /* 0xffffff9c00788947 */ /* 0x000fea000383ffff */
.L_x_525:
        /* <DEDUP_REMOVED lines=23> */
.L_x_578:
[----:B------:R-:W-:Y:S05]  /*67e0*/  BSYNC B0 ;  /* 0x0000000000007941 */ /* 0x000fea0003800000 */
.L_x_577:
[----:B------:R-:W-:Y:S05]  /*67f0*/  @P0 EXIT ;  /* 0x000000000000094d */ /* 0x000fea0003800000 */
[----:B------:R-:W-:Y:S05]  /*6800*/  @P2 BRA `(.L_x_579) ;  /* 0x0000000000202947 */ /* 0x000fea0003800000 */
[----:B------:R-:W-:-:S05]  /*6810*/  IMAD R0, R6, R7, RZ ;  /* 0x0000000706007224 */ /* 0x000fca00078e02ff */
[----:B------:R-:W-:-:S13]  /*6820*/  ISETP.NE.AND P0, PT, R0, -0x1, PT ;  /* 0xffffffff0000780c */ /* 0x000fda0003f05270 */
[----:B------:R-:W-:Y:S05]  /*6830*/  @!P0 BRA `(.L_x_579) ;  /* 0x0000000000148947 */ /* 0x000fea0003800000 */
.L_x_580:
[----:B0-----:R-:W2:Y:S04]  /*6840*/  LDG.E.STRONG.GPU R5, desc[UR12][R2.64] ;  /* 0x0000000c02057981 */ /* 0x001ea8000c1ef900 */
[----:B--2---:R-:W-:Y:S01]  /*6850*/  CCTL.IVALL ;  /* 0x00000000ff00798f */ /* 0x004fe20002000000 */
[----:B------:R-:W-:Y:S05]  /*6860*/  YIELD ;  /* 0x0000000000007946 */ /* 0x000fea0003800000 */
[----:B------:R-:W-:-:S13]  /*6870*/  ISETP.NE.AND P0, PT, R5, R0, PT ;  /* 0x000000000500720c */ /* 0x000fda0003f05270 */
[----:B------:R-:W-:Y:S05]  /*6880*/  @P0 BRA `(.L_x_580) ;  /* 0xfffffffc00ec0947 */ /* 0x000fea000383ffff */
.L_x_579:
        /* <DEDUP_REMOVED lines=24> */
.L_x_581:
        /* <DEDUP_REMOVED lines=25> */
.L_x_582:
        /* <DEDUP_REMOVED lines=14> */
.L_x_3252:


//--------------------- .text._Z35group_norm_nhwc_bwd_one_pass_kernelI11Bf16IOFp16WLi512ELi24ELi384EEv26Group_norm_nhwc_bwd_params --------------------------
	.section	.text._Z35group_norm_nhwc_bwd_one_pass_kernelI11Bf16IOFp16WLi512ELi24ELi384EEv26Group_norm_nhwc_bwd_params,"ax",@progbits
	.align	128
        .global         _Z35group_norm_nhwc_bwd_one_pass_kernelI11Bf16IOFp16WLi512ELi24ELi384EEv26Group_norm_nhwc_bwd_params
        .type           _Z35group_norm_nhwc_bwd_one_pass_kernelI11Bf16IOFp16WLi512ELi24ELi384EEv26Group_norm_nhwc_bwd_params,@function
        .size           _Z35group_norm_nhwc_bwd_one_pass_kernelI11Bf16IOFp16WLi512ELi24ELi384EEv26Group_norm_nhwc_bwd_params,(.L_x_3253 - _Z35group_norm_nhwc_bwd_one_pass_kernelI11Bf16IOFp16WLi512ELi24ELi384EEv26Group_norm_nhwc_bwd_params)
        .other          _Z35group_norm_nhwc_bwd_one_pass_kernelI11Bf16IOFp16WLi512ELi24ELi384EEv26Group_norm_nhwc_bwd_params,@"STO_CUDA_ENTRY STV_DEFAULT"
_Z35group_norm_nhwc_bwd_one_pass_kernelI11Bf16IOFp16WLi512ELi24ELi384EEv26Group_norm_nhwc_bwd_params:
.text._Z35group_norm_nhwc_bwd_one_pass_kernelI11Bf16IOFp16WLi512ELi24ELi384EEv26Group_norm_nhwc_bwd_params:
        /* <DEDUP_REMOVED lines=116> */
.L_x_666:
        /* <DEDUP_REMOVED lines=409> */
[----:B--2---:R-:W-:Y:S02]  /*20d0*/  @P0 HADD2.F32 R105, -RZ, R41.H0_H0 ;  /* 0x20000029ff690230 */ /* 0x004fe40000004100 */
[----:B---3--:R-:W-:Y:S02]  /*20e0*/  @P0 HADD2.F32 R37, -RZ, R40.H0_H0 ;  /* 0x20000028ff250230 */ /* 0x008fe40000004100 */
[----:B------:R-:W0:Y:S02]  /*20f0*/  LDC.64 R40, c[0x0][0x238] ;  /* 0x00008e00ff287b82 */ /* 0x000e240000000a00 */
[----:B0-----:R-:W-:-:S05]  /*2100*/  IMAD.WIDE R40, R43, 0x2, R40 ;  /* 0x000000022b287825 */ /* 0x001fca00078e0228 */
[----:B------:R-:W2:Y:S04]  /*2110*/  LDG.E.U16 R134, desc[UR8][R40.64] ;  /* 0x0000000828867981 */ /* 0x000ea8000c1e1500 */
[----:B------:R-:W3:Y:S01]  /*2120*/  LDG.E.U16 R132, desc[UR8][R40.64+0x2] ;  /* 0x0000020828847981 */ /* 0x000ee2000c1e1500 */
[----:B--2---:R-:W-:Y:S02]  /*2130*/  HADD2.F32 R134, -RZ, R134.H0_H0 ;  /* 0x20000086ff867230 */ /* 0x004fe40000004100 */
[----:B---3--:R-:W-:-:S07]  /*2140*/  HADD2.F32 R132, -RZ, R132.H0_H0 ;  /* 0x20000084ff847230 */ /* 0x008fce0000004100 */
.L_x_585:
[----:B------:R-:W-:Y:S05]  /*2150*/  BSYNC B0 ;  /* 0x0000000000007941 */ /* 0x000fea0003800000 */
.L_x_584:
        /* <DEDUP_REMOVED lines=39> */
.L_x_586:
        /* <DEDUP_REMOVED lines=26> */
.L_x_587:
        /* <DEDUP_REMOVED lines=36> */
.L_x_588:
        /* <DEDUP_REMOVED lines=34> */
.L_x_589:
        /* <DEDUP_REMOVED lines=36> */
.L_x_590:
        /* <DEDUP_REMOVED lines=34> */
.L_x_591:
        /* <DEDUP_REMOVED lines=36> */
.L_x_592:
        /* <DEDUP_REMOVED lines=34> */
.L_x_593:
        /* <DEDUP_REMOVED lines=36> */
.L_x_594:
        /* <DEDUP_REMOVED lines=34> */
.L_x_595:
        /* <DEDUP_REMOVED lines=36> */
.L_x_596:
        /* <DEDUP_REMOVED lines=34> */
.L_x_597:
        /* <DEDUP_REMOVED lines=36> */
.L_x_598:
        /* <DEDUP_REMOVED lines=34> */
.L_x_599:
        /* <DEDUP_REMOVED lines=37> */
.L_x_600:
        /* <DEDUP_REMOVED lines=35> */
.L_x_601:
        /* <DEDUP_REMOVED lines=140> */
.L_x_603:
[----:B------:R-:W-:Y:S05]  /*4cf0*/  BSYNC B0 ;  /* 0x0000000000007941 */ /* 0x000fea0003800000 */
.L_x_602:
        /* <DEDUP_REMOVED lines=161> */
.L_x_605:
[----:B------:R-:W-:Y:S05]  /*5710*/  BSYNC B0 ;  /* 0x0000000000007941 */ /* 0x000fea0003800000 */
.L_x_604:
        /* <DEDUP_REMOVED lines=16> */
.L_x_607:
[----:B------:R-:W-:Y:S05]  /*5820*/  BSYNC B0 ;  /* 0x0000000000007941 */ /* 0x000fea0003800000 */
.L_x_606:
        /* <DEDUP_REMOVED lines=63> */
.L_x_610:
[----:B-1----:R-:W2:Y:S04]  /*5c20*/  LDG.E.STRONG.GPU R74, desc[UR8][R40.64] ;  /* 0x00000008284a7981 */ /* 0x002ea8000c1ef900 */
[----:B--2---:R-:W-:Y:S01]  /*5c30*/  CCTL.IVALL ;  /* 0x00000000ff00798f */ /* 0x004fe20002000000 */
[----:B------:R-:W-:Y:S05]  /*5c40*/  YIELD ;  /* 0x0000000000007946 */ /* 0x000fea0003800000 */
[----:B------:R-:W-:-:S13]  /*5c50*/  ISETP.NE.AND P6, PT, R74, R81, PT ;  /* 0x000000514a00720c */ /* 0x000fda0003fc5270 */
[----:B------:R-:W-:Y:S05]  /*5c60*/  @P6 BRA `(.L_x_610) ;  /* 0xfffffffc00ec6947 */ /* 0x000fea000383ffff */
.L_x_609:
        /* <DEDUP_REMOVED lines=22> */
.L_x_614:
        /* <DEDUP_REMOVED lines=115> */
.L_x_613:
        /* <DEDUP_REMOVED lines=63> */
.L_x_615:
[----:B------:R-:W-:-:S04]  /*68f0*/  LOP3.LUT P6, RZ, R104, 0x1, RZ, 0xc0, !PT ;  /* 0x0000000168ff7812 */ /* 0x000fc800078cc0ff */
[----:B------:R-:W-:-:S13]  /*6900*/  ISETP.NE.OR P6, PT, R74, RZ, P6 ;  /* 0x000000ff4a00720c */ /* 0x000fda00037c5670 */
[----:B------:R-:W-:Y:S05]  /*6910*/  @!P6 BRA `(.L_x_611) ;  /* 0x00000000007ce947 */ /* 0x000fea0003800000 */
.L_x_612:
        /* <DEDUP_REMOVED lines=31> */
.L_x_611:
        /* <DEDUP_REMOVED lines=10> */
.L_x_617:
[----:B------:R-:W-:Y:S05]  /*6bb0*/  BSYNC B0 ;  /* 0x0000000000007941 */ /* 0x000fea0003800000 */
.L_x_616:
        /* <DEDUP_REMOVED lines=17> */
.L_x_608:
        /* <DEDUP_REMOVED lines=42> */
.L_x_618:
        /* <DEDUP_REMOVED lines=21> */
.L_x_620:
[----:B------:R-:W-:Y:S05]  /*70c0*/  BSYNC B0 ;  /* 0x0000000000007941 */ /* 0x000fea0003800000 */
.L_x_619:
        /* <DEDUP_REMOVED lines=28> */
.L_x_621:
        /* <DEDUP_REMOVED lines=21> */
.L_x_623:
[----:B------:R-:W-:Y:S05]  /*73e0*/  BSYNC B0 ;  /* 0x0000000000007941 */ /* 0x000fea0003800000 */
.L_x_622:
        /* <DEDUP_REMOVED lines=28> */
.L_x_624:
        /* <DEDUP_REMOVED lines=21> */
.L_x_626:
[----:B------:R-:W-:Y:S05]  /*7700*/  BSYNC B0 ;  /* 0x0000000000007941 */ /* 0x000fea0003800000 */
.L_x_625:
        /* <DEDUP_REMOVED lines=28> */
.L_x_627:
        /* <DEDUP_REMOVED lines=21> */
.L_x_629:
[----:B------:R-:W-:Y:S05]  /*7a20*/  BSYNC B0 ;  /* 0x0000000000007941 */ /* 0x000fea0003800000 */
.L_x_628:
        /* <DEDUP_REMOVED lines=28> */
.L_x_630:
        /* <DEDUP_REMOVED lines=21> */
.L_x_632:
[----:B------:R-:W-:Y:S05]  /*7d40*/  BSYNC B0 ;  /* 0x0000000000007941 */ /* 0x000fea0003800000 */
.L_x_631:
        /* <DEDUP_REMOVED lines=28> */
.L_x_633:
        /* <DEDUP_REMOVED lines=21> */
.L_x_635:
[----:B------:R-:W-:Y:S05]  /*8060*/  BSYNC B0 ;  /* 0x0000000000007941 */ /* 0x000fea0003800000 */
.L_x_634:
        /* <DEDUP_REMOVED lines=28> */
.L_x_636:
        /* <DEDUP_REMOVED lines=21> */
.L_x_638:
[----:B------:R-:W-:Y:S05]  /*8380*/  BSYNC B0 ;  /* 0x0000000000007941 */ /* 0x000fea0003800000 */
.L_x_637:
        /* <DEDUP_REMOVED lines=28> */
.L_x_639:
        /* <DEDUP_REMOVED lines=20> */
.L_x_641:
[----:B------:R-:W-:Y:S05]  /*8690*/  BSYNC B0 ;  /* 0x0000000000007941 */ /* 0x000fea0003800000 */
.L_x_640:
        /* <DEDUP_REMOVED lines=27> */
.L_x_642:
        /* <DEDUP_REMOVED lines=20> */
.L_x_644:
[----:B------:R-:W-:Y:S05]  /*8990*/  BSYNC B0 ;  /* 0x0000000000007941 */ /* 0x000fea0003800000 */
.L_x_643:
        /* <DEDUP_REMOVED lines=27> */
.L_x_645:
        /* <DEDUP_REMOVED lines=20> */
.L_x_647:
[----:B------:R-:W-:Y:S05]  /*8c90*/  BSYNC B0 ;  /* 0x0000000000007941 */ /* 0x000fea0003800000 */
.L_x_646:
        /* <DEDUP_REMOVED lines=27> */
.L_x_648:
        /* <DEDUP_REMOVED lines=20> */
.L_x_650:
[----:B------:R-:W-:Y:S05]  /*8f90*/  BSYNC B0 ;  /* 0x0000000000007941 */ /* 0x000fea0003800000 */
.L_x_649:
        /* <DEDUP_REMOVED lines=27> */
.L_x_651:
        /* <DEDUP_REMOVED lines=20> */
.L_x_653:
[----:B------:R-:W-:Y:S05]  /*9290*/  BSYNC B0 ;  /* 0x0000000000007941 */ /* 0x000fea0003800000 */
.L_x_652:
        /* <DEDUP_REMOVED lines=29> */
.L_x_654:
        /* <DEDUP_REMOVED lines=25> */
.L_x_656:
[----:B------:R-:W-:Y:S05]  /*9600*/  BSYNC B0 ;  /* 0x0000000000007941 */ /* 0x000fea0003800000 */
.L_x_655:
        /* <DEDUP_REMOVED lines=27> */
.L_x_657:
        /* <DEDUP_REMOVED lines=25> */
.L_x_659:
[----:B------:R-:W-:Y:S05]  /*9950*/  BSYNC B0 ;  /* 0x0000000000007941 */ /* 0x000fea0003800000 */
.L_x_658:
        /* <DEDUP_REMOVED lines=27> */
.L_x_660:
        /* <DEDUP_REMOVED lines=27> */
.L_x_662:
[----:B------:R-:W-:Y:S05]  /*9cc0*/  BSYNC B0 ;  /* 0x0000000000007941 */ /* 0x000fea0003800000 */
.L_x_661:
        /* <DEDUP_REMOVED lines=25> */
.L_x_663:
        /* <DEDUP_REMOVED lines=22> */
.L_x_665:
[----:B------:R-:W-:Y:S05]  /*9fc0*/  BSYNC B0 ;  /* 0x0000000000007941 */ /* 0x000fea0003800000 */
.L_x_664:
[----:B------:R-:W-:Y:S02]  /*9fd0*/  IADD3 R32, R27, R32, RZ ;  /* 0x000000201b207210 */ /* 0x000fe40007ffe0ff */
[----:B------:R-:W-:Y:S02]  /*9fe0*/  IADD3 R34, R34, 0x1, RZ ;  /* 0x0000000122227810 */ /* 0x000fe40007ffe0ff */
[----:B------:R-:W-:-:S13]  /*9ff0*/  ISETP.GE.AND P0, PT, R32, UR4, PT ;  /* 0x0000000420007c0c */ /* 0x000fda000bf06270 */
[----:B------:R-:W-:Y:S05]  /*a000*/  @!P0 BRA `(.L_x_666) ;  /* 0xffffff6400cc8947 */ /* 0x000fea000383ffff */
.L_x_583:
        /* <DEDUP_REMOVED lines=23> */
.L_x_668:
[----:B------:R-:W-:Y:S05]  /*a180*/  BSYNC B0 ;  /* 0x0000000000007941 */ /* 0x000fea0003800000 */
.L_x_667:
[----:B------:R-:W-:Y:S05]  /*a190*/  @P0 EXIT ;  /* 0x000000000000094d */ /* 0x000fea0003800000 */
[----:B------:R-:W-:Y:S05]  /*a1a0*/  @P2 BRA `(.L_x_669) ;  /* 0x0000000000202947 */ /* 0x000fea0003800000 */
[----:B------:R-:W-:-:S05]  /*a1b0*/  IMAD R0, R6, R7, RZ ;  /* 0x0000000706007224 */ /* 0x000fca00078e02ff */
[----:B------:R-:W-:-:S13]  /*a1c0*/  ISETP.NE.AND P0, PT, R0, -0x1, PT ;  /* 0xffffffff0000780c */ /* 0x000fda0003f05270 */
[----:B------:R-:W-:Y:S05]  /*a1d0*/  @!P0 BRA `(.L_x_669) ;  /* 0x0000000000148947 */ /* 0x000fea0003800000 */
.L_x_670:
[----:B-1----:R-:W2:Y:S04]  /*a1e0*/  LDG.E.STRONG.GPU R5, desc[UR8][R2.64] ;  /* 0x0000000802057981 */ /* 0x002ea8000c1ef900 */
[----:B--2---:R-:W-:Y:S01]  /*a1f0*/  CCTL.IVALL ;  /* 0x00000000ff00798f */ /* 0x004fe20002000000 */
[----:B------:R-:W-:Y:S05]  /*a200*/  YIELD ;  /* 0x0000000000007946 */ /* 0x000fea0003800000 */
[----:B------:R-:W-:-:S13]  /*a210*/  ISETP.NE.AND P0, PT, R5, R0, PT ;  /* 0x000000000500720c */ /* 0x000fda0003f05270 */
[----:B------:R-:W-:Y:S05]  /*a220*/  @P0 BRA `(.L_x_670) ;  /* 0xfffffffc00ec0947 */ /* 0x000fea000383ffff */
.L_x_669:
        /* <DEDUP_REMOVED lines=24> */
.L_x_671:
        /* <DEDUP_REMOVED lines=17> */
[----:B---3--:R-:W-:Y:S02]  /*a4c0*/  F2FP.F16.F32.PACK_AB R19, R9, R0 ;  /* 0x000000000913723e */ /* 0x008fe400000000ff */
[----:B------:R-:W-:Y:S02]  /*a4d0*/  SHF.R.S32.HI R0, RZ, 0x1f, R102 ;  /* 0x0000001fff007819 */ /* 0x000fe40000011466 */
[----:B----4-:R-:W-:Y:S01]  /*a4e0*/  F2FP.F16.F32.PACK_AB R21, R13, R10 ;  /* 0x0000000a0d15723e */ /* 0x010fe200000000ff */
[----:B------:R3:W-:Y:S04]  /*a4f0*/  STG.E desc[UR8][R2.64], R19 ;  /* 0x0000001302007986 */ /* 0x0007e8000c101908 */
[----:B------:R3:W-:Y:S01]  /*a500*/  STG.E desc[UR8][R4.64], R21 ;  /* 0x0000001504007986 */ /* 0x0007e2000c101908 */
[----:B------:R-:W-:-:S13]  /*a510*/  ISETP.GT.AND.EX P0, PT, R27, R0, PT, P0 ;  /* 0x000000001b00720c */ /* 0x000fda0003f04300 */
[----:B---3--:R-:W-:Y:S05]  /*a520*/  @P0 BRA `(.L_x_671) ;  /* 0xfffffffc00a00947 */ /* 0x008fea000383ffff */
[----:B------:R-:W-:Y:S05]  /*a530*/  EXIT ;  /* 0x000000000000794d */ /* 0x000fea0003800000 */
.L_x_672:
        /* <DEDUP_REMOVED lines=12> */
.L_x_3253:


//--------------------- .text._Z35group_norm_nhwc_bwd_one_pass_kernelI11Fp16IOFp32WLi64ELi24ELi384EEv26Group_norm_nhwc_bwd_params --------------------------
	.section	.text._Z35group_norm_nhwc_bwd_one_pass_kernelI11Fp16IOFp32WLi64ELi24ELi384EEv26Group_norm_nhwc_bwd_params,"ax",@progbits
	.align	128
        .global         _Z35group_norm_nhwc_bwd_one_pass_kernelI11Fp16IOFp32WLi64ELi24ELi384EEv26Group_norm_nhwc_bwd_params
        .type           _Z35group_norm_nhwc_bwd_one_pass_kernelI11Fp16IOFp32WLi64ELi24ELi384EEv26Group_norm_nhwc_bwd_params,@function
        .size           _Z35group_norm_nhwc_bwd_one_pass_kernelI11Fp16IOFp32WLi64ELi24ELi384EEv26Group_norm_nhwc_bwd_params,(.L_x_3254 - _Z35group_norm_nhwc_bwd_one_pass_kernelI11Fp16IOFp32WLi64ELi24ELi384EEv26Group_norm_nhwc_bwd_params)
        .other          _Z35group_norm_nhwc_bwd_one_pass_kernelI11Fp16IOFp32WLi64ELi24ELi384EEv26Group_norm_nhwc_bwd_params,@"STO_CUDA_ENTRY STV_DEFAULT"
_Z35group_norm_nhwc_bwd_one_pass_kernelI11Fp16IOFp32WLi64ELi24ELi384EEv26Group_norm_nhwc_bwd_params:
.text._Z35group_norm_nhwc_bwd_one_pass_kernelI11Fp16IOFp32WLi64ELi24ELi384EEv26Group_norm_nhwc_bwd_params:
        /* <DEDUP_REMOVED lines=48> */
.L_x_700:
[----:B0-----:R-:W0:Y:S01]  /*0300*/  LDC R9, c[0x0][0x2a0] ;  /* 0x0000a800ff097b82 */ /* 0x001e220000000800 */
[----:B------:R-:W-:Y:S01]  /*0310*/  IABS R6, UR7 ;  /* 0x0000000700067c13 */ /* 0x000fe20008000000 */
[----:B------:R-:W-:Y:S01]  /*0320*/  ULDC.64 UR8, c[0x0][0x248] ;  /* 0x0000920000087ab9 */ /* 0x000fe20000000a00 */
[----:B------:R-:W-:Y:S01]  /*0330*/  ISETP.LE.AND P5, PT, RZ, UR7, PT ;  /* 0x00000007ff007c0c */ /* 0x000fe2000bfa3270 */
[----:B------:R-:W-:-:S04]  /*0340*/  UIMAD.WIDE UR8, UR7, 0x8, UR8 ;  /* 0x00000008070878a5 */ /* 0x000fc8000f8e0208 */
[----:B------:R-:W1:Y:S02]  /*0350*/  @P1 LDC.64 R18, c[0x0][0x288] ;  /* 0x0000a200ff121b82 */ /* 0x000e640000000a00 */
[----:B------:R-:W-:-:S06]  /*0360*/  MOV R7, UR9 ;  /* 0x0000000900077c02 */ /* 0x000fcc0008000f00 */
[----:B------:R-:W2:Y:S01]  /*0370*/  @P1 LDC.64 R16, c[0x0][0x230] ;  /* 0x00008c00ff101b82 */ /* 0x000ea20000000a00 */
[----:B0-----:R-:W-:-:S04]  /*0380*/  IABS R8, R9 ;  /* 0x0000000900087213 */ /* 0x001fc80000000000 */
[----:B------:R-:W0:Y:S08]  /*0390*/  I2F.RP R4, R8 ;  /* 0x0000000800047306 */ /* 0x000e300000209400 */
[----:B0-----:R-:W0:Y:S02]  /*03a0*/  MUFU.RCP R4, R4 ;  /* 0x0000000400047308 */ /* 0x001e240000001000 */
[----:B0-----:R-:W-:-:S02]  /*03b0*/  IADD3 R2, R4, 0xffffffe, RZ ;  /* 0x0ffffffe04027810 */ /* 0x001fc40007ffe0ff */
[----:B------:R-:W-:-:S04]  /*03c0*/  LOP3.LUT R4, R9, UR7, RZ, 0x3c, !PT ;  /* 0x0000000709047c12 */ /* 0x000fc8000f8e3cff */
[----:B------:R0:W3:Y:S02]  /*03d0*/  F2I.FTZ.U32.TRUNC.NTZ R3, R2 ;  /* 0x0000000200037305 */ /* 0x0000e4000021f000 */
[----:B0-----:R-:W-:Y:S01]  /*03e0*/  HFMA2.MMA R2, -RZ, RZ, 0, 0 ;  /* 0x00000000ff027435 */ /* 0x001fe200000001ff */
[----:B---3--:R-:W-:-:S05]  /*03f0*/  IADD3 R5, RZ, -R3, RZ ;  /* 0x80000003ff057210 */ /* 0x008fca0007ffe0ff */
[----:B------:R-:W-:-:S04]  /*0400*/  IMAD R5, R5, R8, RZ ;  /* 0x0000000805057224 */ /* 0x000fc800078e02ff */
[----:B------:R-:W-:-:S06]  /*0410*/  IMAD.HI.U32 R3, R3, R5, R2 ;  /* 0x0000000503037227 */ /* 0x000fcc00078e0002 */
        /* <DEDUP_REMOVED lines=14> */
[----:B------:R-:W-:-:S02]  /*0500*/  SHF.R.S32.HI R3, RZ, 0x1f, R28 ;  /* 0x0000001fff037819 */ /* 0x000fc4000001141c */
[----:B------:R-:W-:Y:S02]  /*0510*/  ISETP.GE.U32.AND P0, PT, R28, UR8, PT ;  /* 0x000000081c007c0c */ /* 0x000fe4000bf06070 */
[----:B------:R-:W-:Y:S02]  /*0520*/  ISETP.NE.AND P3, PT, R9, RZ, PT ;  /* 0x000000ff0900720c */ /* 0x000fe40003f65270 */
[----:B------:R-:W-:Y:S02]  /*0530*/  LOP3.LUT R9, RZ, R9, RZ, 0x33, !PT ;  /* 0x00000009ff097212 */ /* 0x000fe400078e33ff */
[----:B------:R-:W-:Y:S02]  /*0540*/  @!P5 IADD3 R2, -R2, RZ, RZ ;  /* 0x000000ff0202d210 */ /* 0x000fe40007ffe1ff */
[----:B------:R-:W-:Y:S02]  /*0550*/  @P4 IADD3 R5, R5, 0x1, RZ ;  /* 0x0000000105054810 */ /* 0x000fe40007ffe0ff */
[----:B------:R-:W-:Y:S01]  /*0560*/  ISETP.GE.AND.EX P0, PT, R3, UR9, PT, P0 ;  /* 0x0000000903007c0c */ /* 0x000fe2000bf06300 */
[----:B------:R-:W-:Y:S01]  /*0570*/  ULDC.64 UR8, c[0x0][0x298] ;  /* 0x0000a60000087ab9 */ /* 0x000fe20000000a00 */
[----:B------:R-:W-:-:S02]  /*0580*/  SEL R2, R9, R2, !P3 ;  /* 0x0000000209027207 */ /* 0x000fc40005800000 */
[----:B------:R-:W-:Y:S02]  /*0590*/  @!P2 IADD3 R5, -R5, RZ, RZ ;  /* 0x000000ff0505a210 */ /* 0x000fe40007ffe1ff */
[----:B------:R-:W-:Y:S01]  /*05a0*/  ISETP.GT.U32.OR P0, PT, R31, 0x17f, P0 ;  /* 0x0000017f1f00780c */ /* 0x000fe20000704470 */
[----:B------:R-:W-:Y:S01]  /*05b0*/  IMAD R15, R2, 0x18, RZ ;  /* 0x00000018020f7824 */ /* 0x000fe200078e02ff */
[----:B------:R-:W-:Y:S02]  /*05c0*/  SEL R5, R9, R5, !P3 ;  /* 0x0000000509057207 */ /* 0x000fe40005800000 */
[----:B------:R-:W-:Y:S02]  /*05d0*/  SHF.R.S32.HI R8, RZ, 0x1f, R30 ;  /* 0x0000001fff087819 */ /* 0x000fe4000001141e */
[----:B------:R-:W-:Y:S02]  /*05e0*/  IADD3 R34, P2, R30, R15, RZ ;  /* 0x0000000f1e227210 */ /* 0x000fe40007f5e0ff */
[----:B------:R-:W-:-:S02]  /*05f0*/  SHF.R.S32.HI R4, RZ, 0x1f, R5 ;  /* 0x0000001fff047819 */ /* 0x000fc40000011405 */
[----:B------:R-:W-:Y:S02]  /*0600*/  LEA.HI.X.SX32 R35, R15, R8, 0x1, P2 ;  /* 0x000000080f237211 */ /* 0x000fe400010f0eff */
[----:B------:R-:W0:Y:S01]  /*0610*/  @P1 LDC.64 R8, c[0x0][0x228] ;  /* 0x00008a00ff081b82 */ /* 0x000e220000000a00 */
[----:B------:R-:W-:Y:S02]  /*0620*/  IMAD R4, R4, UR8, RZ ;  /* 0x0000000804047c24 */ /* 0x000fe4000f8e02ff */
[----:B------:R-:W-:-:S05]  /*0630*/  IMAD.WIDE.U32 R34, R5, UR8, R34 ;  /* 0x0000000805227c25 */ /* 0x000fca000f8e0022 */
[----:B------:R-:W4:Y:S01]  /*0640*/  @!P0 LDC.64 R12, c[0x0][0x288] ;  /* 0x0000a200ff0c8b82 */ /* 0x000f220000000a00 */
[----:B------:R-:W-:Y:S01]  /*0650*/  IMAD R37, R5, UR9, R4 ;  /* 0x0000000905257c24 */ /* 0x000fe2000f8e0204 */
[----:B------:R-:W-:Y:S01]  /*0660*/  @P1 MOV R36, R34 ;  /* 0x0000002200241202 */ /* 0x000fe20000000f00 */
[----:B-1----:R-:W-:-:S03]  /*0670*/  @P1 IMAD R4, R23, R18, RZ ;  /* 0x0000001217041224 */ /* 0x002fc600078e02ff */
[----:B------:R-:W-:Y:S01]  /*0680*/  IADD3 R37, R35, R37, RZ ;  /* 0x0000002523257210 */ /* 0x000fe20007ffe0ff */
[C---:B------:R-:W-:Y:S01]  /*0690*/  @P1 IMAD R21, R29.reuse, R19, R4 ;  /* 0x000000131d151224 */ /* 0x040fe200078e0204 */
[----:B------:R-:W1:Y:S01]  /*06a0*/  @!P0 LDC.64 R10, c[0x0][0x230] ;  /* 0x00008c00ff0a8b82 */ /* 0x000e620000000a00 */
[----:B------:R-:W-:-:S07]  /*06b0*/  @P1 IMAD.WIDE.U32 R18, R29, R18, R36 ;  /* 0x000000121d121225 */ /* 0x000fce00078e0024 */
[----:B------:R-:W1:Y:S01]  /*06c0*/  @!P0 LDC.64 R4, c[0x0][0x228] ;  /* 0x00008a00ff048b82 */ /* 0x000e620000000a00 */
[----:B------:R-:W-:Y:S02]  /*06d0*/  @P1 IADD3 R19, R19, R21, RZ ;  /* 0x0000001513131210 */ /* 0x000fe40007ffe0ff */
[C---:B------:R-:W-:Y:S02]  /*06e0*/  @P1 SHF.L.U32 R21, R18.reuse, 0x1, RZ ;  /* 0x0000000112151819 */ /* 0x040fe400000006ff */
[----:B------:R-:W-:Y:S02]  /*06f0*/  @P1 SHF.L.U64.HI R14, R18, 0x1, R19 ;  /* 0x00000001120e1819 */ /* 0x000fe40000010213 */
[----:B------:R-:W-:Y:S01]  /*0700*/  @!P0 MOV R18, R34 ;  /* 0x0000002200128202 */ /* 0x000fe20000000f00 */
[----:B----4-:R-:W-:Y:S01]  /*0710*/  @!P0 IMAD R20, R3, R12, RZ ;  /* 0x0000000c03148224 */ /* 0x010fe200078e02ff */
[----:B------:R-:W-:-:S03]  /*0720*/  @!P0 MOV R19, R37 ;  /* 0x0000002500138202 */ /* 0x000fc60000000f00 */
[C---:B------:R-:W-:Y:S02]  /*0730*/  @!P0 IMAD R13, R28.reuse, R13, R20 ;  /* 0x0000000d1c0d8224 */ /* 0x040fe400078e0214 */
[----:B------:R-:W-:Y:S01]  /*0740*/  @!P0 IMAD.WIDE.U32 R18, R28, R12, R18 ;  /* 0x0000000c1c128225 */ /* 0x000fe200078e0012 */
[----:B--2---:R-:W-:-:S04]  /*0750*/  @P1 IADD3 R16, P2, R21, R16, RZ ;  /* 0x0000001015101210 */ /* 0x004fc80007f5e0ff */
[----:B------:R-:W-:Y:S02]  /*0760*/  @!P0 IADD3 R19, R19, R13, RZ ;  /* 0x0000000d13138210 */ /* 0x000fe40007ffe0ff */
[----:B------:R-:W-:Y:S02]  /*0770*/  @P1 IADD3.X R17, R14, R17, RZ, P2, !PT ;  /* 0x000000110e111210 */ /* 0x000fe400017fe4ff */
[----:B------:R-:W-:Y:S02]  /*0780*/  @!P0 SHF.L.U32 R13, R18, 0x1, RZ ;  /* 0x00000001120d8819 */ /* 0x000fe400000006ff */
[----:B0-----:R-:W-:Y:S02]  /*0790*/  @P1 IADD3 R12, P2, R21, R8, RZ ;  /* 0x00000008150c1210 */ /* 0x001fe40007f5e0ff */
[----:B------:R-:W-:Y:S02]  /*07a0*/  CS2R R26, SRZ ;  /* 0x00000000001a7805 */ /* 0x000fe4000001ff00 */
[----:B-1----:R-:W-:-:S02]  /*07b0*/  @!P0 IADD3 R8, P3, R13, R10, RZ ;  /* 0x0000000a0d088210 */ /* 0x002fc40007f7e0ff */
[----:B------:R-:W-:Y:S02]  /*07c0*/  CS2R R24, SRZ ;  /* 0x0000000000187805 */ /* 0x000fe4000001ff00 */
[----:B------:R-:W-:Y:S02]  /*07d0*/  @!P0 IADD3 R4, P4, R13, R4, RZ ;  /* 0x000000040d048210 */ /* 0x000fe40007f9e0ff */
[----:B------:R-:W-:Y:S01]  /*07e0*/  @P1 IADD3.X R13, R14, R9, RZ, P2, !PT ;  /* 0x000000090e0d1210 */ /* 0x000fe200017fe4ff */
[----:B------:R-:W5:Y:S04]  /*07f0*/  @P1 LDG.E R26, desc[UR14][R16.64] ;  /* 0x0000000e101a1981 */ /* 0x000f68000c1e1900 */
[----:B------:R-:W5:Y:S01]  /*0800*/  @P1 LDG.E R25, desc[UR14][R12.64] ;  /* 0x0000000e0c191981 */ /* 0x000f62000c1e1900 */
[----:B------:R-:W-:-:S04]  /*0810*/  @!P0 SHF.L.U64.HI R18, R18, 0x1, R19 ;  /* 0x0000000112128819 */ /* 0x000fc80000010213 */
[C---:B------:R-:W-:Y:S02]  /*0820*/  @!P0 IADD3.X R9, R18.reuse, R11, RZ, P3, !PT ;  /* 0x0000000b12098210 */ /* 0x040fe40001ffe4ff */
[----:B------:R-:W-:-:S03]  /*0830*/  @!P0 IADD3.X R5, R18, R5, RZ, P4, !PT ;  /* 0x0000000512058210 */ /* 0x000fc600027fe4ff */
[----:B------:R-:W5:Y:S04]  /*0840*/  @!P0 LDG.E R27, desc[UR14][R8.64] ;  /* 0x0000000e081b8981 */ /* 0x000f68000c1e1900 */
[----:B------:R0:W5:Y:S01]  /*0850*/  @!P0 LDG.E R24, desc[UR14][R4.64] ;  /* 0x0000000e04188981 */ /* 0x000162000c1e1900 */
[----:B------:R-:W-:Y:S01]  /*0860*/  UMOV UR13, 0x3f800000 ;  /* 0x3f800000000d7882 */ /* 0x000fe20000000000 */
[----:B------:R-:W-:Y:S01]  /*0870*/  BSSY B0, `(.L_x_674) ;  /* 0x000001a000007945 */ /* 0x000fe20003800000 */
        /* <DEDUP_REMOVED lines=20> */
[C---:B0-----:R-:W-:Y:S01]  /*09c0*/  IMAD.WIDE R8, R15.reuse, 0x4, R8 ;  /* 0x000000040f087825 */ /* 0x041fe200078e0208 */
[----:B-1----:R-:W-:-:S04]  /*09d0*/  @P0 LEA R10, P2, R15, R4, 0x2 ;  /* 0x000000040f0a0211 */ /* 0x002fc800078410ff */
[----:B------:R-:W-:Y:S02]  /*09e0*/  @P0 LEA.HI.X R11, R15, R5, R12, 0x2, P2 ;  /* 0x000000050f0b0211 */ /* 0x000fe400010f140c */
[----:B------:R0:W5:Y:S04]  /*09f0*/  LDG.E.64 R4, desc[UR14][R8.64] ;  /* 0x0000000e08047981 */ /* 0x000168000c1e1b00 */
[----:B------:R0:W5:Y:S03]  /*0a00*/  @P0 LDG.E.64 R6, desc[UR14][R10.64] ;  /* 0x0000000e0a060981 */ /* 0x000166000c1e1b00 */
.L_x_675:
[----:B------:R-:W-:Y:S05]  /*0a10*/  BSYNC B0 ;  /* 0x0000000000007941 */ /* 0x000fea0003800000 */
.L_x_674:
[----:B------:R-:W-:Y:S01]  /*0a20*/  ISETP.NE.AND P2, PT, RZ, UR18, PT ;  /* 0x00000012ff007c0c */ /* 0x000fe2000bf45270 */
[--C-:B0----5:R-:W-:Y:S02]  /*0a30*/  HADD2.F32 R9, -RZ, R26.reuse.H0_H0 ;  /* 0x2000001aff097230 */ /* 0x121fe40000004100 */
[----:B------:R-:W-:Y:S02]  /*0a40*/  HADD2.F32 R10, -RZ, R26.H1_H1 ;  /* 0x3000001aff0a7230 */ /* 0x000fe40000004100 */
[----:B------:R-:W-:Y:S02]  /*0a50*/  HADD2.F32 R15, -RZ, R27.H0_H0 ;  /* 0x2000001bff0f7230 */ /* 0x000fe40000004100 */
[----:B------:R-:W-:Y:S01]  /*0a60*/  FADD.FTZ R9, R9, -UR19 ;  /* 0x8000001309097e21 */ /* 0x000fe20008010000 */
[--C-:B------:R-:W-:Y:S02]  /*0a70*/  HADD2.F32 R14, -RZ, R25.reuse.H0_H0 ;  /* 0x20000019ff0e7230 */ /* 0x100fe40000004100 */
[----:B------:R-:W-:Y:S01]  /*0a80*/  FADD.FTZ R10, R10, -UR19 ;  /* 0x800000130a0a7e21 */ /* 0x000fe20008010000 */
[----:B------:R-:W-:-:S02]  /*0a90*/  HADD2.F32 R13, -RZ, R25.H1_H1 ;  /* 0x30000019ff0d7230 */ /* 0x000fc40000004100 */
[----:B------:R-:W-:Y:S01]  /*0aa0*/  FADD.FTZ R15, R15, -UR19 ;  /* 0x800000130f0f7e21 */ /* 0x000fe20008010000 */
[----:B------:R-:W-:Y:S02]  /*0ab0*/  HADD2.F32 R8, -RZ, R27.H1_H1 ;  /* 0x3000001bff087230 */ /* 0x000fe40000004100 */
[----:B------:R-:W-:Y:S01]  /*0ac0*/  FMUL.FTZ R9, R9, UR13 ;  /* 0x0000000d09097c20 */ /* 0x000fe20008410000 */
[--C-:B------:R-:W-:Y:S02]  /*0ad0*/  HADD2.F32 R11, -RZ, R24.reuse.H0_H0 ;  /* 0x20000018ff0b7230 */ /* 0x100fe40000004100 */
[----:B------:R-:W-:Y:S01]  /*0ae0*/  FMUL.FTZ R10, R10, UR13 ;  /* 0x0000000d0a0a7c20 */ /* 0x000fe20008410000 */
[----:B------:R-:W-:Y:S01]  /*0af0*/  HADD2.F32 R12, -RZ, R24.H1_H1 ;  /* 0x30000018ff0c7230 */ /* 0x000fe20000004100 */
        /* <DEDUP_REMOVED lines=19> */
.L_x_676:
        /* <DEDUP_REMOVED lines=10> */
[----:B------:R-:W-:-:S06]  /*0cd0*/  FMUL.FTZ R21, R18, -1.4426950216293334961 ;  /* 0xbfb8aa3b12157820 */ /* 0x000fcc0000410000 */
[----:B------:R-:W0:Y:S02]  /*0ce0*/  MUFU.EX2 R21, R21 ;  /* 0x0000001500157308 */ /* 0x000e240000000800 */
[----:B0-----:R-:W-:-:S06]  /*0cf0*/  FADD.FTZ R32, R21, 1 ;  /* 0x3f80000015207421 */ /* 0x001fcc0000010000 */
[----:B------:R-:W0:Y:S02]  /*0d00*/  MUFU.RCP R32, R32 ;  /* 0x0000002000207308 */ /* 0x000e240000001000 */
[----:B0-----:R-:W-:Y:S01]  /*0d10*/  FADD.FTZ R33, -R32, 1 ;  /* 0x3f80000020217421 */ /* 0x001fe20000010100 */
[----:B------:R-:W-:-:S03]  /*0d20*/  FMUL.FTZ R11, R11, R32 ;  /* 0x000000200b0b7220 */ /* 0x000fc60000410000 */
[----:B------:R-:W-:Y:S01]  /*0d30*/  FFMA.FTZ R18, R18, R33, 1 ;  /* 0x3f80000012127423 */ /* 0x000fe20000010021 */
[----:B------:R-:W-:-:S03]  /*0d40*/  FMUL.FTZ R33, R20, -1.4426950216293334961 ;  /* 0xbfb8aa3b14217820 */ /* 0x000fc60000410000 */
[----:B------:R-:W-:-:S03]  /*0d50*/  FMUL.FTZ R11, R11, R18 ;  /* 0x000000120b0b7220 */ /* 0x000fc60000410000 */
[----:B------:R-:W0:Y:S02]  /*0d60*/  MUFU.EX2 R33, R33 ;  /* 0x0000002100217308 */ /* 0x000e240000000800 */
[----:B0-----:R-:W-:-:S06]  /*0d70*/  FADD.FTZ R33, R33, 1 ;  /* 0x3f80000021217421 */ /* 0x001fcc0000010000 */
[----:B------:R-:W0:Y:S02]  /*0d80*/  MUFU.RCP R33, R33 ;  /* 0x0000002100217308 */ /* 0x000e240000001000 */
[----:B0-----:R-:W-:Y:S01]  /*0d90*/  FADD.FTZ R21, -R33, 1 ;  /* 0x3f80000021157421 */ /* 0x001fe20000010100 */
[----:B------:R-:W-:-:S03]  /*0da0*/  FMUL.FTZ R12, R12, R33 ;  /* 0x000000210c0c7220 */ /* 0x000fc60000410000 */
[----:B------:R-:W-:-:S04]  /*0db0*/  FFMA.FTZ R21, R20, R21, 1 ;  /* 0x3f80000014157423 */ /* 0x000fc80000010015 */
[----:B------:R-:W-:-:S07]  /*0dc0*/  FMUL.FTZ R12, R12, R21 ;  /* 0x000000150c0c7220 */ /* 0x000fce0000410000 */
.L_x_677:
[----:B------:R-:W-:Y:S01]  /*0dd0*/  FFMA.FTZ R18, R10, R8, R17 ;  /* 0x000000080a127223 */ /* 0x000fe20000010011 */
[----:B------:R-:W-:Y:S01]  /*0de0*/  FADD.FTZ R19, R8, R19 ;  /* 0x0000001308137221 */ /* 0x000fe20000010000 */
[----:B------:R-:W-:Y:S01]  /*0df0*/  FMUL.FTZ R8, R11, R4 ;  /* 0x000000040b087220 */ /* 0x000fe20000410000 */
[----:B------:R-:W-:Y:S01]  /*0e00*/  FMUL.FTZ R21, R12, R5 ;  /* 0x000000050c157220 */ /* 0x000fe20000410000 */
[----:B------:R-:W-:Y:S01]  /*0e10*/  ISETP.GT.AND P0, PT, R22, 0x1e, PT ;  /* 0x0000001e1600780c */ /* 0x000fe20003f04270 */
[----:B------:R-:W0:Y:S01]  /*0e20*/  S2UR UR17, SR_CgaCtaId ;  /* 0x00000000001179c3 */ /* 0x000e220000008800 */
[----:B------:R-:W-:Y:S01]  /*0e30*/  FFMA.FTZ R17, R15, R8, R18 ;  /* 0x000000080f117223 */ /* 0x000fe20000010012 */
[----:B------:R-:W-:Y:S01]  /*0e40*/  FADD.FTZ R8, R19, R8 ;  /* 0x0000000813087221 */ /* 0x000fe20000010000 */
[----:B------:R-:W-:Y:S01]  /*0e50*/  UMOV UR9, 0x400 ;  /* 0x0000040000097882 */ /* 0x000fe20000000000 */
[----:B------:R-:W-:Y:S01]  /*0e60*/  FFMA.FTZ R18, R9, R14, RZ ;  /* 0x0000000e09127223 */ /* 0x000fe200000100ff */
[----:B------:R-:W-:Y:S01]  /*0e70*/  FFMA.FTZ R20, R16, R21, R17 ;  /* 0x0000001510147223 */ /* 0x000fe20000010011 */
[----:B------:R-:W-:Y:S01]  /*0e80*/  FADD.FTZ R21, R21, R8 ;  /* 0x0000000815157221 */ /* 0x000fe20000010000 */
[----:B------:R-:W-:Y:S01]  /*0e90*/  UIADD3 UR8, UR9, 0x80, URZ ;  /* 0x0000008009087890 */ /* 0x000fe2000fffe03f */
[----:B------:R-:W-:Y:S01]  /*0ea0*/  FFMA.FTZ R9, R10, R13, RZ ;  /* 0x0000000d0a097223 */ /* 0x000fe200000100ff */
[----:B------:R-:W-:Y:S01]  /*0eb0*/  FADD.FTZ R10, RZ, R14 ;  /* 0x0000000eff0a7221 */ /* 0x000fe20000010000 */
[----:B------:R-:W1:Y:S01]  /*0ec0*/  SHFL.DOWN PT, R17, R20, 0x1, 0x1f ;  /* 0x08201f0014117f89 */ /* 0x000e6200000e0000 */
[C---:B------:R-:W-:Y:S01]  /*0ed0*/  ISETP.NE.AND P3, PT, R31.reuse, RZ, PT ;  /* 0x000000ff1f00720c */ /* 0x040fe20003f65270 */
[----:B------:R-:W-:Y:S01]  /*0ee0*/  FADD.FTZ R13, RZ, R13 ;  /* 0x0000000dff0d7221 */ /* 0x000fe20000010000 */
[----:B------:R-:W-:Y:S01]  /*0ef0*/  FADD.FTZ R10, R10, R11 ;  /* 0x0000000b0a0a7221 */ /* 0x000fe20000010000 */
[----:B------:R-:W2:Y:S01]  /*0f00*/  SHFL.DOWN PT, R8, R21, 0x1, 0x1f ;  /* 0x08201f0015087f89 */ /* 0x000ea200000e0000 */
[----:B------:R-:W-:Y:S01]  /*0f10*/  FFMA.FTZ R9, R16, R12, R9 ;  /* 0x0000000c10097223 */ /* 0x000fe20000010009 */
        /* <DEDUP_REMOVED lines=26> */
[----:B------:R-:W-:Y:S01]  /*10c0*/  ISETP.NE.AND P0, PT, R22, RZ, PT ;  /* 0x000000ff1600720c */ /* 0x000fe20003f05270 */
[----:B------:R-:W-:Y:S01]  /*10d0*/  FFMA.FTZ R8, R15, R11, R18 ;  /* 0x0000000b0f087223 */ /* 0x000fe20000010012 */
[----:B------:R-:W-:-:S05]  /*10e0*/  FADD.FTZ R11, R13, R12 ;  /* 0x0000000c0d0b7221 */ /* 0x000fca0000010000 */
[----:B------:R0:W-:Y:S06]  /*10f0*/  STS.128 [R32], R8 ;  /* 0x0000000820007388 */ /* 0x0001ec0000000c00 */
[----:B------:R0:W-:Y:S01]  /*1100*/  @!P0 STS.64 [R0+0x10], R20 ;  /* 0x0000101400008388 */ /* 0x0001e20000000a00 */
[----:B------:R-:W-:Y:S06]  /*1110*/  BAR.SYNC.DEFER_BLOCKING 0x0 ;  /* 0x0000000000007b1d */ /* 0x000fec0000010000 */
[----:B------:R-:W-:Y:S05]  /*1120*/  @P3 BRA `(.L_x_679) ;  /* 0x0000000000743947 */ /* 0x000fea0003800000 */
[----:B------:R-:W-:-:S09]  /*1130*/  ULEA UR8, UR17, UR9, 0x18 ;  /* 0x0000000911087291 */ /* 0x000fd2000f8ec03f */
[----:B------:R-:W1:Y:S04]  /*1140*/  LDS.64 R16, [UR8+0x18] ;  /* 0x00001808ff107984 */ /* 0x000e680008000a00 */
[----:B------:R-:W2:Y:S01]  /*1150*/  LDS.128 R12, [UR8+0x20] ;  /* 0x00002008ff0c7984 */ /* 0x000ea20008000c00 */
[----:B-1----:R-:W-:Y:S01]  /*1160*/  FADD.FTZ R19, R20, R16 ;  /* 0x0000001014137221 */ /* 0x002fe20000010000 */
[----:B0-----:R-:W-:-:S03]  /*1170*/  FADD.FTZ R20, R21, R17 ;  /* 0x0000001115147221 */ /* 0x001fc60000010000 */
[----:B--2---:R-:W-:Y:S01]  /*1180*/  FADD.FTZ R21, R19, R12 ;  /* 0x0000000c13157221 */ /* 0x004fe20000010000 */
[----:B------:R-:W-:Y:S01]  /*1190*/  FADD.FTZ R20, R20, R13 ;  /* 0x0000000d14147221 */ /* 0x000fe20000010000 */
[----:B------:R-:W0:Y:S02]  /*11a0*/  LDS.128 R16, [UR8+0x30] ;  /* 0x00003008ff107984 */ /* 0x000e240008000c00 */
[----:B------:R-:W-:Y:S01]  /*11b0*/  FADD.FTZ R21, R21, R14 ;  /* 0x0000000e15157221 */ /* 0x000fe20000010000 */
[----:B------:R-:W-:Y:S02]  /*11c0*/  FADD.FTZ R20, R20, R15 ;  /* 0x0000000f14147221 */ /* 0x000fe40000010000 */
[----:B------:R-:W1:Y:S01]  /*11d0*/  LDS.128 R12, [UR8+0x40] ;  /* 0x00004008ff0c7984 */ /* 0x000e620008000c00 */
[----:B0-----:R-:W-:Y:S01]  /*11e0*/  FADD.FTZ R21, R21, R16 ;  /* 0x0000001015157221 */ /* 0x001fe20000010000 */
[----:B------:R-:W-:-:S03]  /*11f0*/  FADD.FTZ R20, R20, R17 ;  /* 0x0000001114147221 */ /* 0x000fc60000010000 */
[----:B------:R-:W-:Y:S01]  /*1200*/  FADD.FTZ R21, R21, R18 ;  /* 0x0000001215157221 */ /* 0x000fe20000010000 */
[----:B------:R-:W-:Y:S02]  /*1210*/  FADD.FTZ R20, R20, R19 ;  /* 0x0000001314147221 */ /* 0x000fe40000010000 */
[----:B------:R-:W0:Y:S01]  /*1220*/  LDS.128 R16, [UR8+0x50] ;  /* 0x00005008ff107984 */ /* 0x000e220008000c00 */
[----:B-1----:R-:W-:Y:S01]  /*1230*/  FADD.FTZ R21, R21, R12 ;  /* 0x0000000c15157221 */ /* 0x002fe20000010000 */
[----:B------:R-:W-:-:S03]  /*1240*/  FADD.FTZ R20, R20, R13 ;  /* 0x0000000d14147221 */ /* 0x000fc60000010000 */
[----:B------:R-:W-:Y:S01]  /*1250*/  FADD.FTZ R21, R21, R14 ;  /* 0x0000000e15157221 */ /* 0x000fe20000010000 */
[----:B------:R-:W-:Y:S02]  /*1260*/  FADD.FTZ R20, R20, R15 ;  /* 0x0000000f14147221 */ /* 0x000fe40000010000 */
[----:B------:R-:W1:Y:S01]  /*1270*/  LDS.128 R12, [UR8+0x60] ;  /* 0x00006008ff0c7984 */ /* 0x000e620008000c00 */
[----:B0-----:R-:W-:Y:S01]  /*1280*/  FADD.FTZ R21, R21, R16 ;  /* 0x0000001015157221 */ /* 0x001fe20000010000 */
[----:B------:R-:W-:-:S03]  /*1290*/  FADD.FTZ R20, R20, R17 ;  /* 0x0000001114147221 */ /* 0x000fc60000010000 */
[----:B------:R-:W-:Y:S01]  /*12a0*/  FADD.FTZ R21, R21, R18 ;  /* 0x0000001215157221 */ /* 0x000fe20000010000 */
[----:B------:R-:W-:-:S03]  /*12b0*/  FADD.FTZ R20, R20, R19 ;  /* 0x0000001314147221 */ /* 0x000fc60000010000 */
[----:B-1----:R-:W-:Y:S01]  /*12c0*/  FADD.FTZ R21, R21, R12 ;  /* 0x0000000c15157221 */ /* 0x002fe20000010000 */
[----:B------:R-:W-:-:S03]  /*12d0*/  FADD.FTZ R12, R20, R13 ;  /* 0x0000000d140c7221 */ /* 0x000fc60000010000 */
[----:B------:R-:W-:Y:S01]  /*12e0*/  FADD.FTZ R20, R21, R14 ;  /* 0x0000000e15147221 */ /* 0x000fe20000010000 */
[----:B------:R-:W-:-:S07]  /*12f0*/  FADD.FTZ R21, R12, R15 ;  /* 0x0000000f0c157221 */ /* 0x000fce0000010000 */
.L_x_679:
[----:B------:R-:W-:Y:S05]  /*1300*/  BSYNC B0 ;  /* 0x0000000000007941 */ /* 0x000fea0003800000 */
.L_x_678:
[----:B------:R-:W-:Y:S06]  /*1310*/  BAR.SYNC.DEFER_BLOCKING 0x0 ;  /* 0x0000000000007b1d */ /* 0x000fec0000010000 */
[----:B------:R-:W-:Y:S04]  /*1320*/  BSSY B0, `(.L_x_680) ;  /* 0x000009d000007945 */ /* 0x000fe80003800000 */
[----:B------:R-:W-:Y:S05]  /*1330*/  @P4 BRA `(.L_x_681) ;  /* 0x00000008006c4947 */ /* 0x000fea0003800000 */
[----:B------:R-:W1:Y:S04]  /*1340*/  LDS.128 R12, [R32+0xc0] ;  /* 0x0000c000200c7984 */ /* 0x000e680000000c00 */
[----:B------:R-:W2:Y:S01]  /*1350*/  LDS.128 R16, [R32+0x180] ;  /* 0x0001800020107984 */ /* 0x000ea20000000c00 */
        /* <DEDUP_REMOVED lines=8> */
[----:B------:R-:W-:-:S02]  /*13e0*/  FADD.FTZ R18, R14, R19 ;  /* 0x000000130e127221 */ /* 0x000fc40000010000 */
[----:B------:R-:W1:Y:S01]  /*13f0*/  LDS.128 R12, [R32+0x300] ;  /* 0x00030000200c7984 */ /* 0x000e620000000c00 */
[----:B0-----:R-:W-:Y:S01]  /*1400*/  FADD.FTZ R33, R33, R8 ;  /* 0x0000000821217221 */ /* 0x001fe20000010000 */
[----:B------:R-:W-:Y:S01]  /*1410*/  FADD.FTZ R16, R16, R9 ;  /* 0x0000000910107221 */ /* 0x000fe20000010000 */
[----:B------:R-:W-:Y:S01]  /*1420*/  FADD.FTZ R17, R17, R10 ;  /* 0x0000000a11117221 */ /* 0x000fe20000010000 */
[----:B------:R-:W-:Y:S02]  /*1430*/  FADD.FTZ R18, R18, R11 ;  /* 0x0000000b12127221 */ /* 0x000fe40000010000 */
[----:B------:R-:W0:Y:S01]  /*1440*/  LDS.128 R8, [R32+0x3c0] ;  /* 0x0003c00020087984 */ /* 0x000e220000000c00 */
[----:B-1----:R-:W-:Y:S01]  /*1450*/  FADD.FTZ R33, R33, R12 ;  /* 0x0000000c21217221 */ /* 0x002fe20000010000 */
        /* <DEDUP_REMOVED lines=132> */
[----:B------:R-:W-:Y:S01]  /*1ca0*/  FADD.FTZ R18, R18, R15 ;  /* 0x0000000f12127221 */ /* 0x000fe20000010000 */
[----:B0-----:R-:W-:Y:S01]  /*1cb0*/  FADD.FTZ R8, R17, R8 ;  /* 0x0000000811087221 */ /* 0x001fe20000010000 */
[----:B------:R-:W-:Y:S01]  /*1cc0*/  FADD.FTZ R9, R16, R9 ;  /* 0x0000000910097221 */ /* 0x000fe20000010000 */
[----:B------:R-:W-:Y:S01]  /*1cd0*/  FADD.FTZ R10, R19, R10 ;  /* 0x0000000a130a7221 */ /* 0x000fe20000010000 */
[----:B------:R-:W-:-:S07]  /*1ce0*/  FADD.FTZ R11, R18, R11 ;  /* 0x0000000b120b7221 */ /* 0x000fce0000010000 */
.L_x_681:
[----:B------:R-:W-:Y:S05]  /*1cf0*/  BSYNC B0 ;  /* 0x0000000000007941 */ /* 0x000fea0003800000 */
.L_x_680:
[----:B------:R-:W1:Y:S01]  /*1d00*/  LDC R14, c[0x0][0xc] ;  /* 0x00000300ff0e7b82 */ /* 0x000e620000000800 */
[----:B------:R-:W-:Y:S01]  /*1d10*/  IMAD R13, R2, 0xc, R31 ;  /* 0x0000000c020d7824 */ /* 0x000fe200078e021f */
[----:B------:R-:W-:Y:S06]  /*1d20*/  BSSY B0, `(.L_x_682) ;  /* 0x0000012000007945 */ /* 0x000fec0003800000 */
        /* <DEDUP_REMOVED lines=8> */
[----:B0-----:R-:W-:-:S04]  /*1db0*/  LEA R32, P4, R33, R16, 0x2 ;  /* 0x0000001021207211 */ /* 0x001fc800078810ff */
[----:B------:R-:W-:-:S05]  /*1dc0*/  IADD3.X R33, R17, UR11, RZ, P4, !PT ;  /* 0x0000000b11217c10 */ /* 0x000fca000a7fe4ff */
[----:B------:R3:W-:Y:S01]  /*1dd0*/  REDG.E.ADD.F32.FTZ.RN.STRONG.GPU desc[UR14][R32.64], R9 ;  /* 0x00000009200079a6 */ /* 0x0007e2000c10f38e */
[CC--:B-1----:R-:W-:Y:S02]  /*1de0*/  LEA R18, P5, R12.reuse, R16.reuse, 0x2 ;  /* 0x000000100c127211 */ /* 0x0c2fe400078a10ff */
[----:B--2---:R-:W-:Y:S02]  /*1df0*/  LEA R16, P6, R15, R16, 0x2 ;  /* 0x000000100f107211 */ /* 0x004fe400078c10ff */
[----:B------:R-:W-:Y:S02]  /*1e00*/  LEA.HI.X R19, R12, R17, R13, 0x2, P5 ;  /* 0x000000110c137211 */ /* 0x000fe400028f140d */
[----:B------:R-:W-:-:S03]  /*1e10*/  IADD3.X R17, R17, UR10, RZ, P6, !PT ;  /* 0x0000000a11117c10 */ /* 0x000fc6000b7fe4ff */
[----:B------:R3:W-:Y:S04]  /*1e20*/  REDG.E.ADD.F32.FTZ.RN.STRONG.GPU desc[UR14][R18.64], R10 ;  /* 0x0000000a120079a6 */ /* 0x0007e8000c10f38e */
[----:B------:R3:W-:Y:S02]  /*1e30*/  REDG.E.ADD.F32.FTZ.RN.STRONG.GPU desc[UR14][R16.64], R11 ;  /* 0x0000000b100079a6 */ /* 0x0007e4000c10f38e */
.L_x_683:
[----:B------:R-:W-:Y:S05]  /*1e40*/  BSYNC B0 ;  /* 0x0000000000007941 */ /* 0x000fea0003800000 */
.L_x_682:
[----:B------:R-:W-:Y:S05]  /*1e50*/  @!P0 BRA `(.L_x_684) ;  /* 0x0000001000908947 */ /* 0x000fea0003800000 */
[----:B------:R-:W1:Y:S01]  /*1e60*/  LDC R15, c[0x0][0x10] ;  /* 0x00000400ff0f7b82 */ /* 0x000e620000000800 */
[----:B------:R-:W2:Y:S01]  /*1e70*/  S2R R2, SR_CTAID.Y ;  /* 0x0000000000027919 */ /* 0x000ea20000002600 */
[----:B------:R-:W-:-:S06]  /*1e80*/  ULOP3.LUT UR8, UR4, 0x1, URZ, 0xc0, !UPT ;  /* 0x0000000104087892 */ /* 0x000fcc000f8ec03f */
[----:B0--3--:R-:W0:Y:S08]  /*1e90*/  LDC.64 R8, c[0x0][0x258] ;  /* 0x00009600ff087b82 */ /* 0x009e300000000a00 */
[----:B------:R-:W3:Y:S01]  /*1ea0*/  LDC.64 R18, c[0x0][0x260] ;  /* 0x00009800ff127b82 */ /* 0x000ee20000000a00 */
[----:B-1----:R-:W-:-:S04]  /*1eb0*/  IMAD R11, R15, UR8, RZ ;  /* 0x000000080f0b7c24 */ /* 0x002fc8000f8e02ff */
[C---:B------:R-:W-:Y:S01]  /*1ec0*/  IMAD R10, R11.reuse, R14, RZ ;  /* 0x0000000e0b0a7224 */ /* 0x040fe200078e02ff */
[----:B--2---:R-:W-:-:S04]  /*1ed0*/  IADD3 R11, R11, R2, RZ ;  /* 0x000000020b0b7210 */ /* 0x004fc80007ffe0ff */
[----:B------:R-:W-:Y:S01]  /*1ee0*/  SHF.L.U32 R13, R10, 0x1, RZ ;  /* 0x000000010a0d7819 */ /* 0x000fe200000006ff */
[----:B0-----:R-:W-:-:S04]  /*1ef0*/  IMAD.WIDE.U32 R8, R11, 0x4, R8 ;  /* 0x000000040b087825 */ /* 0x001fc800078e0008 */
[----:B---3--:R-:W-:Y:S01]  /*1f00*/  IMAD.WIDE R18, R13, 0x4, R18 ;  /* 0x000000040d127825 */ /* 0x008fe200078e0212 */
        /* <DEDUP_REMOVED lines=22> */
.L_x_686:
[----:B------:R-:W2:Y:S04]  /*2070*/  LDG.E.STRONG.GPU R10, desc[UR14][R8.64] ;  /* 0x0000000e080a7981 */ /* 0x000ea8000c1ef900 */
[----:B--2---:R-:W-:Y:S01]  /*2080*/  CCTL.IVALL ;  /* 0x00000000ff00798f */ /* 0x004fe20002000000 */
[----:B------:R-:W-:Y:S05]  /*2090*/  YIELD ;  /* 0x0000000000007946 */ /* 0x000fea0003800000 */
[----:B------:R-:W-:-:S13]  /*20a0*/  ISETP.NE.AND P0, PT, R10, R13, PT ;  /* 0x0000000d0a00720c */ /* 0x000fda0003f05270 */
[----:B------:R-:W-:Y:S05]  /*20b0*/  @P0 BRA `(.L_x_686) ;  /* 0xfffffffc00ec0947 */ /* 0x000fea000383ffff */
.L_x_685:
        /* <DEDUP_REMOVED lines=17> */
.L_x_690:
[----:B------:R-:W-:-:S13]  /*21d0*/  ISETP.EQ.OR P6, PT, R17, UR16, P3 ;  /* 0x0000001011007c0c */ /* 0x000fda0009fc2670 */
[----:B------:R-:W-:-:S04]  /*21e0*/  @!P6 IMAD R11, R15, R17, R2 ;  /* 0x000000110f0be224 */ /* 0x000fc800078e0202 */
[----:B------:R-:W-:-:S05]  /*21f0*/  @!P6 IMAD.WIDE.U32 R10, R11, 0x8, R18 ;  /* 0x000000080b0ae825 */ /* 0x000fca00078e0012 */
[----:B------:R-:W2:Y:S01]  /*2200*/  @!P6 LDG.E.64 R8, desc[UR14][R10.64] ;  /* 0x0000000e0a08e981 */ /* 0x000ea2000c1e1b00 */
[C---:B------:R-:W-:Y:S02]  /*2210*/  IADD3 R13, R17.reuse, 0x1, RZ ;  /* 0x00000001110d7810 */ /* 0x040fe40007ffe0ff */
[----:B------:R-:W-:Y:S02]  /*2220*/  IADD3 R32, R17, 0x2, RZ ;  /* 0x0000000211207810 */ /* 0x000fe40007ffe0ff */
[----:B------:R-:W-:Y:S02]  /*2230*/  ISETP.EQ.OR P4, PT, R13, UR16, P3 ;  /* 0x000000100d007c0c */ /* 0x000fe40009f82670 */
[----:B------:R-:W-:Y:S02]  /*2240*/  ISETP.EQ.OR P5, PT, R32, UR16, P3 ;  /* 0x0000001020007c0c */ /* 0x000fe40009fa2670 */
[----:B------:R-:W-:-:S09]  /*2250*/  IADD3 R12, R17, 0x3, RZ ;  /* 0x00000003110c7810 */ /* 0x000fd20007ffe0ff */
[----:B------:R-:W-:Y:S02]  /*2260*/  @!P4 IMAD R13, R15, R13, R2 ;  /* 0x0000000d0f0dc224 */ /* 0x000fe400078e0202 */
[----:B--2---:R-:W-:Y:S01]  /*2270*/  @!P6 FADD.FTZ R20, R20, R8 ;  /* 0x000000081414e221 */ /* 0x004fe20000010000 */
        /* <DEDUP_REMOVED lines=20> */
[----:B------:R-:W-:Y:S01]  /*23c0*/  IADD3 R12, R17, 0x6, RZ ;  /* 0x00000006110c7810 */ /* 0x000fe20007ffe0ff */
[----:B------:R-:W-:Y:S01]  /*23d0*/  @!P6 FADD.FTZ R21, R21, R13 ;  /* 0x0000000d1515e221 */ /* 0x000fe20000010000 */
[----:B------:R-:W-:Y:S02]  /*23e0*/  @!P4 IMAD.WIDE.U32 R8, R9, 0x8, R18 ;  /* 0x000000080908c825 */ /* 0x000fe400078e0012 */
[----:B------:R-:W-:Y:S02]  /*23f0*/  ISETP.EQ.OR P6, PT, R12, UR16, P3 ;  /* 0x000000100c007c0c */ /* 0x000fe40009fc2670 */
[----:B------:R-:W-:Y:S02]  /*2400*/  @!P5 IMAD R11, R15, R33, R2 ;  /* 0x000000210f0bd224 */ /* 0x000fe400078e0202 */
[----:B------:R-:W2:Y:S02]  /*2410*/  @!P4 LDG.E.64 R8, desc[UR14][R8.64] ;  /* 0x0000000e0808c981 */ /* 0x000ea4000c1e1b00 */
[----:B------:R-:W-:-:S06]  /*2420*/  @!P5 IMAD.WIDE.U32 R10, R11, 0x8, R18 ;  /* 0x000000080b0ad825 */ /* 0x000fcc00078e0012 */
[----:B------:R-:W3:Y:S01]  /*2430*/  @!P5 LDG.E.64 R10, desc[UR14][R10.64] ;  /* 0x0000000e0a0ad981 */ /* 0x000ee2000c1e1b00 */
[----:B------:R-:W-:-:S04]  /*2440*/  @!P6 IMAD R13, R15, R12, R2 ;  /* 0x0000000c0f0de224 */ /* 0x000fc800078e0202 */
        /* <DEDUP_REMOVED lines=13> */
[----:B------:R-:W-:-:S04]  /*2520*/  @!P4 IMAD.WIDE.U32 R8, R9, 0x8, R18 ;  /* 0x000000080908c825 */ /* 0x000fc800078e0012 */
[----:B------:R-:W-:Y:S01]  /*2530*/  @!P6 FADD.FTZ R21, R21, R13 ;  /* 0x0000000d1515e221 */ /* 0x000fe20000010000 */
[----:B------:R-:W-:Y:S01]  /*2540*/  ISETP.EQ.OR P6, PT, R12, UR16, P3 ;  /* 0x000000100c007c0c */ /* 0x000fe20009fc2670 */
[----:B------:R-:W-:Y:S01]  /*2550*/  @!P5 IMAD R11, R15, R33, R2 ;  /* 0x000000210f0bd224 */ /* 0x000fe200078e0202 */
[----:B------:R-:W2:Y:S03]  /*2560*/  @!P4 LDG.E.64 R8, desc[UR14][R8.64] ;  /* 0x0000000e0808c981 */ /* 0x000ea6000c1e1b00 */
[----:B------:R-:W-:-:S06]  /*2570*/  @!P5 IMAD.WIDE.U32 R10, R11, 0x8, R18 ;  /* 0x000000080b0ad825 */ /* 0x000fcc00078e0012 */
[----:B------:R-:W3:Y:S02]  /*2580*/  @!P5 LDG.E.64 R10, desc[UR14][R10.64] ;  /* 0x0000000e0a0ad981 */ /* 0x000ee4000c1e1b00 */
[----:B------:R-:W-:-:S04]  /*2590*/  @!P6 IMAD R13, R15, R12, R2 ;  /* 0x0000000c0f0de224 */ /* 0x000fc800078e0202 */
[----:B------:R-:W-:-:S06]  /*25a0*/  @!P6 IMAD.WIDE.U32 R12, R13, 0x8, R18 ;  /* 0x000000080d0ce825 */ /* 0x000fcc00078e0012 */
[----:B------:R-:W4:Y:S01]  /*25b0*/  @!P6 LDG.E.64 R12, desc[UR14][R12.64] ;  /* 0x0000000e0c0ce981 */ /* 0x000f22000c1e1b00 */
[C---:B------:R-:W-:Y:S02]  /*25c0*/  IADD3 R33, R17.reuse, 0xa, RZ ;  /* 0x0000000a11217810 */ /* 0x040fe40007ffe0ff */
[----:B------:R-:W-:Y:S01]  /*25d0*/  IADD3 R32, R17, 0xc, RZ ;  /* 0x0000000c11207810 */ /* 0x000fe20007ffe0ff */
[----:B--2---:R-:W-:Y:S01]  /*25e0*/  @!P4 FADD.FTZ R20, R20, R8 ;  /* 0x000000081414c221 */ /* 0x004fe20000010000 */
[----:B------:R-:W-:-:S03]  /*25f0*/  @!P4 FADD.FTZ R21, R21, R9 ;  /* 0x000000091515c221 */ /* 0x000fc60000010000 */
[----:B---3--:R-:W-:Y:S01]  /*2600*/  @!P5 FADD.FTZ R20, R20, R10 ;  /* 0x0000000a1414d221 */ /* 0x008fe20000010000 */
[----:B------:R-:W-:Y:S01]  /*2610*/  @!P5 FADD.FTZ R21, R21, R11 ;  /* 0x0000000b1515d221 */ /* 0x000fe20000010000 */
[----:B------:R-:W-:Y:S02]  /*2620*/  ISETP.EQ.OR P5, PT, R33, UR16, P3 ;  /* 0x0000001021007c0c */ /* 0x000fe40009fa2670 */
[----:B------:R-:W-:-:S04]  /*2630*/  IADD3 R11, R17, 0xb, RZ ;  /* 0x0000000b110b7810 */ /* 0x000fc80007ffe0ff */
[----:B------:R-:W-:Y:S01]  /*2640*/  ISETP.EQ.OR P4, PT, R11, UR16, P3 ;  /* 0x000000100b007c0c */ /* 0x000fe20009f82670 */
[----:B----4-:R-:W-:Y:S01]  /*2650*/  @!P6 FADD.FTZ R20, R20, R12 ;  /* 0x0000000c1414e221 */ /* 0x010fe20000010000 */
[----:B------:R-:W-:Y:S01]  /*2660*/  @!P6 FADD.FTZ R21, R21, R13 ;  /* 0x0000000d1515e221 */ /* 0x000fe20000010000 */
[----:B------:R-:W-:-:S04]  /*2670*/  ISETP.EQ.OR P6, PT, R32, UR16, P3 ;  /* 0x0000001020007c0c */ /* 0x000fc80009fc2670 */
[----:B------:R-:W-:-:S04]  /*2680*/  @!P5 IMAD R9, R15, R33, R2 ;  /* 0x000000210f09d224 */ /* 0x000fc800078e0202 */
        /* <DEDUP_REMOVED lines=12> */
[----:B------:R-:W-:-:S03]  /*2750*/  ISETP.EQ.OR P5, PT, R33, UR16, P3 ;  /* 0x0000001021007c0c */ /* 0x000fc60009fa2670 */
[----:B---3--:R-:W-:Y:S01]  /*2760*/  @!P4 FADD.FTZ R21, R21, R11 ;  /* 0x0000000b1515c221 */ /* 0x008fe20000010000 */
[----:B------:R-:W-:Y:S01]  /*2770*/  IADD3 R11, R17, 0xe, RZ ;  /* 0x0000000e110b7810 */ /* 0x000fe20007ffe0ff */
[----:B------:R-:W-:-:S03]  /*2780*/  @!P4 FADD.FTZ R20, R20, R10 ;  /* 0x0000000a1414c221 */ /* 0x000fc60000010000 */
[----:B------:R-:W-:-:S05]  /*2790*/  ISETP.EQ.OR P4, PT, R11, UR16, P3 ;  /* 0x000000100b007c0c */ /* 0x000fca0009f82670 */
[----:B------:R-:W-:Y:S02]  /*27a0*/  @!P5 IMAD R9, R15, R33, R2 ;  /* 0x000000210f09d224 */ /* 0x000fe400078e0202 */
[----:B----4-:R-:W-:Y:S01]  /*27b0*/  @!P6 FADD.FTZ R20, R20, R12 ;  /* 0x0000000c1414e221 */ /* 0x010fe20000010000 */
[----:B------:R-:W-:Y:S01]  /*27c0*/  @!P6 FADD.FTZ R21, R21, R13 ;  /* 0x0000000d1515e221 */ /* 0x000fe20000010000 */
[----:B------:R-:W-:Y:S01]  /*27d0*/  ISETP.EQ.OR P6, PT, R32, UR16, P3 ;  /* 0x0000001020007c0c */ /* 0x000fe20009fc2670 */
[----:B------:R-:W-:-:S06]  /*27e0*/  @!P5 IMAD.WIDE.U32 R8, R9, 0x8, R18 ;  /* 0x000000080908d825 */ /* 0x000fcc00078e0012 */
[----:B------:R-:W2:Y:S01]  /*27f0*/  @!P5 LDG.E.64 R8, desc[UR14][R8.64] ;  /* 0x0000000e0808d981 */ /* 0x000ea2000c1e1b00 */
[----:B------:R-:W-:-:S04]  /*2800*/  @!P4 IMAD R11, R15, R11, R2 ;  /* 0x0000000b0f0bc224 */ /* 0x000fc800078e0202 */
        /* <DEDUP_REMOVED lines=15> */
.L_x_689:
[----:B------:R-:W-:-:S13]  /*2900*/  ISETP.GT.AND P4, PT, R16, 0x4, PT ;  /* 0x000000041000780c */ /* 0x000fda0003f84270 */
[----:B------:R-:W-:Y:S05]  /*2910*/  @!P4 BRA `(.L_x_691) ;  /* 0x0000000000ecc947 */ /* 0x000fea0003800000 */
[C---:B------:R-:W-:Y:S02]  /*2920*/  ISETP.EQ.OR P0, PT, R17.reuse, UR16, P3 ;  /* 0x0000001011007c0c */ /* 0x040fe40009f02670 */
[----:B------:R-:W-:-:S11]  /*2930*/  IADD3 R13, R17, 0x1, RZ ;  /* 0x00000001110d7810 */ /* 0x000fd60007ffe0ff */
[----:B------:R-:W-:-:S04]  /*2940*/  @!P0 IMAD R9, R17, R15, R2 ;  /* 0x0000000f11098224 */ /* 0x000fc800078e0202 */
[----:B------:R-:W-:Y:S01]  /*2950*/  @!P0 IMAD.WIDE.U32 R8, R9, 0x8, R18 ;  /* 0x0000000809088825 */ /* 0x000fe200078e0012 */
[----:B------:R-:W-:-:S05]  /*2960*/  ISETP.EQ.OR P4, PT, R13, UR16, P3 ;  /* 0x000000100d007c0c */ /* 0x000fca0009f82670 */
[----:B------:R-:W2:Y:S08]  /*2970*/  @!P0 LDG.E.64 R8, desc[UR14][R8.64] ;  /* 0x0000000e08088981 */ /* 0x000eb0000c1e1b00 */
[----:B------:R-:W-:-:S04]  /*2980*/  @!P4 IMAD R13, R15, R13, R2 ;  /* 0x0000000d0f0dc224 */ /* 0x000fc800078e0202 */
[----:B------:R-:W-:-:S06]  /*2990*/  @!P4 IMAD.WIDE.U32 R12, R13, 0x8, R18 ;  /* 0x000000080d0cc825 */ /* 0x000fcc00078e0012 */
[----:B------:R-:W3:Y:S01]  /*29a0*/  @!P4 LDG.E.64 R12, desc[UR14][R12.64] ;  /* 0x0000000e0c0cc981 */ /* 0x000ee2000c1e1b00 */
[C---:B------:R-:W-:Y:S02]  /*29b0*/  IADD3 R11, R17.reuse, 0x2, RZ ;  /* 0x00000002110b7810 */ /* 0x040fe40007ffe0ff */
[----:B------:R-:W-:Y:S02]  /*29c0*/  IADD3 R32, R17, 0x3, RZ ;  /* 0x0000000311207810 */ /* 0x000fe40007ffe0ff */
[----:B------:R-:W-:Y:S02]  /*29d0*/  ISETP.EQ.OR P5, PT, R11, UR16, P3 ;  /* 0x000000100b007c0c */ /* 0x000fe40009fa2670 */
[----:B------:R-:W-:Y:S02]  /*29e0*/  ISETP.EQ.OR P6, PT, R32, UR16, P3 ;  /* 0x0000001020007c0c */ /* 0x000fe40009fc2670 */
[----:B------:R-:W-:-:S09]  /*29f0*/  IADD3 R17, R17, 0x4, RZ ;  /* 0x0000000411117810 */ /* 0x000fd20007ffe0ff */
[----:B------:R-:W-:-:S04]  /*2a00*/  @!P5 IMAD R11, R15, R11, R2 ;  /* 0x0000000b0f0bd224 */ /* 0x000fc800078e0202 */
[----:B------:R-:W-:-:S06]  /*2a10*/  @!P5 IMAD.WIDE.U32 R10, R11, 0x8, R18 ;  /* 0x000000080b0ad825 */ /* 0x000fcc00078e0012 */
[----:B------:R-:W4:Y:S01]  /*2a20*/  @!P5 LDG.E.64 R10, desc[UR14][R10.64] ;  /* 0x0000000e0a0ad981 */ /* 0x000f22000c1e1b00 */
[----:B--2---:R-:W-:Y:S01]  /*2a30*/  @!P0 FADD.FTZ R21, R21, R9 ;  /* 0x0000000915158221 */ /* 0x004fe20000010000 */
[----:B------:R-:W-:Y:S02]  /*2a40*/  @!P6 IMAD R9, R15, R32, R2 ;  /* 0x000000200f09e224 */ /* 0x000fe400078e0202 */
[----:B------:R-:W-:Y:S01]  /*2a50*/  @!P0 FADD.FTZ R20, R20, R8 ;  /* 0x0000000814148221 */ /* 0x000fe20000010000 */
[----:B------:R-:W-:Y:S01]  /*2a60*/  ISETP.EQ.OR P0, PT, R17, UR16, P3 ;  /* 0x0000001011007c0c */ /* 0x000fe20009f02670 */
[----:B------:R-:W-:-:S06]  /*2a70*/  @!P6 IMAD.WIDE.U32 R8, R9, 0x8, R18 ;  /* 0x000000080908e825 */ /* 0x000fcc00078e0012 */
[----:B------:R-:W2:Y:S01]  /*2a80*/  @!P6 LDG.E.64 R8, desc[UR14][R8.64] ;  /* 0x0000000e0808e981 */ /* 0x000ea2000c1e1b00 */
[----:B---3--:R-:W-:-:S05]  /*2a90*/  @!P4 FADD.FTZ R21, R21, R13 ;  /* 0x0000000d1515c221 */ /* 0x008fca0000010000 */
[----:B------:R-:W-:Y:S02]  /*2aa0*/  @!P0 IMAD R13, R15, R17, R2 ;  /* 0x000000110f0d8224 */ /* 0x000fe400078e0202 */
[----:B------:R-:W-:Y:S02]  /*2ab0*/  @!P4 FADD.FTZ R20, R20, R12 ;  /* 0x0000000c1414c221 */ /* 0x000fe40000010000 */
[----:B------:R-:W-:-:S06]  /*2ac0*/  @!P0 IMAD.WIDE.U32 R12, R13, 0x8, R18 ;  /* 0x000000080d0c8825 */ /* 0x000fcc00078e0012 */
[----:B------:R-:W3:Y:S01]  /*2ad0*/  @!P0 LDG.E.64 R12, desc[UR14][R12.64] ;  /* 0x0000000e0c0c8981 */ /* 0x000ee2000c1e1b00 */
[----:B----4-:R-:W-:Y:S01]  /*2ae0*/  @!P5 FADD.FTZ R20, R20, R10 ;  /* 0x0000000a1414d221 */ /* 0x010fe20000010000 */
[----:B------:R-:W-:Y:S01]  /*2af0*/  @!P5 FADD.FTZ R21, R21, R11 ;  /* 0x0000000b1515d221 */ /* 0x000fe20000010000 */
[----:B------:R-:W-:-:S04]  /*2b00*/  IADD3 R11, R17, 0x1, RZ ;  /* 0x00000001110b7810 */ /* 0x000fc80007ffe0ff */
[----:B------:R-:W-:Y:S02]  /*2b10*/  ISETP.EQ.OR P5, PT, R11, UR16, P3 ;  /* 0x000000100b007c0c */ /* 0x000fe40009fa2670 */
[----:B------:R-:W-:-:S04]  /*2b20*/  IADD3 R10, R17, 0x3, RZ ;  /* 0x00000003110a7810 */ /* 0x000fc80007ffe0ff */
[----:B------:R-:W-:Y:S01]  /*2b30*/  ISETP.EQ.OR P4, PT, R10, UR16, P3 ;  /* 0x000000100a007c0c */ /* 0x000fe20009f82670 */
[----:B--2---:R-:W-:Y:S01]  /*2b40*/  @!P6 FADD.FTZ R20, R20, R8 ;  /* 0x000000081414e221 */ /* 0x004fe20000010000 */
[----:B------:R-:W-:Y:S01]  /*2b50*/  IADD3 R8, R17, 0x2, RZ ;  /* 0x0000000211087810 */ /* 0x000fe20007ffe0ff */
[----:B------:R-:W-:-:S03]  /*2b60*/  @!P6 FADD.FTZ R21, R21, R9 ;  /* 0x000000091515e221 */ /* 0x000fc60000010000 */
[----:B------:R-:W-:Y:S01]  /*2b70*/  ISETP.EQ.OR P6, PT, R8, UR16, P3 ;  /* 0x0000001008007c0c */ /* 0x000fe20009fc2670 */
[----:B------:R-:W-:-:S12]  /*2b80*/  @!P5 IMAD R9, R15, R11, R2 ;  /* 0x0000000b0f09d224 */ /* 0x000fd800078e0202 */
[----:B------:R-:W-:Y:S02]  /*2b90*/  @!P6 IMAD R11, R15, R8, R2 ;  /* 0x000000080f0be224 */ /* 0x000fe400078e0202 */
[----:B------:R-:W-:-:S04]  /*2ba0*/  @!P5 IMAD.WIDE.U32 R8, R9, 0x8, R18 ;  /* 0x000000080908d825 */ /* 0x000fc800078e0012 */
[----:B---3--:R-:W-:Y:S01]  /*2bb0*/  @!P0 FADD.FTZ R21, R21, R13 ;  /* 0x0000000d15158221 */ /* 0x008fe20000010000 */
[----:B------:R-:W-:Y:S02]  /*2bc0*/  @!P4 IMAD R13, R15, R10, R2 ;  /* 0x0000000a0f0dc224 */ /* 0x000fe400078e0202 */
[----:B------:R-:W-:Y:S01]  /*2bd0*/  @!P6 IMAD.WIDE.U32 R10, R11, 0x8, R18 ;  /* 0x000000080b0ae825 */ /* 0x000fe200078e0012 */
[----:B------:R-:W2:Y:S03]  /*2be0*/  @!P5 LDG.E.64 R8, desc[UR14][R8.64] ;  /* 0x0000000e0808d981 */ /* 0x000ea6000c1e1b00 */
[----:B------:R-:W-:Y:S01]  /*2bf0*/  @!P0 FADD.FTZ R20, R20, R12 ;  /* 0x0000000c14148221 */ /* 0x000fe20000010000 */
[----:B------:R-:W-:Y:S01]  /*2c00*/  @!P4 IMAD.WIDE.U32 R12, R13, 0x8, R18 ;  /* 0x000000080d0cc825 */ /* 0x000fe200078e0012 */
[----:B------:R-:W3:Y:S05]  /*2c10*/  @!P6 LDG.E.64 R10, desc[UR14][R10.64] ;  /* 0x0000000e0a0ae981 */ /* 0x000eea000c1e1b00 */
[----:B------:R-:W4:Y:S01]  /*2c20*/  @!P4 LDG.E.64 R12, desc[UR14][R12.64] ;  /* 0x0000000e0c0cc981 */ /* 0x000f22000c1e1b00 */
[----:B------:R-:W-:-:S02]  /*2c30*/  IADD3 R16, R16, -0x4, RZ ;  /* 0xfffffffc10107810 */ /* 0x000fc40007ffe0ff */
[----:B------:R-:W-:Y:S02]  /*2c40*/  PLOP3.LUT P0, PT, PT, PT, PT, 0x8, 0x0 ;  /* 0x000000000000781c */ /* 0x000fe40003f0e170 */
[----:B------:R-:W-:Y:S02]  /*2c50*/  IADD3 R16, R16, -0x4, RZ ;  /* 0xfffffffc10107810 */ /* 0x000fe40007ffe0ff */
[----:B------:R-:W-:Y:S01]  /*2c60*/  IADD3 R17, R17, 0x4, RZ ;  /* 0x0000000411117810 */ /* 0x000fe20007ffe0ff */
[----:B--2---:R-:W-:Y:S01]  /*2c70*/  @!P5 FADD.FTZ R20, R20, R8 ;  /* 0x000000081414d221 */ /* 0x004fe20000010000 */
[----:B------:R-:W-:-:S03]  /*2c80*/  @!P5 FADD.FTZ R21, R21, R9 ;  /* 0x000000091515d221 */ /* 0x000fc60000010000 */
[----:B---3--:R-:W-:Y:S01]  /*2c90*/  @!P6 FADD.FTZ R20, R20, R10 ;  /* 0x0000000a1414e221 */ /* 0x008fe20000010000 */
[----:B------:R-:W-:-:S03]  /*2ca0*/  @!P6 FADD.FTZ R21, R21, R11 ;  /* 0x0000000b1515e221 */ /* 0x000fc60000010000 */
[----:B----4-:R-:W-:Y:S01]  /*2cb0*/  @!P4 FADD.FTZ R20, R20, R12 ;  /* 0x0000000c1414c221 */ /* 0x010fe20000010000 */
[----:B------:R-:W-:-:S07]  /*2cc0*/  @!P4 FADD.FTZ R21, R21, R13 ;  /* 0x0000000d1515c221 */ /* 0x000fce0000010000 */
.L_x_691:
[----:B------:R-:W-:-:S13]  /*2cd0*/  ISETP.NE.OR P0, PT, R16, RZ, P0 ;  /* 0x000000ff1000720c */ /* 0x000fda0000705670 */
[----:B------:R-:W-:Y:S05]  /*2ce0*/  @!P0 BRA `(.L_x_687) ;  /* 0x00000000007c8947 */ /* 0x000fea0003800000 */
.L_x_688:
[----:B------:R-:W-:-:S13]  /*2cf0*/  ISETP.EQ.OR P5, PT, R17, UR16, P3 ;  /* 0x0000001011007c0c */ /* 0x000fda0009fa2670 */
[----:B------:R-:W-:-:S04]  /*2d00*/  @!P5 IMAD R11, R15, R17, R2 ;  /* 0x000000110f0bd224 */ /* 0x000fc800078e0202 */
[----:B------:R-:W-:-:S05]  /*2d10*/  @!P5 IMAD.WIDE.U32 R10, R11, 0x8, R18 ;  /* 0x000000080b0ad825 */ /* 0x000fca00078e0012 */
[----:B------:R0:W2:Y:S01]  /*2d20*/  @!P5 LDG.E.64 R8, desc[UR14][R10.64] ;  /* 0x0000000e0a08d981 */ /* 0x0000a2000c1e1b00 */
[C---:B------:R-:W-:Y:S02]  /*2d30*/  IADD3 R13, R17.reuse, 0x1, RZ ;  /* 0x00000001110d7810 */ /* 0x040fe40007ffe0ff */
[----:B------:R-:W-:Y:S02]  /*2d40*/  IADD3 R32, R17, 0x2, RZ ;  /* 0x0000000211207810 */ /* 0x000fe40007ffe0ff */
[----:B------:R-:W-:Y:S02]  /*2d50*/  ISETP.EQ.OR P6, PT, R13, UR16, P3 ;  /* 0x000000100d007c0c */ /* 0x000fe40009fc2670 */
[----:B------:R-:W-:Y:S02]  /*2d60*/  ISETP.EQ.OR P4, PT, R32, UR16, P3 ;  /* 0x0000001020007c0c */ /* 0x000fe40009f82670 */
[----:B------:R-:W-:-:S04]  /*2d70*/  IADD3 R12, R17, 0x3, RZ ;  /* 0x00000003110c7810 */ /* 0x000fc80007ffe0ff */
[----:B------:R-:W-:-:S05]  /*2d80*/  ISETP.EQ.OR P0, PT, R12, UR16, P3 ;  /* 0x000000100c007c0c */ /* 0x000fca0009f02670 */
[C-C-:B------:R-:W-:Y:S02]  /*2d90*/  @!P6 IMAD R13, R15.reuse, R13, R2.reuse ;  /* 0x0000000d0f0de224 */ /* 0x140fe400078e0202 */
[----:B0-----:R-:W-:-:S04]  /*2da0*/  @!P4 IMAD R11, R15, R32, R2 ;  /* 0x000000200f0bc224 */ /* 0x001fc800078e0202 */
[----:B------:R-:W-:-:S06]  /*2db0*/  @!P4 IMAD.WIDE.U32 R10, R11, 0x8, R18 ;  /* 0x000000080b0ac825 */ /* 0x000fcc00078e0012 */
[----:B------:R-:W3:Y:S01]  /*2dc0*/  @!P4 LDG.E.64 R10, desc[UR14][R10.64] ;  /* 0x0000000e0a0ac981 */ /* 0x000ee2000c1e1b00 */
[----:B--2---:R-:W-:Y:S01]  /*2dd0*/  @!P5 FADD.FTZ R20, R20, R8 ;  /* 0x000000081414d221 */ /* 0x004fe20000010000 */
[----:B------:R-:W-:Y:S01]  /*2de0*/  @!P5 FADD.FTZ R21, R21, R9 ;  /* 0x000000091515d221 */ /* 0x000fe20000010000 */
[----:B------:R-:W-:-:S04]  /*2df0*/  @!P6 IMAD.WIDE.U32 R8, R13, 0x8, R18 ;  /* 0x000000080d08e825 */ /* 0x000fc800078e0012 */
[----:B------:R-:W-:Y:S02]  /*2e00*/  @!P0 IMAD R13, R15, R12, R2 ;  /* 0x0000000c0f0d8224 */ /* 0x000fe400078e0202 */
[----:B------:R-:W2:Y:S02]  /*2e10*/  @!P6 LDG.E.64 R8, desc[UR14][R8.64] ;  /* 0x0000000e0808e981 */ /* 0x000ea4000c1e1b00 */
[----:B------:R-:W-:-:S06]  /*2e20*/  @!P0 IMAD.WIDE.U32 R12, R13, 0x8, R18 ;  /* 0x000000080d0c8825 */ /* 0x000fcc00078e0012 */
[----:B------:R-:W4:Y:S01]  /*2e30*/  @!P0 LDG.E.64 R12, desc[UR14][R12.64] ;  /* 0x0000000e0c0c8981 */ /* 0x000f22000c1e1b00 */
[----:B------:R-:W-:-:S04]  /*2e40*/  IADD3 R16, R16, -0x4, RZ ;  /* 0xfffffffc10107810 */ /* 0x000fc80007ffe0ff */
[----:B------:R-:W-:Y:S02]  /*2e50*/  ISETP.NE.AND P5, PT, R16, RZ, PT ;  /* 0x000000ff1000720c */ /* 0x000fe40003fa5270 */
[----:B------:R-:W-:Y:S01]  /*2e60*/  IADD3 R17, R17, 0x4, RZ ;  /* 0x0000000411117810 */ /* 0x000fe20007ffe0ff */
[----:B--2---:R-:W-:Y:S01]  /*2e70*/  @!P6 FADD.FTZ R20, R20, R8 ;  /* 0x000000081414e221 */ /* 0x004fe20000010000 */
[----:B------:R-:W-:-:S03]  /*2e80*/  @!P6 FADD.FTZ R21, R21, R9 ;  /* 0x000000091515e221 */ /* 0x000fc60000010000 */
[----:B---3--:R-:W-:Y:S01]  /*2e90*/  @!P4 FADD.FTZ R20, R20, R10 ;  /* 0x0000000a1414c221 */ /* 0x008fe20000010000 */
[----:B------:R-:W-:-:S03]  /*2ea0*/  @!P4 FADD.FTZ R21, R21, R11 ;  /* 0x0000000b1515c221 */ /* 0x000fc60000010000 */
[----:B----4-:R-:W-:Y:S01]  /*2eb0*/  @!P0 FADD.FTZ R20, R20, R12 ;  /* 0x0000000c14148221 */ /* 0x010fe20000010000 */
[----:B------:R-:W-:Y:S01]  /*2ec0*/  @!P0 FADD.FTZ R21, R21, R13 ;  /* 0x0000000d15158221 */ /* 0x000fe20000010000 */
[----:B------:R-:W-:Y:S06]  /*2ed0*/  @P5 BRA `(.L_x_688) ;  /* 0xfffffffc00845947 */ /* 0x000fec000383ffff */
.L_x_687:
        /* <DEDUP_REMOVED lines=11> */
.L_x_693:
[----:B------:R-:W-:Y:S05]  /*2f90*/  BSYNC B0 ;  /* 0x0000000000007941 */ /* 0x000fea0003800000 */
.L_x_692:
        /* <DEDUP_REMOVED lines=16> */
.L_x_684:
[----:B------:R-:W1:Y:S01]  /*30a0*/  S2UR UR9, SR_CgaCtaId ;  /* 0x00000000000979c3 */ /* 0x000e620000008800 */
[----:B------:R-:W-:Y:S01]  /*30b0*/  UMOV UR8, 0x400 ;  /* 0x0000040000087882 */ /* 0x000fe20000000000 */
[--C-:B0--3--:R-:W-:Y:S02]  /*30c0*/  HADD2.F32 R10, -RZ, R26.reuse.H0_H0 ;  /* 0x2000001aff0a7230 */ /* 0x109fe40000004100 */
[----:B------:R-:W-:Y:S02]  /*30d0*/  HADD2.F32 R26, -RZ, R26.H1_H1 ;  /* 0x3000001aff1a7230 */ /* 0x000fe40000004100 */
[--C-:B------:R-:W-:Y:S02]  /*30e0*/  HADD2.F32 R14, -RZ, R27.reuse.H0_H0 ;  /* 0x2000001bff0e7230 */ /* 0x100fe40000004100 */
[----:B------:R-:W-:Y:S02]  /*30f0*/  HADD2.F32 R12, -RZ, R27.H1_H1 ;  /* 0x3000001bff0c7230 */ /* 0x000fe40000004100 */
[----:B------:R-:W-:-:S02]  /*3100*/  HADD2.F32 R11, -RZ, R25.H0_H0 ;  /* 0x20000019ff0b7230 */ /* 0x000fc40000004100 */
[----:B------:R-:W-:Y:S01]  /*3110*/  FADD.FTZ R14, R14, -UR19 ;  /* 0x800000130e0e7e21 */ /* 0x000fe20008010000 */
[----:B------:R-:W-:Y:S02]  /*3120*/  HADD2.F32 R16, -RZ, R25.H1_H1 ;  /* 0x30000019ff107230 */ /* 0x000fe40000004100 */
[----:B------:R-:W-:Y:S01]  /*3130*/  FADD.FTZ R12, R12, -UR19 ;  /* 0x800000130c0c7e21 */ /* 0x000fe20008010000 */
[----:B-1----:R-:W-:-:S09]  /*3140*/  ULEA UR8, UR9, UR8, 0x18 ;  /* 0x0000000809087291 */ /* 0x002fd2000f8ec03f */
[----:B------:R-:W-:Y:S01]  /*3150*/  @!P3 STS.64 [UR8+0x78], R20 ;  /* 0x00007814ff00b988 */ /* 0x000fe20008000a08 */
[----:B------:R-:W-:Y:S06]  /*3160*/  BAR.SYNC.DEFER_BLOCKING 0x0 ;  /* 0x0000000000007b1d */ /* 0x000fec0000010000 */
[----:B------:R-:W0:Y:S01]  /*3170*/  LDS.64 R8, [UR8+0x78] ;  /* 0x00007808ff087984 */ /* 0x000e220008000a00 */
[----:B------:R-:W-:Y:S02]  /*3180*/  ULDC UR8, c[0x0][0x2bc] ;  /* 0x0000af0000087ab9 */ /* 0x000fe40000000800 */
[----:B0-----:R-:W-:Y:S01]  /*3190*/  FMUL.FTZ R13, R8, UR8 ;  /* 0x00000008080d7c20 */ /* 0x001fe20008410000 */
[----:B------:R-:W-:Y:S01]  /*31a0*/  FMUL.FTZ R2, R9, UR8 ;  /* 0x0000000809027c20 */ /* 0x000fe20008410000 */
[----:B------:R-:W-:Y:S01]  /*31b0*/  FADD.FTZ R9, R10, -UR19 ;  /* 0x800000130a097e21 */ /* 0x000fe20008010000 */
[----:B------:R-:W-:-:S03]  /*31c0*/  FADD.FTZ R8, R26, -UR19 ;  /* 0x800000131a087e21 */ /* 0x000fc60008010000 */
        /* <DEDUP_REMOVED lines=21> */
.L_x_694:
[----:B------:R-:W-:Y:S04]  /*3320*/  BSSY B0, `(.L_x_695) ;  /* 0x0000014000007945 */ /* 0x000fe80003800000 */
[----:B------:R-:W-:Y:S05]  /*3330*/  @!P1 BRA `(.L_x_696) ;  /* 0x0000000000489947 */ /* 0x000fea0003800000 */
[C-C-:B------:R-:W-:Y:S01]  /*3340*/  FFMA.FTZ R10, R13.reuse, R9, R2.reuse ;  /* 0x000000090d0a7223 */ /* 0x140fe20000010002 */
[----:B------:R-:W-:Y:S01]  /*3350*/  FFMA.FTZ R9, R13, R8, R2 ;  /* 0x000000080d097223 */ /* 0x000fe20000010002 */
[----:B------:R-:W-:Y:S01]  /*3360*/  ULDC.64 UR8, c[0x0][0x288] ;  /* 0x0000a20000087ab9 */ /* 0x000fe20000000a00 */
[----:B------:R-:W-:Y:S01]  /*3370*/  MOV R8, R34 ;  /* 0x0000002200087202 */ /* 0x000fe20000000f00 */
[----:B------:R-:W-:Y:S02]  /*3380*/  IMAD R18, R23, UR8, RZ ;  /* 0x0000000817127c24 */ /* 0x000fe4000f8e02ff */
[----:B------:R-:W-:Y:S01]  /*3390*/  FFMA.FTZ R15, R16, R5, -R9 ;  /* 0x00000005100f7223 */ /* 0x000fe20000010809 */
[----:B------:R-:W-:Y:S01]  /*33a0*/  MOV R9, R37 ;  /* 0x0000002500097202 */ /* 0x000fe20000000f00 */
[----:B------:R-:W-:Y:S01]  /*33b0*/  FFMA.FTZ R10, R11, R4, -R10 ;  /* 0x000000040b0a7223 */ /* 0x000fe2000001080a */
[----:B------:R-:W-:Y:S02]  /*33c0*/  IMAD R11, R29, UR9, R18 ;  /* 0x000000091d0b7c24 */ /* 0x000fe4000f8e0212 */
[----:B------:R-:W-:Y:S01]  /*33d0*/  FMUL.FTZ R15, R15, UR13 ;  /* 0x0000000d0f0f7c20 */ /* 0x000fe20008410000 */
[----:B------:R-:W-:Y:S01]  /*33e0*/  IMAD.WIDE.U32 R8, R29, UR8, R8 ;  /* 0x000000081d087c25 */ /* 0x000fe2000f8e0008 */
[----:B------:R-:W-:-:S03]  /*33f0*/  ULDC.64 UR8, c[0x0][0x210] ;  /* 0x0000840000087ab9 */ /* 0x000fc60000000a00 */
[----:B------:R-:W-:Y:S01]  /*3400*/  FMUL.FTZ R16, R10, UR13 ;  /* 0x0000000d0a107c20 */ /* 0x000fe20008410000 */
[C---:B------:R-:W-:Y:S02]  /*3410*/  LEA R10, P0, R8.reuse, UR8, 0x1 ;  /* 0x00000008080a7c11 */ /* 0x040fe4000f8008ff */
[----:B------:R-:W-:Y:S02]  /*3420*/  IADD3 R11, R9, R11, RZ ;  /* 0x0000000b090b7210 */ /* 0x000fe40007ffe0ff */
[----:B------:R-:W-:Y:S02]  /*3430*/  F2FP.F16.F32.PACK_AB R15, R15, R16 ;  /* 0x000000100f0f723e */ /* 0x000fe400000000ff */
[----:B------:R-:W-:-:S05]  /*3440*/  LEA.HI.X R11, R8, UR9, R11, 0x1, P0 ;  /* 0x00000009080b7c11 */ /* 0x000fca00080f0c0b */
[----:B------:R0:W-:Y:S02]  /*3450*/  STG.E desc[UR14][R10.64], R15 ;  /* 0x0000000f0a007986 */ /* 0x0001e4000c10190e */
.L_x_696:
[----:B------:R-:W-:Y:S05]  /*3460*/  BSYNC B0 ;  /* 0x0000000000007941 */ /* 0x000fea0003800000 */
.L_x_695:
[--C-:B------:R-:W-:Y:S02]  /*3470*/  HADD2.F32 R9, -RZ, R24.reuse.H0_H0 ;  /* 0x20000018ff097230 */ /* 0x100fe40000004100 */
[----:B0-----:R-:W-:Y:S01]  /*3480*/  FMUL.FTZ R11, R14, UR13 ;  /* 0x0000000d0e0b7c20 */ /* 0x001fe20008410000 */
[----:B------:R-:W-:Y:S02]  /*3490*/  HADD2.F32 R24, -RZ, R24.H1_H1 ;  /* 0x30000018ff187230 */ /* 0x000fe40000004100 */
        /* <DEDUP_REMOVED lines=20> */
.L_x_697:
        /* <DEDUP_REMOVED lines=20> */
[----:B------:R-:W-:Y:S02]  /*3720*/  F2FP.F16.F32.PACK_AB R5, R4, R5 ;  /* 0x000000050405723e */ /* 0x000fe400000000ff */
[----:B------:R-:W-:-:S05]  /*3730*/  LEA.HI.X R3, R34, UR9, R3, 0x1, P0 ;  /* 0x0000000922037c11 */ /* 0x000fca00080f0c03 */
[----:B------:R0:W-:Y:S02]  /*3740*/  STG.E desc[UR14][R2.64], R5 ;  /* 0x0000000502007986 */ /* 0x0001e4000c10190e */
.L_x_699:
[----:B------:R-:W-:Y:S05]  /*3750*/  BSYNC B0 ;  /* 0x0000000000007941 */ /* 0x000fea0003800000 */
.L_x_698:
[----:B------:R-:W-:Y:S01]  /*3760*/  ULDC UR8, c[0x0][0x10] ;  /* 0x0000040000087ab9 */ /* 0x000fe20000000800 */
[----:B------:R-:W-:Y:S02]  /*3770*/  UIADD3 UR4, UR4, 0x1, URZ ;  /* 0x0000000104047890 */ /* 0x000fe4000fffe03f */
[----:B------:R-:W-:-:S04]  /*3780*/  UIADD3 UR7, UR8, UR7, URZ ;  /* 0x0000000708077290 */ /* 0x000fc8000fffe03f */
[----:B------:R-:W-:-:S06]  /*3790*/  UISETP.GE.AND UP0, UPT, UR7, UR5, UPT ;  /* 0x000000050700728c */ /* 0x000fcc000bf06270 */
[----:B------:R-:W-:-:S13]  /*37a0*/  PLOP3.LUT P0, PT, PT, PT, UP0, 0x80, 0x0 ;  /* 0x000000000000781c */ /* 0x000fda0003f0f008 */
[----:B------:R-:W-:Y:S05]  /*37b0*/  @!P0 BRA `(.L_x_700) ;  /* 0xffffffc800d08947 */ /* 0x000fea000383ffff */
.L_x_673:
        /* <DEDUP_REMOVED lines=19> */
.L_x_702:
[----:B------:R-:W-:Y:S05]  /*38f0*/  BSYNC B0 ;  /* 0x0000000000007941 */ /* 0x000fea0003800000 */
.L_x_701:
        /* <DEDUP_REMOVED lines=11> */
.L_x_704:
[----:B------:R-:W2:Y:S04]  /*39b0*/  LDG.E.STRONG.GPU R5, desc[UR14][R2.64] ;  /* 0x0000000e02057981 */ /* 0x000ea8000c1ef900 */
[----:B--2---:R-:W-:Y:S01]  /*39c0*/  CCTL.IVALL ;  /* 0x00000000ff00798f */ /* 0x004fe20002000000 */
[----:B------:R-:W-:Y:S05]  /*39d0*/  YIELD ;  /* 0x0000000000007946 */ /* 0x000fea0003800000 */
[----:B------:R-:W-:-:S13]  /*39e0*/  ISETP.NE.AND P0, PT, R5, R0, PT ;  /* 0x000000000500720c */ /* 0x000fda0003f05270 */
[----:B------:R-:W-:Y:S05]  /*39f0*/  @P0 BRA `(.L_x_704) ;  /* 0xfffffffc00ec0947 */ /* 0x000fea000383ffff */
.L_x_703:
[----:B------:R-:W-:Y:S05]  /*3a00*/  WARPSYNC.ALL ;  /* 0x0000000000007948 */ /* 0x000fea0003800000 */
[----:B------:R-:W0:Y:S01]  /*3a10*/  LDC.64 R6, c[0x0][0x288] ;  /* 0x0000a200ff067b82 */ /* 0x000e220000000a00 */
[----:B------:R-:W-:-:S07]  /*3a20*/  SHF.R.S32.HI R8, RZ, 0x1f, R31 ;  /* 0x0000001fff087819 */ /* 0x000fce000001141f */
[----:B------:R-:W-:Y:S01]  /*3a30*/  BAR.SYNC.DEFER_BLOCKING 0x0 ;  /* 0x0000000000007b1d */ /* 0x000fe20000010000 */
[----:B0-----:R-:W-:-:S04]  /*3a40*/  LEA.HI R0, P0, R7, R6, RZ, 0x1 ;  /* 0x0000000607007211 */ /* 0x001fc800078108ff */
[----:B------:R-:W-:-:S04]  /*3a50*/  IADD3.X R9, RZ, R7, RZ, P0, !PT ;  /* 0x00000007ff097210 */ /* 0x000fc800007fe4ff */
[--C-:B------:R-:W-:Y:S02]  /*3a60*/  SHF.R.S64 R0, R0, 0x1, R9.reuse ;  /* 0x0000000100007819 */ /* 0x100fe40000001009 */
        /* <DEDUP_REMOVED lines=17> */
.L_x_705:
        /* <DEDUP_REMOVED lines=23> */
.L_x_706:
        /* <DEDUP_REMOVED lines=9> */
.L_x_3254:


//--------------------- .text._Z35group_norm_nhwc_bwd_one_pass_kernelI11Fp16IOFp32WLi128ELi24ELi384EEv26Group_norm_nhwc_bwd_params --------------------------
	.section	.text._Z35group_norm_nhwc_bwd_one_pass_kernelI11Fp16IOFp32WLi128ELi24ELi384EEv26Group_norm_nhwc_bwd_params,"ax",@progbits
	.align	128
        .global         _Z35group_norm_nhwc_bwd_one_pass_kernelI11Fp16IOFp32WLi128ELi24ELi384EEv26Group_norm_nhwc_bwd_params
        .type           _Z35group_norm_nhwc_bwd_one_pass_kernelI11Fp16IOFp32WLi128ELi24ELi384EEv26Group_norm_nhwc_bwd_params,@function
        .size           _Z35group_norm_nhwc_bwd_one_pass_kernelI11Fp16IOFp32WLi128ELi24ELi384EEv26Group_norm_nhwc_bwd_params,(.L_x_3255 - _Z35group_norm_nhwc_bwd_one_pass_kernelI11Fp16IOFp32WLi128ELi24ELi384EEv26Group_norm_nhwc_bwd_params)
        .other          _Z35group_norm_nhwc_bwd_one_pass_kernelI11Fp16IOFp32WLi128ELi24ELi384EEv26Group_norm_nhwc_bwd_params,@"STO_CUDA_ENTRY STV_DEFAULT"
_Z35group_norm_nhwc_bwd_one_pass_kernelI11Fp16IOFp32WLi128ELi24ELi384EEv26Group_norm_nhwc_bwd_params:
.text._Z35group_norm_nhwc_bwd_one_pass_kernelI11Fp16IOFp32WLi128ELi24ELi384EEv26Group_norm_nhwc_bwd_params:
        /* <DEDUP_REMOVED lines=18> */
[----:B------:R-:W-:Y:S01]  /*0120*/  ULEA.HI UR7, UP0, UR15, UR14, URZ, 0x1 ;  /* 0x0000000e0f077291 */ /* 0x000fe2000f81083f */
[----:B------:R-:W-:Y:S01]  /*0130*/  SHF.R.S32.HI R3, RZ, 0x1f, R44 ;  /* 0x0000001fff037819 */ /* 0x000fe2000001142c */
[----:B------:R-:W-:Y:S01]  /*0140*/  UIADD3 UR8, UR5, UR8, URZ ;  /* 0x0000000805087290 */ /* 0x000fe2000fffe03f */
[----:B------:R-:W-:Y:S01]  /*0150*/  UMOV UR6, 0x400 ;  /* 0x0000040000067882 */ /* 0x000fe20000000000 */
[----:B------:R-:W-:Y:S01]  /*0160*/  UIADD3.X UR11, URZ, UR15, URZ, UP0, !UPT ;  /* 0x0000000f3f0b7290 */ /* 0x000fe200087fe43f */
[----:B------:R-:W-:-:S02]  /*0170*/  LEA.HI R3, R3, R44, RZ, 0x5 ;  /* 0x0000002c03037211 */ /* 0x000fc400078f28ff */
[----:B------:R-:W2:Y:S01]  /*0180*/  S2UR UR9, SR_CgaCtaId ;  /* 0x00000000000979c3 */ /* 0x000ea20000008800 */
[----:B------:R-:W-:Y:S01]  /*0190*/  ULDC.64 UR14, c[0x0][0x290] ;  /* 0x0000a400000e7ab9 */ /* 0x000fe20000000a00 */
[----:B------:R-:W-:Y:S02]  /*01a0*/  USHF.R.S64 UR5, UR7, 0x1, UR11 ;  /* 0x0000000107057899 */ /* 0x000fe4000800100b */
[----:B------:R-:W-:-:S04]  /*01b0*/  USHF.R.S32.HI UR7, URZ, 0x1, UR11 ;  /* 0x000000013f077899 */ /* 0x000fc8000801140b */
[----:B------:R-:W-:Y:S01]  /*01c0*/  USHF.L.U64.HI UR7, UR5, 0x2, UR7 ;  /* 0x0000000205077899 */ /* 0x000fe20008010207 */
[----:B0-----:R-:W-:-:S05]  /*01d0*/  IMAD R43, R43, UR16, R2 ;  /* 0x000000102b2b7c24 */ /* 0x001fca000f8e0202 */
[C---:B------:R-:W-:Y:S02]  /*01e0*/  ISETP.GE.U32.AND P1, PT, R43.reuse, UR14, PT ;  /* 0x0000000e2b007c0c */ /* 0x040fe4000bf26070 */
[----:B------:R-:W-:Y:S01]  /*01f0*/  SHF.R.S32.HI R2, RZ, 0x1f, R43 ;  /* 0x0000001fff027819 */ /* 0x000fe2000001142b */
[----:B--2---:R-:W-:Y:S01]  /*0200*/  ULEA UR9, UR9, UR6, 0x18 ;  /* 0x0000000609097291 */ /* 0x004fe2000f8ec03f */
[----:B------:R-:W-:Y:S01]  /*0210*/  IADD3 R42, R43, 0x20, RZ ;  /* 0x000000202b2a7810 */ /* 0x000fe20007ffe0ff */
[----:B------:R-:W-:Y:S01]  /*0220*/  ULEA.HI UR6, UP0, UR8, UR4, URZ, 0x1 ;  /* 0x0000000408067291 */ /* 0x000fe2000f81083f */
[----:B------:R-:W-:Y:S02]  /*0230*/  ISETP.GE.AND.EX P1, PT, R2, UR15, PT, P1 ;  /* 0x0000000f02007c0c */ /* 0x000fe4000bf26310 */
[----:B------:R-:W-:Y:S01]  /*0240*/  SHF.R.S32.HI R2, RZ, 0x5, R3 ;  /* 0x00000005ff027819 */ /* 0x000fe20000011403 */
[----:B------:R-:W-:Y:S01]  /*0250*/  UIADD3.X UR8, URZ, UR8, URZ, UP0, !UPT ;  /* 0x000000083f087290 */ /* 0x000fe200087fe43f */
[----:B------:R-:W-:Y:S01]  /*0260*/  ISETP.LT.U32.AND P1, PT, R44, 0x180, !P1 ;  /* 0x000001802c00780c */ /* 0x000fe20004f21070 */
[----:B------:R-:W-:Y:S01]  /*0270*/  UMOV UR4, URZ ;  /* 0x0000003f00047c82 */ /* 0x000fe20008000000 */
[----:B------:R-:W-:Y:S01]  /*0280*/  LEA R2, R2, UR9, 0x3 ;  /* 0x0000000902027c11 */ /* 0x000fe2000f8e18ff */
[----:B------:R-:W-:-:S02]  /*0290*/  USHF.R.S64 UR6, UR6, 0x1, UR8 ;  /* 0x0000000106067899 */ /* 0x000fc40008001008 */
[----:B------:R-:W-:Y:S01]  /*02a0*/  USHF.R.S32.HI UR8, URZ, 0x1, UR8 ;  /* 0x000000013f087899 */ /* 0x000fe20008011408 */
[----:B------:R-:W-:-:S03]  /*02b0*/  UMOV UR9, UR10 ;  /* 0x0000000a00097c82 */ /* 0x000fc60008000000 */
[----:B-1----:R-:W-:-:S12]  /*02c0*/  USHF.L.U64.HI UR8, UR6, 0x2, UR8 ;  /* 0x0000000206087899 */ /* 0x002fd80008010208 */
.L_x_742:
[----:B0-----:R-:W0:Y:S01]  /*02d0*/  LDC R9, c[0x0][0x2a0] ;  /* 0x0000a800ff097b82 */ /* 0x001e220000000800 */
[----:B------:R-:W-:Y:S01]  /*02e0*/  IABS R6, UR9 ;  /* 0x0000000900067c13 */ /* 0x000fe20008000000 */
[----:B------:R-:W1:Y:S01]  /*02f0*/  S2R R10, SR_TID.X ;  /* 0x00000000000a7919 */ /* 0x000e620000002100 */
[----:B------:R-:W-:Y:S01]  /*0300*/  ISETP.LE.AND P4, PT, RZ, UR9, PT ;  /* 0x00000009ff007c0c */ /* 0x000fe2000bf83270 */
[----:B------:R-:W-:Y:S01]  /*0310*/  ULDC.64 UR10, c[0x0][0x298] ;  /* 0x0000a600000a7ab9 */ /* 0x000fe20000000a00 */
[----:B------:R-:W-:Y:S01]  /*0320*/  ULDC.64 UR14, c[0x0][0x290] ;  /* 0x0000a400000e7ab9 */ /* 0x000fe20000000a00 */
[----:B------:R-:W-:Y:S02]  /*0330*/  SHF.R.S32.HI R25, RZ, 0x1f, R42 ;  /* 0x0000001fff197819 */ /* 0x000fe4000001142a */
[----:B------:R-:W2:Y:S01]  /*0340*/  @P1 LDC.64 R12, c[0x0][0x230] ;  /* 0x00008c00ff0c1b82 */ /* 0x000ea20000000a00 */
[----:B------:R-:W-:Y:S02]  /*0350*/  IADD3 R26, R43, 0x40, RZ ;  /* 0x000000402b1a7810 */ /* 0x000fe40007ffe0ff */
[----:B------:R-:W-:-:S02]  /*0360*/  CS2R R40, SRZ ;  /* 0x0000000000287805 */ /* 0x000fc4000001ff00 */
[----:B------:R-:W-:Y:S02]  /*0370*/  SHF.R.S32.HI R21, RZ, 0x1f, R26 ;  /* 0x0000001fff157819 */ /* 0x000fe4000001141a */
        /* <DEDUP_REMOVED lines=9> */
[----:B------:R-:W-:-:S05]  /*0410*/  MOV R7, R6 ;  /* 0x0000000600077202 */ /* 0x000fca0000000f00 */
[----:B------:R-:W-:-:S04]  /*0420*/  IMAD.HI.U32 R6, R5, R7, RZ ;  /* 0x0000000705067227 */ /* 0x000fc800078e00ff */
[----:B-1----:R-:W-:Y:S01]  /*0430*/  IMAD.WIDE.U32 R4, R10, -0x55555555, RZ ;  /* 0xaaaaaaab0a047825 */ /* 0x002fe200078e00ff */
[----:B------:R-:W-:-:S04]  /*0440*/  IADD3 R3, -R6, RZ, RZ ;  /* 0x000000ff06037210 */ /* 0x000fc80007ffe1ff */
[----:B------:R-:W-:Y:S01]  /*0450*/  SHF.R.U32.HI R5, RZ, 0x3, R5 ;  /* 0x00000003ff057819 */ /* 0x000fe20000011605 */
[----:B------:R-:W-:Y:S01]  /*0460*/  IMAD R3, R8, R3, R7 ;  /* 0x0000000308037224 */ /* 0x000fe200078e0207 */
[----:B------:R-:W-:-:S03]  /*0470*/  LOP3.LUT R7, R9, UR9, RZ, 0x3c, !PT ;  /* 0x0000000909077c12 */ /* 0x000fc6000f8e3cff */
[----:B------:R-:W-:Y:S01]  /*0480*/  IMAD R5, R5, -0xc, R10 ;  /* 0xfffffff405057824 */ /* 0x000fe200078e020a */
[----:B------:R-:W-:Y:S01]  /*0490*/  ISETP.GT.U32.AND P0, PT, R8, R3, PT ;  /* 0x000000030800720c */ /* 0x000fe20003f04070 */
[----:B------:R-:W0:Y:S01]  /*04a0*/  @P1 LDC.64 R10, c[0x0][0x228] ;  /* 0x00008a00ff0a1b82 */ /* 0x000e220000000a00 */
[----:B------:R-:W-:Y:S02]  /*04b0*/  ISETP.GE.AND P5, PT, R7, RZ, PT ;  /* 0x000000ff0700720c */ /* 0x000fe40003fa6270 */
[----:B------:R-:W-:-:S09]  /*04c0*/  SHF.L.U32 R16, R5, 0x1, RZ ;  /* 0x0000000105107819 */ /* 0x000fd200000006ff */
[-C--:B------:R-:W-:Y:S02]  /*04d0*/  @!P0 IADD3 R3, R3, -R8.reuse, RZ ;  /* 0x8000000803038210 */ /* 0x080fe40007ffe0ff */
[----:B------:R-:W-:Y:S02]  /*04e0*/  @!P0 IADD3 R6, R6, 0x1, RZ ;  /* 0x0000000106068810 */ /* 0x000fe40007ffe0ff */
[CC--:B------:R-:W-:Y:S02]  /*04f0*/  ISETP.GE.U32.AND P2, PT, R3.reuse, R8.reuse, PT ;  /* 0x000000080300720c */ /* 0x0c0fe40003f46070 */
[----:B------:R-:W-:Y:S02]  /*0500*/  ISETP.GT.U32.AND P3, PT, R8, R3, PT ;  /* 0x000000030800720c */ /* 0x000fe40003f64070 */
[----:B------:R-:W-:Y:S02]  /*0510*/  IADD3 R4, R3, -R8, RZ ;  /* 0x8000000803047210 */ /* 0x000fe40007ffe0ff */
[----:B------:R-:W-:-:S02]  /*0520*/  ISETP.NE.AND P0, PT, R9, RZ, PT ;  /* 0x000000ff0900720c */ /* 0x000fc40003f05270 */
[----:B------:R-:W-:Y:S02]  /*0530*/  SEL R3, R4, R3, !P3 ;  /* 0x0000000304037207 */ /* 0x000fe40005800000 */
[----:B------:R-:W-:Y:S02]  /*0540*/  LOP3.LUT R4, RZ, R9, RZ, 0x33, !PT ;  /* 0x00000009ff047212 */ /* 0x000fe400078e33ff */
[----:B------:R-:W-:Y:S02]  /*0550*/  @!P4 IADD3 R3, -R3, RZ, RZ ;  /* 0x000000ff0303c210 */ /* 0x000fe40007ffe1ff */
[----:B------:R-:W-:Y:S02]  /*0560*/  @P2 IADD3 R6, R6, 0x1, RZ ;  /* 0x0000000106062810 */ /* 0x000fe40007ffe0ff */
[----:B------:R-:W-:Y:S02]  /*0570*/  SEL R3, R4, R3, !P0 ;  /* 0x0000000304037207 */ /* 0x000fe40004000000 */
[----:B------:R-:W-:-:S02]  /*0580*/  @!P5 IADD3 R6, -R6, RZ, RZ ;  /* 0x000000ff0606d210 */ /* 0x000fc40007ffe1ff */
[----:B------:R-:W-:Y:S01]  /*0590*/  SHF.R.S32.HI R8, RZ, 0x1f, R16 ;  /* 0x0000001fff087819 */ /* 0x000fe20000011410 */
[----:B------:R-:W-:Y:S01]  /*05a0*/  IMAD R17, R3, 0x18, RZ ;  /* 0x0000001803117824 */ /* 0x000fe200078e02ff */
[----:B------:R-:W-:Y:S02]  /*05b0*/  SEL R5, R4, R6, !P0 ;  /* 0x0000000604057207 */ /* 0x000fe40004000000 */
[----:B------:R-:W1:Y:S01]  /*05c0*/  @P1 LDC.64 R6, c[0x0][0x288] ;  /* 0x0000a200ff061b82 */ /* 0x000e620000000a00 */
[----:B------:R-:W-:Y:S02]  /*05d0*/  ISETP.GE.U32.AND P2, PT, R26, UR14, PT ;  /* 0x0000000e1a007c0c */ /* 0x000fe4000bf46070 */
[----:B------:R-:W-:Y:S02]  /*05e0*/  IADD3 R46, P0, R16, R17, RZ ;  /* 0x00000011102e7210 */ /* 0x000fe40007f1e0ff */
[----:B------:R-:W-:Y:S02]  /*05f0*/  SHF.R.S32.HI R4, RZ, 0x1f, R5 ;  /* 0x0000001fff047819 */ /* 0x000fe40000011405 */
[----:B------:R-:W-:-:S02]  /*0600*/  LEA.HI.X.SX32 R47, R17, R8, 0x1, P0 ;  /* 0x00000008112f7211 */ /* 0x000fc400000f0eff */
[----:B------:R-:W-:Y:S01]  /*0610*/  ISETP.GE.U32.AND P0, PT, R42, UR14, PT ;  /* 0x0000000e2a007c0c */ /* 0x000fe2000bf06070 */
[----:B------:R-:W-:Y:S01]  /*0620*/  IMAD R4, R4, UR10, RZ ;  /* 0x0000000a04047c24 */ /* 0x000fe2000f8e02ff */
[----:B------:R-:W-:Y:S01]  /*0630*/  ISETP.GE.AND.EX P2, PT, R21, UR15, PT, P2 ;  /* 0x0000000f15007c0c */ /* 0x000fe2000bf46320 */
[----:B------:R-:W-:Y:S01]  /*0640*/  IMAD.WIDE.U32 R46, R5, UR10, R46 ;  /* 0x0000000a052e7c25 */ /* 0x000fe2000f8e002e */
[----:B------:R-:W-:-:S03]  /*0650*/  ISETP.GE.AND.EX P0, PT, R25, UR15, PT, P0 ;  /* 0x0000000f19007c0c */ /* 0x000fc6000bf06300 */
[----:B------:R-:W-:Y:S01]  /*0660*/  IMAD R49, R5, UR11, R4 ;  /* 0x0000000b05317c24 */ /* 0x000fe2000f8e0204 */
[----:B------:R-:W-:Y:S01]  /*0670*/  ULDC.64 UR10, c[0x0][0x248] ;  /* 0x00009200000a7ab9 */ /* 0x000fe20000000a00 */
[----:B------:R-:W-:Y:S01]  /*0680*/  SHF.R.S32.HI R5, RZ, 0x1f, R43 ;  /* 0x0000001fff057819 */ /* 0x000fe2000001142b */
[----:B------:R-:W-:Y:S01]  /*0690*/  UIMAD.WIDE UR10, UR9, 0x8, UR10 ;  /* 0x00000008090a78a5 */ /* 0x000fe2000f8e020a */
[----:B------:R-:W-:Y:S02]  /*06a0*/  @P1 MOV R48, R46 ;  /* 0x0000002e00301202 */ /* 0x000fe40000000f00 */
[----:B------:R-:W-:Y:S01]  /*06b0*/  IADD3 R49, R47, R49, RZ ;  /* 0x000000312f317210 */ /* 0x000fe20007ffe0ff */
[-C--:B-1----:R-:W-:Y:S02]  /*06c0*/  @P1 IMAD R8, R5, R6.reuse, RZ ;  /* 0x0000000605081224 */ /* 0x082fe400078e02ff */
[----:B------:R-:W-:Y:S02]  /*06d0*/  MOV R4, UR10 ;  /* 0x0000000a00047c02 */ /* 0x000fe40008000f00 */
[----:B------:R-:W-:Y:S01]  /*06e0*/  MOV R5, UR11 ;  /* 0x0000000b00057c02 */ /* 0x000fe20008000f00 */
[C---:B------:R-:W-:Y:S01]  /*06f0*/  @P1 IMAD R7, R43.reuse, R7, R8 ;  /* 0x000000072b071224 */ /* 0x040fe200078e0208 */
[C---:B------:R-:W-:Y:S01]  /*0700*/  ISETP.GT.U32.OR P0, PT, R44.reuse, 0x17f, P0 ;  /* 0x0000017f2c00780c */ /* 0x040fe20000704470 */
[----:B------:R-:W-:Y:S01]  /*0710*/  @P1 IMAD.WIDE.U32 R14, R43, R6, R48 ;  /* 0x000000062b0e1225 */ /* 0x000fe200078e0030 */
[----:B------:R-:W-:-:S02]  /*0720*/  ISETP.GT.U32.OR P2, PT, R44, 0x17f, P2 ;  /* 0x0000017f2c00780c */ /* 0x000fc40001744470 */
[----:B------:R-:W-:Y:S01]  /*0730*/  IADD3 R22, R43, 0x60, RZ ;  /* 0x000000602b167810 */ /* 0x000fe20007ffe0ff */
[----:B------:R-:W3:Y:S01]  /*0740*/  LDG.E.64 R4, desc[UR12][R4.64] ;  /* 0x0000000c04047981 */ /* 0x000ee2000c1e1b00 */
[----:B------:R-:W-:Y:S02]  /*0750*/  @P1 IADD3 R15, R15, R7, RZ ;  /* 0x000000070f0f1210 */ /* 0x000fe40007ffe0ff */
[----:B------:R-:W-:Y:S02]  /*0760*/  CS2R R38, SRZ ;  /* 0x0000000000267805 */ /* 0x000fe4000001ff00 */
[C---:B------:R-:W-:Y:S02]  /*0770*/  @P1 SHF.L.U32 R27, R14.reuse, 0x1, RZ ;  /* 0x000000010e1b1819 */ /* 0x040fe400000006ff */
[----:B------:R-:W-:Y:S02]  /*0780*/  CS2R R36, SRZ ;  /* 0x0000000000247805 */ /* 0x000fe4000001ff00 */
[----:B------:R-:W-:Y:S01]  /*0790*/  @P1 SHF.L.U64.HI R20, R14, 0x1, R15 ;  /* 0x000000010e141819 */ /* 0x000fe2000001020f */
[----:B------:R-:W-:Y:S01]  /*07a0*/  ULDC.U8 UR11, c[0x0][0x2a4] ;  /* 0x0000a900000b7ab9 */ /* 0x000fe20000000000 */
[----:B--2---:R-:W-:Y:S01]  /*07b0*/  @P1 IADD3 R28, P4, R27, R12, RZ ;  /* 0x0000000c1b1c1210 */ /* 0x004fe20007f9e0ff */
[----:B------:R-:W1:Y:S01]  /*07c0*/  @!P0 LDC.64 R8, c[0x0][0x288] ;  /* 0x0000a200ff088b82 */ /* 0x000e620000000a00 */
[----:B------:R-:W-:-:S02]  /*07d0*/  ISETP.GE.U32.AND P3, PT, R22, UR14, PT ;  /* 0x0000000e16007c0c */ /* 0x000fc4000bf66070 */
[----:B------:R-:W-:Y:S02]  /*07e0*/  @P1 IADD3.X R29, R20, R13, RZ, P4, !PT ;  /* 0x0000000d141d1210 */ /* 0x000fe400027fe4ff */
[----:B------:R-:W-:-:S03]  /*07f0*/  SHF.R.S32.HI R23, RZ, 0x1f, R22 ;  /* 0x0000001fff177819 */ /* 0x000fc60000011416 */
[----:B------:R2:W4:Y:S01]  /*0800*/  @P1 LDG.E R40, desc[UR12][R28.64] ;  /* 0x0000000c1c281981 */ /* 0x000522000c1e1900 */
[----:B------:R-:W1:Y:S01]  /*0810*/  @!P2 LDC.64 R6, c[0x0][0x288] ;  /* 0x0000a200ff06ab82 */ /* 0x000e620000000a00 */
[----:B0-----:R-:W-:Y:S02]  /*0820*/  @P1 IADD3 R24, P4, R27, R10, RZ ;  /* 0x0000000a1b181210 */ /* 0x001fe40007f9e0ff */
[----:B------:R-:W-:-:S04]  /*0830*/  ISETP.GE.AND.EX P3, PT, R23, UR15, PT, P3 ;  /* 0x0000000f17007c0c */ /* 0x000fc8000bf66330 */
[----:B------:R-:W-:Y:S01]  /*0840*/  ISETP.GT.U32.OR P3, PT, R44, 0x17f, P3 ;  /* 0x0000017f2c00780c */ /* 0x000fe20001f64470 */
[----:B------:R-:W0:Y:S01]  /*0850*/  @!P0 LDC.64 R12, c[0x0][0x230] ;  /* 0x00008c00ff0c8b82 */ /* 0x000e220000000a00 */
[----:B--2---:R-:W-:Y:S02]  /*0860*/  @!P0 MOV R28, R46 ;  /* 0x0000002e001c8202 */ /* 0x004fe40000000f00 */
[----:B------:R-:W-:Y:S01]  /*0870*/  @!P0 MOV R29, R49 ;  /* 0x00000031001d8202 */ /* 0x000fe20000000f00 */
[----:B-1----:R-:W-:-:S04]  /*0880*/  @!P0 IMAD R25, R25, R8, RZ ;  /* 0x0000000819198224 */ /* 0x002fc800078e02ff */
[----:B------:R-:W1:Y:S01]  /*0890*/  @!P0 LDC.64 R18, c[0x0][0x228] ;  /* 0x00008a00ff128b82 */ /* 0x000e620000000a00 */
[C---:B------:R-:W-:Y:S02]  /*08a0*/  @!P0 IMAD R27, R42.reuse, R9, R25 ;  /* 0x000000092a1b8224 */ /* 0x040fe400078e0219 */
[----:B------:R-:W-:Y:S01]  /*08b0*/  @!P0 IMAD.WIDE.U32 R8, R42, R8, R28 ;  /* 0x000000082a088225 */ /* 0x000fe200078e001c */
[----:B------:R-:W-:-:S04]  /*08c0*/  @P1 IADD3.X R25, R20, R11, RZ, P4, !PT ;  /* 0x0000000b14191210 */ /* 0x000fc800027fe4ff */
[----:B------:R-:W2:Y:S01]  /*08d0*/  @!P3 LDC.64 R14, c[0x0][0x288] ;  /* 0x0000a200ff0ebb82 */ /* 0x000ea20000000a00 */
[----:B------:R-:W-:Y:S01]  /*08e0*/  @!P0 IADD3 R9, R9, R27, RZ ;  /* 0x0000001b09098210 */ /* 0x000fe20007ffe0ff */
[----:B------:R-:W-:Y:S01]  /*08f0*/  @!P2 IMAD R20, R21, R6, RZ ;  /* 0x000000061514a224 */ /* 0x000fe200078e02ff */
[C---:B------:R-:W-:Y:S01]  /*0900*/  @!P0 SHF.L.U32 R21, R8.reuse, 0x1, RZ ;  /* 0x0000000108158819 */ /* 0x040fe200000006ff */
[----:B------:R2:W5:Y:S01]  /*0910*/  @P1 LDG.E R39, desc[UR12][R24.64] ;  /* 0x0000000c18271981 */ /* 0x000562000c1e1900 */
[----:B------:R-:W-:Y:S02]  /*0920*/  @!P0 SHF.L.U64.HI R28, R8, 0x1, R9 ;  /* 0x00000001081c8819 */ /* 0x000fe40000010209 */
[----:B------:R-:W-:Y:S01]  /*0930*/  @!P2 MOV R8, R46 ;  /* 0x0000002e0008a202 */ /* 0x000fe20000000f00 */
[----:B------:R-:W2:Y:S01]  /*0940*/  @!P2 LDC.64 R10, c[0x0][0x230] ;  /* 0x00008c00ff0aab82 */ /* 0x000ea20000000a00 */
[----:B------:R-:W-:Y:S01]  /*0950*/  @!P2 MOV R9, R49 ;  /* 0x000000310009a202 */ /* 0x000fe20000000f00 */
[----:B------:R-:W-:-:S02]  /*0960*/  @!P2 IMAD R29, R26, R7, R20 ;  /* 0x000000071a1da224 */ /* 0x000fc400078e0214 */
[----:B------:R-:W-:-:S04]  /*0970*/  @!P2 IMAD.WIDE.U32 R26, R26, R6, R8 ;  /* 0x000000061a1aa225 */ /* 0x000fc800078e0008 */
[----:B------:R-:W2:Y:S01]  /*0980*/  @!P2 LDC.64 R6, c[0x0][0x228] ;  /* 0x00008a00ff06ab82 */ /* 0x000ea20000000a00 */
[C---:B0-----:R-:W-:Y:S02]  /*0990*/  @!P0 IADD3 R20, P4, R21.reuse, R12, RZ ;  /* 0x0000000c15148210 */ /* 0x041fe40007f9e0ff */
[----:B-1----:R-:W-:Y:S02]  /*09a0*/  @!P0 IADD3 R18, P5, R21, R18, RZ ;  /* 0x0000001215128210 */ /* 0x002fe40007fbe0ff */
[C---:B------:R-:W-:Y:S02]  /*09b0*/  @!P0 IADD3.X R21, R28.reuse, R13, RZ, P4, !PT ;  /* 0x0000000d1c158210 */ /* 0x040fe400027fe4ff */
[----:B------:R-:W-:Y:S01]  /*09c0*/  @!P0 IADD3.X R19, R28, R19, RZ, P5, !PT ;  /* 0x000000131c138210 */ /* 0x000fe20002ffe4ff */
[----:B--2---:R-:W-:Y:S01]  /*09d0*/  @!P3 IMAD R23, R23, R14, RZ ;  /* 0x0000000e1717b224 */ /* 0x004fe200078e02ff */
[----:B------:R-:W-:Y:S01]  /*09e0*/  @!P2 IADD3 R25, R27, R29, RZ ;  /* 0x0000001d1b19a210 */ /* 0x000fe20007ffe0ff */
[----:B------:R-:W5:Y:S01]  /*09f0*/  @!P0 LDG.E R41, desc[UR12][R20.64] ;  /* 0x0000000c14298981 */ /* 0x000f62000c1e1900 */
[C---:B------:R-:W-:Y:S01]  /*0a00*/  @!P2 SHF.L.U32 R27, R26.reuse, 0x1, RZ ;  /* 0x000000011a1ba819 */ /* 0x040fe200000006ff */
[----:B------:R-:W0:Y:S01]  /*0a10*/  @!P3 LDC.64 R8, c[0x0][0x230] ;  /* 0x00008c00ff08bb82 */ /* 0x000e220000000a00 */
[----:B------:R-:W-:Y:S01]  /*0a20*/  @!P2 SHF.L.U64.HI R26, R26, 0x1, R25 ;  /* 0x000000011a1aa819 */ /* 0x000fe20000010219 */
[----:B------:R-:W5:Y:S01]  /*0a30*/  @!P0 LDG.E R38, desc[UR12][R18.64] ;  /* 0x0000000c12268981 */ /* 0x000f62000c1e1900 */
[----:B------:R-:W-:-:S05]  /*0a40*/  @!P3 MOV R24, R46 ;  /* 0x0000002e0018b202 */ /* 0x000fca0000000f00 */
[----:B------:R-:W1:Y:S01]  /*0a50*/  @!P3 LDC.64 R12, c[0x0][0x228] ;  /* 0x00008a00ff0cbb82 */ /* 0x000e620000000a00 */
[----:B------:R-:W-:-:S04]  /*0a60*/  @!P2 IADD3 R6, P0, R27, R6, RZ ;  /* 0x000000061b06a210 */ /* 0x000fc80007f1e0ff */
[----:B------:R-:W-:Y:S02]  /*0a70*/  @!P2 IADD3.X R7, R26, R7, RZ, P0, !PT ;  /* 0x000000071a07a210 */ /* 0x000fe400007fe4ff */
[----:B------:R-:W-:Y:S01]  /*0a80*/  @!P3 MOV R25, R49 ;  /* 0x000000310019b202 */ /* 0x000fe20000000f00 */
[C---:B------:R-:W-:Y:S02]  /*0a90*/  @!P3 IMAD R29, R22.reuse, R15, R23 ;  /* 0x0000000f161db224 */ /* 0x040fe400078e0217 */
[----:B------:R-:W-:Y:S01]  /*0aa0*/  @!P3 IMAD.WIDE.U32 R22, R22, R14, R24 ;  /* 0x0000000e1616b225 */ /* 0x000fe200078e0018 */
[----:B------:R-:W-:-:S04]  /*0ab0*/  @!P2 IADD3 R14, P4, R27, R10, RZ ;  /* 0x0000000a1b0ea210 */ /* 0x000fc80007f9e0ff */
[----:B------:R-:W-:-:S05]  /*0ac0*/  @!P2 IADD3.X R15, R26, R11, RZ, P4, !PT ;  /* 0x0000000b1a0fa210 */ /* 0x000fca00027fe4ff */
[----:B------:R-:W5:Y:S01]  /*0ad0*/  @!P2 LDG.E R36, desc[UR12][R14.64] ;  /* 0x0000000c0e24a981 */ /* 0x000f62000c1e1900 */
[----:B------:R-:W-:Y:S02]  /*0ae0*/  @!P3 IADD3 R23, R23, R29, RZ ;  /* 0x0000001d1717b210 */ /* 0x000fe40007ffe0ff */
[C---:B------:R-:W-:Y:S02]  /*0af0*/  @!P3 SHF.L.U32 R11, R22.reuse, 0x1, RZ ;  /* 0x00000001160bb819 */ /* 0x040fe400000006ff */
[----:B------:R-:W-:Y:S02]  /*0b00*/  @!P3 SHF.L.U64.HI R22, R22, 0x1, R23 ;  /* 0x000000011616b819 */ /* 0x000fe40000010217 */
[C---:B0-----:R-:W-:Y:S02]  /*0b10*/  @!P3 IADD3 R8, P4, R11.reuse, R8, RZ ;  /* 0x000000080b08b210 */ /* 0x041fe40007f9e0ff */
[----:B-1----:R-:W-:Y:S02]  /*0b20*/  @!P3 IADD3 R12, P5, R11, R12, RZ ;  /* 0x0000000c0b0cb210 */ /* 0x002fe40007fbe0ff */
[----:B------:R-:W-:-:S02]  /*0b30*/  CS2R R10, SRZ ;  /* 0x00000000000a7805 */ /* 0x000fc4000001ff00 */
[C---:B------:R-:W-:Y:S02]  /*0b40*/  @!P3 IADD3.X R9, R22.reuse, R9, RZ, P4, !PT ;  /* 0x000000091609b210 */ /* 0x040fe400027fe4ff */
[----:B------:R-:W-:Y:S01]  /*0b50*/  @!P3 IADD3.X R13, R22, R13, RZ, P5, !PT ;  /* 0x0000000d160db210 */ /* 0x000fe20002ffe4ff */
[----:B------:R-:W-:Y:S01]  /*0b60*/  UMOV UR14, 0x3f800000 ;  /* 0x3f800000000e7882 */ /* 0x000fe20000000000 */
[----:B------:R-:W-:Y:S01]  /*0b70*/  BSSY B0, `(.L_x_708) ;  /* 0x0000020000007945 */ /* 0x000fe20003800000 */
[----:B------:R0:W5:Y:S04]  /*0b80*/  @!P2 LDG.E R11, desc[UR12][R6.64] ;  /* 0x0000000c060ba981 */ /* 0x000168000c1e1900 */
[----:B------:R1:W5:Y:S04]  /*0b90*/  @!P3 LDG.E R37, desc[UR12][R8.64] ;  /* 0x0000000c0825b981 */ /* 0x000368000c1e1900 */
[----:B------:R1:W5:Y:S01]  /*0ba0*/  @!P3 LDG.E R10, desc[UR12][R12.64] ;  /* 0x0000000c0c0ab981 */ /* 0x000362000c1e1900 */
[----:B------:R-:W-:-:S02]  /*0bb0*/  ISETP.NE.AND P3, PT, RZ, UR11, PT ;  /* 0x0000000bff007c0c */ /* 0x000fc4000bf65270 */
        /* <DEDUP_REMOVED lines=12> */
[----:B------:R-:W-:Y:S01]  /*0c80*/  ISETP.GT.U32.AND P0, PT, R44, 0x17f, PT ;  /* 0x0000017f2c00780c */ /* 0x000fe20003f04070 */
[--C-:B----4-:R-:W-:Y:S02]  /*0c90*/  HADD2.F32 R15, -RZ, R40.reuse.H0_H0 ;  /* 0x20000028ff0f7230 */ /* 0x110fe40000004100 */
[----:B------:R-:W-:-:S08]  /*0ca0*/  HADD2.F32 R14, -RZ, R40.H1_H1 ;  /* 0x30000028ff0e7230 */ /* 0x000fd00000004100 */
[----:B------:R-:W-:Y:S02]  /*0cb0*/  @UP0 UMOV UR14, UR10 ;  /* 0x0000000a000e0c82 */ /* 0x000fe40008000000 */
[----:B-1----:R-:W-:Y:S05]  /*0cc0*/  @P0 BRA `(.L_x_709) ;  /* 0x0000000000280947 */ /* 0x002fea0003800000 */
        /* <DEDUP_REMOVED lines=10> */
.L_x_709:
[----:B------:R-:W-:Y:S05]  /*0d70*/  BSYNC B0 ;  /* 0x0000000000007941 */ /* 0x000fea0003800000 */
.L_x_708:
[----:B------:R-:W-:Y:S01]  /*0d80*/  FADD.FTZ R15, R15, -UR17 ;  /* 0x800000110f0f7e21 */ /* 0x000fe20008010000 */
[----:B0-----:R-:W-:Y:S01]  /*0d90*/  FADD.FTZ R8, R14, -UR17 ;  /* 0x800000110e087e21 */ /* 0x001fe20008010000 */
[----:B------:R-:W-:Y:S02]  /*0da0*/  HADD2.F32 R23, -RZ, R40.H0_H0 ;  /* 0x20000028ff177230 */ /* 0x000fe40000004100 */
[--C-:B-----5:R-:W-:Y:S02]  /*0db0*/  HADD2.F32 R12, -RZ, R39.reuse.H0_H0 ;  /* 0x20000027ff0c7230 */ /* 0x120fe40000004100 */
[----:B------:R-:W-:Y:S01]  /*0dc0*/  FMUL.FTZ R9, R15, UR14 ;  /* 0x0000000e0f097c20 */ /* 0x000fe20008410000 */
        /* <DEDUP_REMOVED lines=21> */
.L_x_710:
[--C-:B------:R-:W-:Y:S02]  /*0f20*/  HADD2.F32 R9, -RZ, R41.reuse.H0_H0 ;  /* 0x20000029ff097230 */ /* 0x100fe40000004100 */
[----:B------:R-:W-:Y:S01]  /*0f30*/  FADD.FTZ R23, R23, -UR17 ;  /* 0x8000001117177e21 */ /* 0x000fe20008010000 */
[----:B------:R-:W-:Y:S02]  /*0f40*/  HADD2.F32 R17, -RZ, R41.H1_H1 ;  /* 0x30000029ff117230 */ /* 0x000fe40000004100 */
[----:B------:R-:W-:Y:S01]  /*0f50*/  FMUL.FTZ R16, R12, R4 ;  /* 0x000000040c107220 */ /* 0x000fe20000410000 */
[--C-:B------:R-:W-:Y:S02]  /*0f60*/  HADD2.F32 R15, -RZ, R38.reuse.H0_H0 ;  /* 0x20000026ff0f7230 */ /* 0x100fe40000004100 */
[----:B------:R-:W-:Y:S01]  /*0f70*/  FADD.FTZ R18, R9, -UR17 ;  /* 0x8000001109127e21 */ /* 0x000fe20008010000 */
[----:B------:R-:W-:Y:S01]  /*0f80*/  FMUL.FTZ R9, R23, UR14 ;  /* 0x0000000e17097c20 */ /* 0x000fe20008410000 */
[----:B------:R-:W-:Y:S01]  /*0f90*/  FADD.FTZ R20, R17, -UR17 ;  /* 0x8000001111147e21 */ /* 0x000fe20008010000 */
[----:B------:R-:W-:Y:S01]  /*0fa0*/  FADD.FTZ R21, RZ, R16 ;  /* 0x00000010ff157221 */ /* 0x000fe20000010000 */
[----:B------:R-:W-:Y:S01]  /*0fb0*/  FMUL.FTZ R17, R18, UR14 ;  /* 0x0000000e12117c20 */ /* 0x000fe20008410000 */
[----:B------:R-:W-:Y:S01]  /*0fc0*/  FFMA.FTZ R19, R9, R16, RZ ;  /* 0x0000001009137223 */ /* 0x000fe200000100ff */
[----:B------:R-:W-:-:S02]  /*0fd0*/  HADD2.F32 R14, -RZ, R38.H1_H1 ;  /* 0x30000026ff0e7230 */ /* 0x000fc40000004100 */
        /* <DEDUP_REMOVED lines=21> */
.L_x_711:
[----:B------:R-:W-:Y:S01]  /*1130*/  FFMA.FTZ R22, R8, R18, R19 ;  /* 0x0000001208167223 */ /* 0x000fe20000010013 */
[----:B------:R-:W-:Y:S01]  /*1140*/  FMUL.FTZ R20, R15, R4 ;  /* 0x000000040f147220 */ /* 0x000fe20000410000 */
[----:B------:R-:W-:Y:S01]  /*1150*/  FADD.FTZ R21, R18, R21 ;  /* 0x0000001512157221 */ /* 0x000fe20000010000 */
[----:B------:R-:W-:Y:S01]  /*1160*/  FMUL.FTZ R23, R14, R5 ;  /* 0x000000050e177220 */ /* 0x000fe20000410000 */
[--C-:B------:R-:W-:Y:S02]  /*1170*/  HADD2.F32 R18, -RZ, R36.reuse.H0_H0 ;  /* 0x20000024ff127230 */ /* 0x100fe40000004100 */
[----:B------:R-:W-:Y:S01]  /*1180*/  FFMA.FTZ R19, R17, R20, R22 ;  /* 0x0000001411137223 */ /* 0x000fe20000010016 */
[----:B------:R-:W-:Y:S01]  /*1190*/  FADD.FTZ R20, R21, R20 ;  /* 0x0000001415147221 */ /* 0x000fe20000010000 */
[----:B------:R-:W-:Y:S02]  /*11a0*/  HADD2.F32 R21, -RZ, R36.H1_H1 ;  /* 0x30000024ff157230 */ /* 0x000fe40000004100 */
[----:B------:R-:W-:Y:S01]  /*11b0*/  FFMA.FTZ R22, R16, R23, R19 ;  /* 0x0000001710167223 */ /* 0x000fe20000010013 */
[----:B------:R-:W-:Y:S01]  /*11c0*/  FADD.FTZ R23, R23, R20 ;  /* 0x0000001417177221 */ /* 0x000fe20000010000 */
[----:B------:R-:W-:Y:S01]  /*11d0*/  FADD.FTZ R20, R18, -UR17 ;  /* 0x8000001112147e21 */ /* 0x000fe20008010000 */
[----:B------:R-:W-:Y:S01]  /*11e0*/  FADD.FTZ R24, R21, -UR17 ;  /* 0x8000001115187e21 */ /* 0x000fe20008010000 */
[----:B------:R-:W-:-:S02]  /*11f0*/  HADD2.F32 R19, -RZ, R11.H0_H0 ;  /* 0x2000000bff137230 */ /* 0x000fc40000004100 */
        /* <DEDUP_REMOVED lines=22> */
.L_x_712:
[--C-:B------:R-:W-:Y:S02]  /*1360*/  HADD2.F32 R25, -RZ, R37.reuse.H0_H0 ;  /* 0x20000025ff197230 */ /* 0x100fe40000004100 */
[----:B------:R-:W-:Y:S01]  /*1370*/  FMUL.FTZ R24, R19, R4 ;  /* 0x0000000413187220 */ /* 0x000fe20000410000 */
[----:B------:R-:W-:Y:S02]  /*1380*/  HADD2.F32 R26, -RZ, R37.H1_H1 ;  /* 0x30000025ff1a7230 */ /* 0x000fe40000004100 */
[----:B------:R-:W-:Y:S01]  /*1390*/  FMUL.FTZ R29, R18, R5 ;  /* 0x00000005121d7220 */ /* 0x000fe20000410000 */
[----:B------:R-:W-:Y:S01]  /*13a0*/  FADD.FTZ R25, R25, -UR17 ;  /* 0x8000001119197e21 */ /* 0x000fe20008010000 */
[----:B------:R-:W-:Y:S01]  /*13b0*/  FFMA.FTZ R27, R21, R24, R22 ;  /* 0x00000018151b7223 */ /* 0x000fe20000010016 */
[----:B------:R-:W-:Y:S01]  /*13c0*/  FADD.FTZ R26, R26, -UR17 ;  /* 0x800000111a1a7e21 */ /* 0x000fe20008010000 */
[----:B------:R-:W-:Y:S01]  /*13d0*/  FADD.FTZ R24, R23, R24 ;  /* 0x0000001817187221 */ /* 0x000fe20000010000 */
        /* <DEDUP_REMOVED lines=23> */
.L_x_713:
        /* <DEDUP_REMOVED lines=11> */
[----:B------:R-:W-:Y:S01]  /*1600*/  FFMA.FTZ R9, R8, R13, RZ ;  /* 0x0000000d08097223 */ /* 0x000fe200000100ff */
[----:B------:R-:W-:Y:S01]  /*1610*/  FADD.FTZ R12, RZ, R12 ;  /* 0x0000000cff0c7221 */ /* 0x000fe20000010000 */
[----:B------:R-:W-:Y:S01]  /*1620*/  FADD.FTZ R13, RZ, R13 ;  /* 0x0000000dff0d7221 */ /* 0x000fe20000010000 */
[----:B------:R-:W1:Y:S01]  /*1630*/  SHFL.DOWN PT, R27, R28, 0x1, 0x1f ;  /* 0x08201f001c1b7f89 */ /* 0x000e6200000e0000 */
[----:B------:R-:W-:Y:S01]  /*1640*/  UMOV UR11, 0x400 ;  /* 0x00000400000b7882 */ /* 0x000fe20000000000 */
[----:B------:R-:W-:Y:S01]  /*1650*/  FFMA.FTZ R30, R17, R15, R30 ;  /* 0x0000000f111e7223 */ /* 0x000fe2000001001e */
[----:B------:R-:W-:Y:S01]  /*1660*/  UIADD3 UR10, UR11, 0x80, URZ ;  /* 0x000000800b0a7890 */ /* 0x000fe2000fffe03f */
[----:B------:R-:W2:Y:S01]  /*1670*/  SHFL.DOWN PT, R24, R29, 0x1, 0x1f ;  /* 0x08201f001d187f89 */ /* 0x000ea200000e0000 */
[----:B------:R-:W-:Y:S01]  /*1680*/  FFMA.FTZ R9, R16, R14, R9 ;  /* 0x0000000e10097223 */ /* 0x000fe20000010009 */
[----:B------:R-:W-:Y:S01]  /*1690*/  FADD.FTZ R12, R12, R15 ;  /* 0x0000000f0c0c7221 */ /* 0x000fe20000010000 */
[----:B------:R-:W-:Y:S01]  /*16a0*/  FADD.FTZ R13, R13, R14 ;  /* 0x0000000e0d0d7221 */ /* 0x000fe20000010000 */
[----:B------:R-:W-:Y:S01]  /*16b0*/  FFMA.FTZ R30, R21, R19, R30 ;  /* 0x00000013151e7223 */ /* 0x000fe2000001001e */
[----:B------:R-:W-:Y:S01]  /*16c0*/  FFMA.FTZ R9, R20, R18, R9 ;  /* 0x0000001214097223 */ /* 0x000fe20000010009 */
[----:B------:R-:W-:Y:S01]  /*16d0*/  ISETP.NE.AND P2, PT, R44, RZ, PT ;  /* 0x000000ff2c00720c */ /* 0x000fe20003f45270 */
        /* <DEDUP_REMOVED lines=29> */
[----:B------:R-:W-:Y:S01]  /*18b0*/  ISETP.NE.AND P0, PT, R0, RZ, PT ;  /* 0x000000ff0000720c */ /* 0x000fe20003f05270 */
[----:B------:R-:W-:Y:S01]  /*18c0*/  FFMA.FTZ R24, R25, R23, R30 ;  /* 0x0000001719187223 */ /* 0x000fe2000001001e */
[----:B------:R-:W-:Y:S01]  /*18d0*/  FFMA.FTZ R25, R26, R22, R9 ;  /* 0x000000161a197223 */ /* 0x000fe20000010009 */
[----:B------:R-:W-:Y:S01]  /*18e0*/  FADD.FTZ R26, R12, R23 ;  /* 0x000000170c1a7221 */ /* 0x000fe20000010000 */
[----:B------:R-:W-:-:S02]  /*18f0*/  MOV R8, R28 ;  /* 0x0000001c00087202 */ /* 0x000fc40000000f00 */
[----:B------:R-:W-:Y:S02]  /*1900*/  MOV R9, R29 ;  /* 0x0000001d00097202 */ /* 0x000fe40000000f00 */
[----:B------:R0:W-:Y:S05]  /*1910*/  STS.128 [R45], R24 ;  /* 0x000000182d007388 */ /* 0x0001ea0000000c00 */
        /* <DEDUP_REMOVED lines=32> */
.L_x_715:
[----:B------:R-:W-:Y:S05]  /*1b20*/  BSYNC B0 ;  /* 0x0000000000007941 */ /* 0x000fea0003800000 */
.L_x_714:
        /* <DEDUP_REMOVED lines=9> */
[----:B0-----:R-:W-:Y:S01]  /*1bc0*/  FADD.FTZ R24, R25, R29 ;  /* 0x0000001d19187221 */ /* 0x001fe20000010000 */
[----:B------:R-:W-:Y:S01]  /*1bd0*/  FADD.FTZ R25, R26, R30 ;  /* 0x0000001e1a197221 */ /* 0x000fe20000010000 */
[----:B------:R-:W-:Y:S01]  /*1be0*/  FADD.FTZ R26, R27, R31 ;  /* 0x0000001f1b1a7221 */ /* 0x000fe20000010000 */
[----:B--2---:R-:W-:Y:S01]  /*1bf0*/  FADD.FTZ R51, R51, R20 ;  /* 0x0000001433337221 */ /* 0x004fe20000010000 */
[----:B------:R-:W0:Y:S01]  /*1c00*/  LDS.128 R28, [R45+0x480] ;  /* 0x000480002d1c7984 */ /* 0x000e220000000c00 */
[----:B------:R-:W-:Y:S01]  /*1c10*/  FADD.FTZ R24, R24, R21 ;  /* 0x0000001518187221 */ /* 0x000fe20000010000 */
[----:B------:R-:W-:Y:S01]  /*1c20*/  FADD.FTZ R25, R25, R22 ;  /* 0x0000001619197221 */ /* 0x000fe20000010000 */
[----:B------:R-:W-:Y:S01]  /*1c30*/  FADD.FTZ R26, R26, R23 ;  /* 0x000000171a1a7221 */ /* 0x000fe20000010000 */
[----:B---3--:R-:W-:Y:S01]  /*1c40*/  FADD.FTZ R53, R51, R12 ;  /* 0x0000000c33357221 */ /* 0x008fe20000010000 */
[----:B------:R-:W1:Y:S01]  /*1c50*/  LDS.128 R20, [R45+0x540] ;  /* 0x000540002d147984 */ /* 0x000e620000000c00 */
        /* <DEDUP_REMOVED lines=13> */
[----:B------:R-:W-:Y:S01]  /*1d30*/  FADD.FTZ R50, R50, R19 ;  /* 0x0000001332327221 */ /* 0x000fe20000010000 */
        /* <DEDUP_REMOVED lines=58> */
[----:B------:R-:W-:Y:S01]  /*20e0*/  FADD.FTZ R50, R50, R19 ;  /* 0x0000001332327221 */ /* 0x000fe20000010000 */
[----:B------:R-:W-:Y:S01]  /*20f0*/  FADD.FTZ R53, R53, R20 ;  /* 0x0000001435357221 */ /* 0x000fe20000010000 */
[----:B------:R-:W1:Y:S01]  /*2100*/  LDS.128 R16, [R45+0x1080] ;  /* 0x001080002d107984 */ /* 0x000e620000000c00 */
[----:B------:R-:W-:Y:S01]  /*2110*/  FADD.FTZ R32, R32, R21 ;  /* 0x0000001520207221 */ /* 0x000fe20000010000 */
[----:B------:R-:W-:Y:S01]  /*2120*/  FADD.FTZ R51, R51, R22 ;  /* 0x0000001633337221 */ /* 0x000fe20000010000 */
[----:B------:R-:W-:Y:S01]  /*2130*/  FADD.FTZ R50, R50, R23 ;  /* 0x0000001732327221 */ /* 0x000fe20000010000 */
[----:B--2---:R-:W-:Y:S01]  /*2140*/  FADD.FTZ R53, R53, R28 ;  /* 0x0000001c35357221 */ /* 0x004fe20000010000 */
[----:B------:R-:W2:Y:S01]  /*2150*/  LDS.128 R20, [R45+0x1140] ;  /* 0x001140002d147984 */ /* 0x000ea20000000c00 */
[----:B------:R-:W-:Y:S01]  /*2160*/  FADD.FTZ R32, R32, R29 ;  /* 0x0000001d20207221 */ /* 0x000fe20000010000 */
[----:B------:R-:W-:Y:S01]  /*2170*/  FADD.FTZ R51, R51, R30 ;  /* 0x0000001e33337221 */ /* 0x000fe20000010000 */
[----:B------:R-:W-:Y:S01]  /*2180*/  FADD.FTZ R50, R50, R31 ;  /* 0x0000001f32327221 */ /* 0x000fe20000010000 */
[----:B---3--:R-:W-:Y:S01]  /*2190*/  FADD.FTZ R53, R53, R24 ;  /* 0x0000001835357221 */ /* 0x008fe20000010000 */
        /* <DEDUP_REMOVED lines=25> */
[----:B------:R-:W3:Y:S01]  /*2330*/  LDS.128 R20, [R45+0x15c0] ;  /* 0x0015c0002d147984 */ /* 0x000ee20000000c00 */
[----:B------:R-:W-:Y:S01]  /*2340*/  FADD.FTZ R53, R53, R32 ;  /* 0x0000002035357221 */ /* 0x000fe20000010000 */
[----:B------:R-:W-:Y:S01]  /*2350*/  FADD.FTZ R52, R52, R35 ;  /* 0x0000002334347221 */ /* 0x000fe20000010000 */
[----:B------:R-:W-:Y:S01]  /*2360*/  FADD.FTZ R51, R51, R34 ;  /* 0x0000002233337221 */ /* 0x000fe20000010000 */
[----:B------:R-:W4:Y:S04]  /*2370*/  LDS.128 R28, [R45+0x1680] ;  /* 0x001680002d1c7984 */ /* 0x000f280000000c00 */
[----:B------:R-:W5:Y:S01]  /*2380*/  LDS.128 R32, [R45+0x1740] ;  /* 0x001740002d207984 */ /* 0x000f620000000c00 */
        /* <DEDUP_REMOVED lines=19> */
[----:B------:R-:W-:Y:S01]  /*24c0*/  FADD.FTZ R52, R52, R31 ;  /* 0x0000001f34347221 */ /* 0x000fe20000010000 */
[----:B-----5:R-:W-:Y:S01]  /*24d0*/  FADD.FTZ R24, R53, R32 ;  /* 0x0000002035187221 */ /* 0x020fe20000010000 */
[----:B------:R-:W-:Y:S01]  /*24e0*/  FADD.FTZ R25, R50, R33 ;  /* 0x0000002132197221 */ /* 0x000fe20000010000 */
[----:B------:R-:W-:Y:S01]  /*24f0*/  FADD.FTZ R26, R51, R34 ;  /* 0x00000022331a7221 */ /* 0x000fe20000010000 */
[----:B------:R-:W-:-:S07]  /*2500*/  FADD.FTZ R27, R52, R35 ;  /* 0x00000023341b7221 */ /* 0x000fce0000010000 */
.L_x_717:
[----:B------:R-:W-:Y:S05]  /*2510*/  BSYNC B0 ;  /* 0x0000000000007941 */ /* 0x000fea0003800000 */
.L_x_716:
        /* <DEDUP_REMOVED lines=20> */
.L_x_719:
[----:B------:R-:W-:Y:S05]  /*2660*/  BSYNC B0 ;  /* 0x0000000000007941 */ /* 0x000fea0003800000 */
.L_x_718:
[----:B------:R-:W-:Y:S05]  /*2670*/  @!P0 BRA `(.L_x_720) ;  /* 0x0000001000908947 */ /* 0x000fea0003800000 */
[----:B------:R-:W1:Y:S01]  /*2680*/  LDC R3, c[0x0][0x10] ;  /* 0x00000400ff037b82 */ /* 0x000e620000000800 */
[----:B------:R-:W3:Y:S01]  /*2690*/  S2R R14, SR_CTAID.Y ;  /* 0x00000000000e7919 */ /* 0x000ee20000002600 */
[----:B------:R-:W-:-:S06]  /*26a0*/  ULOP3.LUT UR10, UR4, 0x1, URZ, 0xc0, !UPT ;  /* 0x00000001040a7892 */ /* 0x000fcc000f8ec03f */
[----:B--2---:R-:W2:Y:S08]  /*26b0*/  LDC.64 R16, c[0x0][0x258] ;  /* 0x00009600ff107b82 */ /* 0x004eb00000000a00 */
[----:B0-----:R-:W0:Y:S01]  /*26c0*/  LDC.64 R24, c[0x0][0x260] ;  /* 0x00009800ff187b82 */ /* 0x001e220000000a00 */
[----:B-1----:R-:W-:-:S04]  /*26d0*/  IMAD R13, R3, UR10, RZ ;  /* 0x0000000a030d7c24 */ /* 0x002fc8000f8e02ff */
[C---:B------:R-:W-:Y:S01]  /*26e0*/  IMAD R15, R13.reuse, R12, RZ ;  /* 0x0000000c0d0f7224 */ /* 0x040fe200078e02ff */
[----:B---3--:R-:W-:-:S04]  /*26f0*/  IADD3 R13, R13, R14, RZ ;  /* 0x0000000e0d0d7210 */ /* 0x008fc80007ffe0ff */
[----:B------:R-:W-:Y:S01]  /*2700*/  SHF.L.U32 R15, R15, 0x1, RZ ;  /* 0x000000010f0f7819 */ /* 0x000fe200000006ff */
[----:B--2---:R-:W-:-:S04]  /*2710*/  IMAD.WIDE.U32 R16, R13, 0x4, R16 ;  /* 0x000000040d107825 */ /* 0x004fc800078e0010 */
        /* <DEDUP_REMOVED lines=23> */
.L_x_722:
[----:B------:R-:W2:Y:S04]  /*2890*/  LDG.E.STRONG.GPU R13, desc[UR12][R16.64] ;  /* 0x0000000c100d7981 */ /* 0x000ea8000c1ef900 */
[----:B--2---:R-:W-:Y:S01]  /*28a0*/  CCTL.IVALL ;  /* 0x00000000ff00798f */ /* 0x004fe20002000000 */
[----:B------:R-:W-:Y:S05]  /*28b0*/  YIELD ;  /* 0x0000000000007946 */ /* 0x000fea0003800000 */
[----:B------:R-:W-:-:S13]  /*28c0*/  ISETP.NE.AND P0, PT, R13, R20, PT ;  /* 0x000000140d00720c */ /* 0x000fda0003f05270 */
[----:B------:R-:W-:Y:S05]  /*28d0*/  @P0 BRA `(.L_x_722) ;  /* 0xfffffffc00ec0947 */ /* 0x000fea000383ffff */
.L_x_721:
[----:B------:R-:W-:Y:S01]  /*28e0*/  ISETP.NE.AND P0, PT, R12, RZ, PT ;  /* 0x000000ff0c00720c */ /* 0x000fe20003f05270 */
[----:B------:R-:W-:Y:S05]  /*28f0*/  WARPSYNC.ALL ;  /* 0x0000000000007948 */ /* 0x000fea0003800000 */
[----:B------:R-:W-:Y:S07]  /*2900*/  BAR.SYNC.DEFER_BLOCKING 0x0 ;  /* 0x0000000000007b1d */ /* 0x000fee0000010000 */
[----:B------:R-:W-:Y:S05]  /*2910*/  @!P0 BRA `(.L_x_720) ;  /* 0x0000000c00e88947 */ /* 0x000fea0003800000 */
[----:B------:R-:W-:-:S04]  /*2920*/  IADD3 R13, R12, -0x1, RZ ;  /* 0xffffffff0c0d7810 */ /* 0x000fc80007ffe0ff */
[----:B------:R-:W-:Y:S01]  /*2930*/  ISETP.GE.U32.AND P0, PT, R13, 0x3, PT ;  /* 0x000000030d00780c */ /* 0x000fe20003f06070 */
[----:B------:R-:W-:-:S12]  /*2940*/  HFMA2.MMA R13, -RZ, RZ, 0, 0 ;  /* 0x00000000ff0d7435 */ /* 0x000fd800000001ff */
        /* <DEDUP_REMOVED lines=10> */
.L_x_726:
        /* <DEDUP_REMOVED lines=115> */
.L_x_725:
        /* <DEDUP_REMOVED lines=61> */
.L_x_727:
[----:B------:R-:W-:-:S13]  /*34f0*/  ISETP.NE.OR P0, PT, R15, RZ, P0 ;  /* 0x000000ff0f00720c */ /* 0x000fda0000705670 */
[----:B------:R-:W-:Y:S05]  /*3500*/  @!P0 BRA `(.L_x_723) ;  /* 0x00000000007c8947 */ /* 0x000fea0003800000 */
.L_x_724:
        /* <DEDUP_REMOVED lines=31> */
.L_x_723:
        /* <DEDUP_REMOVED lines=11> */
.L_x_729:
[----:B------:R-:W-:Y:S05]  /*37b0*/  BSYNC B0 ;  /* 0x0000000000007941 */ /* 0x000fea0003800000 */
.L_x_728:
        /* <DEDUP_REMOVED lines=16> */
.L_x_720:
[----:B------:R-:W1:Y:S01]  /*38c0*/  S2UR UR11, SR_CgaCtaId ;  /* 0x00000000000b79c3 */ /* 0x000e620000008800 */
[----:B------:R-:W-:Y:S01]  /*38d0*/  UMOV UR10, 0x400 ;  /* 0x00000400000a7882 */ /* 0x000fe20000000000 */
[C---:B------:R-:W-:Y:S01]  /*38e0*/  IADD3 R12, R43.reuse, 0x40, RZ ;  /* 0x000000402b0c7810 */ /* 0x040fe20007ffe0ff */
[----:B--2---:R-:W-:Y:S01]  /*38f0*/  HADD2.F32 R18, -RZ, R39.H1_H1 ;  /* 0x30000027ff127230 */ /* 0x004fe20000004100 */
[----:B------:R-:W-:Y:S02]  /*3900*/  IADD3 R3, R43, 0x60, RZ ;  /* 0x000000602b037810 */ /* 0x000fe40007ffe0ff */
[----:B------:R-:W-:Y:S02]  /*3910*/  SHF.R.S32.HI R15, RZ, 0x1f, R42 ;  /* 0x0000001fff0f7819 */ /* 0x000fe4000001142a */
[----:B------:R-:W-:Y:S01]  /*3920*/  SHF.R.S32.HI R13, RZ, 0x1f, R12 ;  /* 0x0000001fff0d7819 */ /* 0x000fe2000001140c */
[----:B-1----:R-:W-:-:S09]  /*3930*/  ULEA UR10, UR11, UR10, 0x18 ;  /* 0x0000000a0b0a7291 */ /* 0x002fd2000f8ec03f */
[----:B------:R0:W-:Y:S01]  /*3940*/  @!P2 STS.64 [UR10+0x78], R8 ;  /* 0x00007808ff00a988 */ /* 0x0001e20008000a0a */
[----:B------:R-:W-:Y:S01]  /*3950*/  BAR.SYNC.DEFER_BLOCKING 0x0 ;  /* 0x0000000000007b1d */ /* 0x000fe20000010000 */
[----:B0-----:R-:W-:-:S05]  /*3960*/  SHF.R.S32.HI R8, RZ, 0x1f, R3 ;  /* 0x0000001fff087819 */ /* 0x001fca0000011403 */
[----:B------:R-:W0:Y:S01]  /*3970*/  LDS.64 R16, [UR10+0x78] ;  /* 0x0000780aff107984 */ /* 0x000e220008000a00 */
[----:B------:R-:W-:Y:S02]  /*3980*/  ULDC.64 UR10, c[0x0][0x290] ;  /* 0x0000a400000a7ab9 */ /* 0x000fe40000000a00 */
[----:B------:R-:W-:Y:S02]  /*3990*/  ISETP.GE.U32.AND P0, PT, R42, UR10, PT ;  /* 0x0000000a2a007c0c */ /* 0x000fe4000bf06070 */
[----:B------:R-:W-:Y:S02]  /*39a0*/  ISETP.GE.U32.AND P2, PT, R12, UR10, PT ;  /* 0x0000000a0c007c0c */ /* 0x000fe4000bf46070 */
[----:B------:R-:W-:Y:S01]  /*39b0*/  ISETP.GE.U32.AND P5, PT, R3, UR10, PT ;  /* 0x0000000a03007c0c */ /* 0x000fe2000bfa6070 */
[----:B------:R-:W-:Y:S01]  /*39c0*/  ULDC UR10, c[0x0][0x2bc] ;  /* 0x0000af00000a7ab9 */ /* 0x000fe20000000800 */
[----:B------:R-:W-:Y:S02]  /*39d0*/  ISETP.GE.AND.EX P4, PT, R15, UR11, PT, P0 ;  /* 0x0000000b0f007c0c */ /* 0x000fe4000bf86300 */
[----:B------:R-:W-:-:S02]  /*39e0*/  ISETP.GE.AND.EX P0, PT, R13, UR11, PT, P2 ;  /* 0x0000000b0d007c0c */ /* 0x000fc4000bf06320 */
[----:B------:R-:W-:Y:S02]  /*39f0*/  ISETP.GE.AND.EX P2, PT, R8, UR11, PT, P5 ;  /* 0x0000000b08007c0c */ /* 0x000fe4000bf46350 */
[----:B------:R-:W-:Y:S01]  /*3a00*/  ISETP.GT.U32.OR P4, PT, R44, 0x17f, P4 ;  /* 0x0000017f2c00780c */ /* 0x000fe20002784470 */
[----:B0-----:R-:W-:Y:S01]  /*3a10*/  FMUL.FTZ R9, R16, UR10 ;  /* 0x0000000a10097c20 */ /* 0x001fe20008410000 */
[--C-:B------:R-:W-:Y:S02]  /*3a20*/  HADD2.F32 R16, -RZ, R40.reuse.H0_H0 ;  /* 0x20000028ff107230 */ /* 0x100fe40000004100 */
[----:B------:R-:W-:Y:S01]  /*3a30*/  FMUL.FTZ R14, R17, UR10 ;  /* 0x0000000a110e7c20 */ /* 0x000fe20008410000 */
[----:B------:R-:W-:Y:S02]  /*3a40*/  HADD2.F32 R40, -RZ, R40.H1_H1 ;  /* 0x30000028ff287230 */ /* 0x000fe40000004100 */
[----:B------:R-:W-:Y:S02]  /*3a50*/  HADD2.F32 R17, -RZ, R39.H0_H0 ;  /* 0x20000027ff117230 */ /* 0x000fe40000004100 */
[----:B------:R-:W-:Y:S01]  /*3a60*/  FADD.FTZ R19, R16, -UR17 ;  /* 0x8000001110137e21 */ /* 0x000fe20008010000 */
[----:B------:R-:W-:-:S02]  /*3a70*/  HADD2.F32 R16, -RZ, R41.H0_H0 ;  /* 0x20000029ff107230 */ /* 0x000fc40000004100 */
[----:B------:R-:W-:Y:S01]  /*3a80*/  FADD.FTZ R40, R40, -UR17 ;  /* 0x8000001128287e21 */ /* 0x000fe20008010000 */
[----:B------:R-:W-:Y:S02]  /*3a90*/  HADD2.F32 R41, -RZ, R41.H1_H1 ;  /* 0x30000029ff297230 */ /* 0x000fe40000004100 */
        /* <DEDUP_REMOVED lines=21> */
.L_x_730:
        /* <DEDUP_REMOVED lines=15> */
[----:B------:R-:W-:-:S03]  /*3ce0*/  ULDC.64 UR10, c[0x0][0x210] ;  /* 0x00008400000a7ab9 */ /* 0x000fc60000000a00 */
[----:B------:R-:W-:Y:S02]  /*3cf0*/  F2FP.F16.F32.PACK_AB R17, R17, R22 ;  /* 0x000000161111723e */ /* 0x000fe400000000ff */
[----:B------:R-:W-:Y:S02]  /*3d00*/  LEA R20, P5, R18, UR10, 0x1 ;  /* 0x0000000a12147c11 */ /* 0x000fe4000f8a08ff */
[----:B------:R-:W-:-:S04]  /*3d10*/  IADD3 R21, R19, R21, RZ ;  /* 0x0000001513157210 */ /* 0x000fc80007ffe0ff */
[----:B------:R-:W-:-:S05]  /*3d20*/  LEA.HI.X R21, R18, UR11, R21, 0x1, P5 ;  /* 0x0000000b12157c11 */ /* 0x000fca000a8f0c15 */
[----:B------:R0:W-:Y:S02]  /*3d30*/  STG.E desc[UR12][R20.64], R17 ;  /* 0x0000001114007986 */ /* 0x0001e4000c10190c */
.L_x_732:
[----:B------:R-:W-:Y:S05]  /*3d40*/  BSYNC B0 ;  /* 0x0000000000007941 */ /* 0x000fea0003800000 */
.L_x_731:
[----:B------:R-:W-:Y:S01]  /*3d50*/  FADD.FTZ R16, R16, -UR17 ;  /* 0x8000001110107e21 */ /* 0x000fe20008010000 */
[----:B------:R-:W-:Y:S01]  /*3d60*/  FADD.FTZ R41, R41, -UR17 ;  /* 0x8000001129297e21 */ /* 0x000fe20008010000 */
[--C-:B0-----:R-:W-:Y:S02]  /*3d70*/  HADD2.F32 R17, -RZ, R38.reuse.H0_H0 ;  /* 0x20000026ff117230 */ /* 0x101fe40000004100 */
        /* <DEDUP_REMOVED lines=22> */
.L_x_733:
        /* <DEDUP_REMOVED lines=20> */
.L_x_735:
[----:B------:R-:W-:Y:S05]  /*4020*/  BSYNC B0 ;  /* 0x0000000000007941 */ /* 0x000fea0003800000 */
.L_x_734:
[--C-:B------:R-:W-:Y:S01]  /*4030*/  HADD2.F32 R17, -RZ, R36.reuse.H0_H0 ;  /* 0x20000024ff117230 */ /* 0x100fe20000004100 */
[C---:B------:R-:W-:Y:S01]  /*4040*/  ISETP.GT.U32.OR P0, PT, R44.reuse, 0x17f, P0 ;  /* 0x0000017f2c00780c */ /* 0x040fe20000704470 */
[----:B------:R-:W-:Y:S01]  /*4050*/  HADD2.F32 R36, -RZ, R36.H1_H1 ;  /* 0x30000024ff247230 */ /* 0x000fe20000004100 */
[----:B------:R-:W-:Y:S01]  /*4060*/  ISETP.GT.U32.OR P2, PT, R44, 0x17f, P2 ;  /* 0x0000017f2c00780c */ /* 0x000fe20001744470 */
[--C-:B0-----:R-:W-:Y:S02]  /*4070*/  HADD2.F32 R15, -RZ, R11.reuse.H0_H0 ;  /* 0x2000000bff0f7230 */ /* 0x101fe40000004100 */
[----:B------:R-:W-:Y:S01]  /*4080*/  FADD.FTZ R17, R17, -UR17 ;  /* 0x8000001111117e21 */ /* 0x000fe20008010000 */
[----:B------:R-:W-:Y:S02]  /*4090*/  HADD2.F32 R16, -RZ, R11.H1_H1 ;  /* 0x3000000bff107230 */ /* 0x000fe40000004100 */
        /* <DEDUP_REMOVED lines=24> */
.L_x_736:
        /* <DEDUP_REMOVED lines=9> */
[----:B------:R-:W-:Y:S01]  /*42b0*/  MOV R17, R49 ;  /* 0x0000003100117202 */ /* 0x000fe20000000f00 */
[----:B------:R-:W-:Y:S01]  /*42c0*/  FMUL.FTZ R18, R18, UR14 ;  /* 0x0000000e12127c20 */ /* 0x000fe20008410000 */
[----:B------:R-:W-:Y:S01]  /*42d0*/  FMUL.FTZ R15, R15, UR14 ;  /* 0x0000000e0f0f7c20 */ /* 0x000fe20008410000 */
[----:B------:R-:W-:-:S02]  /*42e0*/  IMAD R13, R12, UR11, R13 ;  /* 0x0000000b0c0d7c24 */ /* 0x000fc4000f8e020d */
[----:B------:R-:W-:Y:S01]  /*42f0*/  IMAD.WIDE.U32 R16, R12, UR10, R16 ;  /* 0x0000000a0c107c25 */ /* 0x000fe2000f8e0010 */
[----:B------:R-:W-:Y:S01]  /*4300*/  ULDC.64 UR10, c[0x0][0x210] ;  /* 0x00008400000a7ab9 */ /* 0x000fe20000000a00 */
[----:B------:R-:W-:Y:S02]  /*4310*/  F2FP.F16.F32.PACK_AB R15, R15, R18 ;  /* 0x000000120f0f723e */ /* 0x000fe400000000ff */
[----:B------:R-:W-:Y:S02]  /*4320*/  LEA R12, P0, R16, UR10, 0x1 ;  /* 0x0000000a100c7c11 */ /* 0x000fe4000f8008ff */
[----:B------:R-:W-:-:S04]  /*4330*/  IADD3 R13, R17, R13, RZ ;  /* 0x0000000d110d7210 */ /* 0x000fc80007ffe0ff */
[----:B------:R-:W-:-:S05]  /*4340*/  LEA.HI.X R13, R16, UR11, R13, 0x1, P0 ;  /* 0x0000000b100d7c11 */ /* 0x000fca00080f0c0d */
[----:B------:R0:W-:Y:S02]  /*4350*/  STG.E desc[UR12][R12.64], R15 ;  /* 0x0000000f0c007986 */ /* 0x0001e4000c10190c */
.L_x_738:
[----:B------:R-:W-:Y:S05]  /*4360*/  BSYNC B0 ;  /* 0x0000000000007941 */ /* 0x000fea0003800000 */
.L_x_737:
[----:B0-----:R-:W-:Y:S01]  /*4370*/  FADD.FTZ R12, R11, -UR17 ;  /* 0x800000110b0c7e21 */ /* 0x001fe20008010000 */
[----:B------:R-:W-:Y:S01]  /*4380*/  FADD.FTZ R37, R37, -UR17 ;  /* 0x8000001125257e21 */ /* 0x000fe20008010000 */
[--C-:B------:R-:W-:Y:S02]  /*4390*/  HADD2.F32 R11, -RZ, R10.reuse.H0_H0 ;  /* 0x2000000aff0b7230 */ /* 0x100fe40000004100 */
        /* <DEDUP_REMOVED lines=22> */
.L_x_739:
[----:B------:R-:W-:Y:S04]  /*4500*/  BSSY B0, `(.L_x_740) ;  /* 0x0000013000007945 */ /* 0x000fe80003800000 */
[----:B------:R-:W-:Y:S05]  /*4510*/  @P2 BRA `(.L_x_741) ;  /* 0x0000000000442947 */ /* 0x000fea0003800000 */
[C-C-:B------:R-:W-:Y:S01]  /*4520*/  FFMA.FTZ R6, R9.reuse, R21, R14.reuse ;  /* 0x0000001509067223 */ /* 0x140fe2000001000e */
[----:B------:R-:W-:Y:S01]  /*4530*/  ULDC.64 UR10, c[0x0][0x288] ;  /* 0x0000a200000a7ab9 */ /* 0x000fe20000000a00 */
[----:B------:R-:W-:Y:S01]  /*4540*/  FFMA.FTZ R9, R9, R20, R14 ;  /* 0x0000001409097223 */ /* 0x000fe2000001000e */
[----:B------:R-:W-:Y:S01]  /*4550*/  MOV R47, R49 ;  /* 0x00000031002f7202 */ /* 0x000fe20000000f00 */
        /* <DEDUP_REMOVED lines=10> */
[----:B------:R-:W-:Y:S02]  /*4600*/  F2FP.F16.F32.PACK_AB R3, R6, R3 ;  /* 0x000000030603723e */ /* 0x000fe400000000ff */
[----:B------:R-:W-:-:S05]  /*4610*/  LEA.HI.X R5, R46, UR11, R5, 0x1, P0 ;  /* 0x0000000b2e057c11 */ /* 0x000fca00080f0c05 */
[----:B------:R0:W-:Y:S02]  /*4620*/  STG.E desc[UR12][R4.64], R3 ;  /* 0x0000000304007986 */ /* 0x0001e4000c10190c */
.L_x_741:
[----:B------:R-:W-:Y:S05]  /*4630*/  BSYNC B0 ;  /* 0x0000000000007941 */ /* 0x000fea0003800000 */
.L_x_740:
[----:B------:R-:W-:Y:S01]  /*4640*/  ULDC UR11, c[0x0][0x2a0] ;  /* 0x0000a800000b7ab9 */ /* 0x000fe20000000800 */
[----:B------:R-:W-:Y:S01]  /*4650*/  ULDC UR14, c[0x0][0x270] ;  /* 0x00009c00000e7ab9 */ /* 0x000fe20000000800 */
[----:B------:R-:W-:Y:S01]  /*4660*/  ULDC UR10, c[0x0][0x10] ;  /* 0x00000400000a7ab9 */ /* 0x000fe20000000800 */
[----:B------:R-:W-:Y:S02]  /*4670*/  UIMAD UR11, UR11, UR14, URZ ;  /* 0x0000000e0b0b72a4 */ /* 0x000fe4000f8e023f */
[----:B------:R-:W-:Y:S02]  /*4680*/  UIADD3 UR9, UR10, UR9, URZ ;  /* 0x000000090a097290 */ /* 0x000fe4000fffe03f */
[----:B------:R-:W-:Y:S02]  /*4690*/  UIADD3 UR4, UR4, 0x1, URZ ;  /* 0x0000000104047890 */ /* 0x000fe4000fffe03f */
[----:B------:R-:W-:-:S06]  /*46a0*/  UISETP.GE.AND UP0, UPT, UR9, UR11, UPT ;  /* 0x0000000b0900728c */ /* 0x000fcc000bf06270 */
[----:B------:R-:W-:-:S13]  /*46b0*/  PLOP3.LUT P0, PT, PT, PT, UP0, 0x80, 0x0 ;  /* 0x000000000000781c */ /* 0x000fda0003f0f008 */
[----:B------:R-:W-:Y:S05]  /*46c0*/  @!P0 BRA `(.L_x_742) ;  /* 0xffffffbc00008947 */ /* 0x000fea000383ffff */
.L_x_707:
        /* <DEDUP_REMOVED lines=19> */
.L_x_744:
[----:B------:R-:W-:Y:S05]  /*4800*/  BSYNC B0 ;  /* 0x0000000000007941 */ /* 0x000fea0003800000 */
.L_x_743:
        /* <DEDUP_REMOVED lines=11> */
.L_x_746:
[----:B------:R-:W2:Y:S04]  /*48c0*/  LDG.E.STRONG.GPU R5, desc[UR12][R2.64] ;  /* 0x0000000c02057981 */ /* 0x000ea8000c1ef900 */
[----:B--2---:R-:W-:Y:S01]  /*48d0*/  CCTL.IVALL ;  /* 0x00000000ff00798f */ /* 0x004fe20002000000 */
[----:B------:R-:W-:Y:S05]  /*48e0*/  YIELD ;  /* 0x0000000000007946 */ /* 0x000fea0003800000 */
[----:B------:R-:W-:-:S13]  /*48f0*/  ISETP.NE.AND P0, PT, R5, R0, PT ;  /* 0x000000000500720c */ /* 0x000fda0003f05270 */
[----:B------:R-:W-:Y:S05]  /*4900*/  @P0 BRA `(.L_x_746) ;  /* 0xfffffffc00ec0947 */ /* 0x000fea000383ffff */
.L_x_745:
        /* <DEDUP_REMOVED lines=24> */
.L_x_747:
        /* <DEDUP_REMOVED lines=23> */
.L_x_748:
        /* <DEDUP_REMOVED lines=16> */
.L_x_3255:


//--------------------- .text._Z35group_norm_nhwc_bwd_one_pass_kernelI11Fp16IOFp32WLi256ELi24ELi384EEv26Group_norm_nhwc_bwd_params --------------------------
	.section	.text._Z35group_norm_nhwc_bwd_one_pass_kernelI11Fp16IOFp32WLi256ELi24ELi384EEv26Group_norm_nhwc_bwd_params,"ax",@progbits
	.align	128
        .global         _Z35group_norm_nhwc_bwd_one_pass_kernelI11Fp16IOFp32WLi256ELi24ELi384EEv26Group_norm_nhwc_bwd_params
        .type           _Z35group_norm_nhwc_bwd_one_pass_kernelI11Fp16IOFp32WLi256ELi24ELi384EEv26Group_norm_nhwc_bwd_params,@function
        .size           _Z35group_norm_nhwc_bwd_one_pass_kernelI11Fp16IOFp32WLi256ELi24ELi384EEv26Group_norm_nhwc_bwd_params,(.L_x_3256 - _Z35group_norm_nhwc_bwd_one_pass_kernelI11Fp16IOFp32WLi256ELi24ELi384EEv26Group_norm_nhwc_bwd_params)
        .other          _Z35group_norm_nhwc_bwd_one_pass_kernelI11Fp16IOFp32WLi256ELi24ELi384EEv26Group_norm_nhwc_bwd_params,@"STO_CUDA_ENTRY STV_DEFAULT"
_Z35group_norm_nhwc_bwd_one_pass_kernelI11Fp16IOFp32WLi256ELi24ELi384EEv26Group_norm_nhwc_bwd_params:
.text._Z35group_norm_nhwc_bwd_one_pass_kernelI11Fp16IOFp32WLi256ELi24ELi384EEv26Group_norm_nhwc_bwd_params:
        /* <DEDUP_REMOVED lines=10> */
[----:B------:R-:W0:Y:S01]  /*00a0*/  LDC.64 R60, c[0x0][0x288] ;  /* 0x0000a200ff3c7b82 */ /* 0x000e220000000a00 */
[C---:B------:R-:W-:Y:S01]  /*00b0*/  IMAD.WIDE.U32 R2, R0.reuse, -0x55555555, RZ ;  /* 0xaaaaaaab00027825 */ /* 0x040fe200078e00ff */
[----:B------:R-:W-:Y:S01]  /*00c0*/  ULDC.64 UR10, c[0x0][0x290] ;  /* 0x0000a400000a7ab9 */ /* 0x000fe20000000a00 */
[----:B------:R-:W-:Y:S01]  /*00d0*/  ISETP.GE.U32.AND P1, PT, R0, 0x180, PT ;  /* 0x000001800000780c */ /* 0x000fe20003f26070 */
[----:B------:R-:W1:Y:S01]  /*00e0*/  S2R R76, SR_LANEID ;  /* 0x00000000004c7919 */ /* 0x000e620000000000 */
[----:B------:R-:W-:Y:S01]  /*00f0*/  LOP3.LUT R6, R6, 0xfffffffd, RZ, 0xc0, !PT ;  /* 0xfffffffd06067812 */ /* 0x000fe200078ec0ff */
[----:B------:R-:W-:Y:S01]  /*0100*/  UMOV UR5, 0x400 ;  /* 0x0000040000057882 */ /* 0x000fe20000000000 */
[----:B------:R-:W-:Y:S01]  /*0110*/  SHF.R.U32.HI R3, RZ, 0x3, R3 ;  /* 0x00000003ff037819 */ /* 0x000fe20000011603 */
[----:B------:R-:W2:Y:S01]  /*0120*/  LDC R8, c[0x0][0x2ac] ;  /* 0x0000ab00ff087b82 */ /* 0x000ea20000000800 */
[----:B------:R-:W-:-:S03]  /*0130*/  HFMA2.MMA R53, -RZ, RZ, 0, 0 ;  /* 0x00000000ff357435 */ /* 0x000fc600000001ff */
[----:B------:R-:W-:-:S04]  /*0140*/  IMAD R55, R3, -0xc, R0 ;  /* 0xfffffff403377824 */ /* 0x000fc800078e0200 */
[----:B------:R-:W3:Y:S01]  /*0150*/  S2UR UR6, SR_CgaCtaId ;  /* 0x00000000000679c3 */ /* 0x000ee20000008800 */
[----:B------:R-:W-:Y:S01]  /*0160*/  SHF.L.U32 R55, R55, 0x1, RZ ;  /* 0x0000000137377819 */ /* 0x000fe200000006ff */
[----:B0-----:R-:W-:Y:S01]  /*0170*/  IMAD.WIDE.U32 R4, R60, 0x3, RZ ;  /* 0x000000033c047825 */ /* 0x001fe200078e00ff */
[C---:B------:R-:W-:Y:S02]  /*0180*/  LEA R7, R61.reuse, R61, 0x1 ;  /* 0x0000003d3d077211 */ /* 0x040fe400078e08ff */
[----:B------:R-:W-:Y:S02]  /*0190*/  LEA.HI R58, P2, R61, R60, RZ, 0x1 ;  /* 0x0000003c3d3a7211 */ /* 0x000fe400078508ff */
[----:B------:R-:W-:Y:S02]  /*01a0*/  IADD3 R7, R5, R7, RZ ;  /* 0x0000000705077210 */ /* 0x000fe40007ffe0ff */
[----:B------:R-:W-:Y:S01]  /*01b0*/  IADD3.X R61, RZ, R61, RZ, P2, !PT ;  /* 0x0000003dff3d7210 */ /* 0x000fe200017fe4ff */
[----:B--2---:R-:W-:Y:S01]  /*01c0*/  IMAD R2, R8, UR7, R3 ;  /* 0x0000000708027c24 */ /* 0x004fe2000f8e0203 */
[----:B------:R-:W-:Y:S01]  /*01d0*/  LEA.HI R59, P3, R7, R4, RZ, 0x1 ;  /* 0x00000004073b7211 */ /* 0x000fe200078708ff */
[----:B------:R-:W0:Y:S01]  /*01e0*/  LDC R3, c[0x0][0x10] ;  /* 0x00000400ff037b82 */ /* 0x000e220000000800 */
[----:B------:R-:W-:-:S02]  /*01f0*/  SHF.R.S64 R58, R58, 0x1, R61 ;  /* 0x000000013a3a7819 */ /* 0x000fc4000000103d */
[C---:B------:R-:W-:Y:S02]  /*0200*/  ISETP.LT.U32.AND P0, PT, R2.reuse, UR10, PT ;  /* 0x0000000a02007c0c */ /* 0x040fe4000bf01070 */
[----:B------:R-:W-:Y:S01]  /*0210*/  SHF.R.S32.HI R5, RZ, 0x1f, R2 ;  /* 0x0000001fff057819 */ /* 0x000fe20000011402 */
[----:B---3--:R-:W-:Y:S01]  /*0220*/  ULEA UR5, UR6, UR5, 0x18 ;  /* 0x0000000506057291 */ /* 0x008fe2000f8ec03f */
[C---:B------:R-:W-:Y:S01]  /*0230*/  IADD3 R69, R2.reuse, 0x20, RZ ;  /* 0x0000002002457810 */ /* 0x040fe20007ffe0ff */
[----:B------:R-:W2:Y:S01]  /*0240*/  LDC R4, c[0x0][0xc] ;  /* 0x00000300ff047b82 */ /* 0x000ea20000000800 */
[----:B------:R-:W-:Y:S02]  /*0250*/  ISETP.LT.AND.EX P0, PT, R5, UR11, !P1, P0 ;  /* 0x0000000b05007c0c */ /* 0x000fe4000cf01300 */
[----:B------:R-:W-:Y:S02]  /*0260*/  SHF.R.S32.HI R5, RZ, 0x1f, R0 ;  /* 0x0000001fff057819 */ /* 0x000fe40000011400 */
[----:B------:R-:W-:-:S02]  /*0270*/  IADD3 R68, R2, 0x40, RZ ;  /* 0x0000004002447810 */ /* 0x000fc40007ffe0ff */
[C---:B------:R-:W-:Y:S02]  /*0280*/  IADD3 R67, R2.reuse, 0x60, RZ ;  /* 0x0000006002437810 */ /* 0x040fe40007ffe0ff */
[C---:B------:R-:W-:Y:S02]  /*0290*/  IADD3 R66, R2.reuse, 0x80, RZ ;  /* 0x0000008002427810 */ /* 0x040fe40007ffe0ff */
[----:B------:R-:W-:Y:S02]  /*02a0*/  IADD3.X R62, RZ, R7, RZ, P3, !PT ;  /* 0x00000007ff3e7210 */ /* 0x000fe40001ffe4ff */
[----:B------:R-:W-:Y:S02]  /*02b0*/  LEA.HI R5, R5, R0, RZ, 0x5 ;  /* 0x0000000005057211 */ /* 0x000fe400078f28ff */
[----:B------:R-:W-:Y:S02]  /*02c0*/  IADD3 R64, R2, 0xa0, RZ ;  /* 0x000000a002407810 */ /* 0x000fe40007ffe0ff */
[----:B------:R-:W-:-:S02]  /*02d0*/  @P0 LOP3.LUT R6, R6, 0x2, RZ, 0xfc, !PT ;  /* 0x0000000206060812 */ /* 0x000fc400078efcff */
[----:B------:R-:W-:Y:S02]  /*02e0*/  ISETP.LT.U32.AND P5, PT, R69, UR10, PT ;  /* 0x0000000a45007c0c */ /* 0x000fe4000bfa1070 */
[----:B------:R-:W-:Y:S02]  /*02f0*/  ISETP.LT.U32.AND P4, PT, R68, UR10, PT ;  /* 0x0000000a44007c0c */ /* 0x000fe4000bf81070 */
[----:B------:R-:W-:Y:S02]  /*0300*/  ISETP.LT.U32.AND P3, PT, R67, UR10, PT ;  /* 0x0000000a43007c0c */ /* 0x000fe4000bf61070 */
[----:B------:R-:W-:Y:S02]  /*0310*/  ISETP.LT.U32.AND P2, PT, R66, UR10, PT ;  /* 0x0000000a42007c0c */ /* 0x000fe4000bf41070 */
[----:B------:R-:W-:Y:S02]  /*0320*/  SHF.R.S32.HI R74, RZ, 0x1f, R69 ;  /* 0x0000001fff4a7819 */ /* 0x000fe40000011445 */
[----:B------:R-:W-:-:S02]  /*0330*/  SHF.R.S32.HI R73, RZ, 0x1f, R68 ;  /* 0x0000001fff497819 */ /* 0x000fc40000011444 */
[----:B------:R-:W-:Y:S02]  /*0340*/  SHF.R.S32.HI R72, RZ, 0x1f, R67 ;  /* 0x0000001fff487819 */ /* 0x000fe40000011443 */
[----:B------:R-:W-:Y:S02]  /*0350*/  SHF.R.S32.HI R71, RZ, 0x1f, R66 ;  /* 0x0000001fff477819 */ /* 0x000fe40000011442 */
[----:B------:R-:W-:Y:S02]  /*0360*/  SHF.R.S64 R59, R59, 0x1, R62 ;  /* 0x000000013b3b7819 */ /* 0x000fe4000000103e */
[----:B------:R-:W-:Y:S01]  /*0370*/  ISETP.LT.U32.AND P0, PT, R64, UR10, PT ;  /* 0x0000000a40007c0c */ /* 0x000fe2000bf01070 */
[----:B------:R-:W-:Y:S01]  /*0380*/  ULDC.U8 UR10, c[0x0][0x2a4] ;  /* 0x0000a900000a7ab9 */ /* 0x000fe20000000000 */
[----:B------:R-:W-:Y:S02]  /*0390*/  SHF.R.S32.HI R70, RZ, 0x1f, R64 ;  /* 0x0000001fff467819 */ /* 0x000fe40000011440 */
[----:B------:R-:W-:-:S02]  /*03a0*/  SHF.R.S32.HI R60, RZ, 0x5, R5 ;  /* 0x00000005ff3c7819 */ /* 0x000fc40000011405 */
[----:B------:R-:W-:Y:S02]  /*03b0*/  SHF.R.S32.HI R61, RZ, 0x1, R61 ;  /* 0x00000001ff3d7819 */ /* 0x000fe4000001143d */
[C---:B------:R-:W-:Y:S02]  /*03c0*/  IADD3 R63, R2.reuse, 0xc0, RZ ;  /* 0x000000c0023f7810 */ /* 0x040fe40007ffe0ff */
[----:B------:R-:W-:Y:S02]  /*03d0*/  IADD3 R57, R2, 0xe0, RZ ;  /* 0x000000e002397810 */ /* 0x000fe40007ffe0ff */
[----:B------:R-:W-:Y:S02]  /*03e0*/  SHF.R.S32.HI R62, RZ, 0x1, R62 ;  /* 0x00000001ff3e7819 */ /* 0x000fe4000001143e */
[----:B------:R-:W-:Y:S02]  /*03f0*/  ISETP.LT.AND.EX P5, PT, R74, UR11, !P1, P5 ;  /* 0x0000000b4a007c0c */ /* 0x000fe4000cfa1350 */
[----:B------:R-:W-:-:S02]  /*0400*/  ISETP.LT.AND.EX P4, PT, R73, UR11, !P1, P4 ;  /* 0x0000000b49007c0c */ /* 0x000fc4000cf81340 */
[----:B------:R-:W-:Y:S02]  /*0410*/  ISETP.LT.AND.EX P3, PT, R72, UR11, !P1, P3 ;  /* 0x0000000b48007c0c */ /* 0x000fe4000cf61330 */
[----:B------:R-:W-:Y:S02]  /*0420*/  ISETP.LT.AND.EX P2, PT, R71, UR11, !P1, P2 ;  /* 0x0000000b47007c0c */ /* 0x000fe4000cf41320 */
[----:B------:R-:W-:Y:S02]  /*0430*/  ISETP.LT.AND.EX P1, PT, R70, UR11, !P1, P0 ;  /* 0x0000000b46007c0c */ /* 0x000fe4000cf21300 */
[----:B------:R-:W-:Y:S02]  /*0440*/  MOV R5, R54 ;  /* 0x0000003600057202 */ /* 0x000fe40000000f00 */
[----:B------:R-:W-:Y:S02]  /*0450*/  LEA R60, R60, UR5, 0x3 ;  /* 0x000000053c3c7c11 */ /* 0x000fe4000f8e18ff */
[----:B------:R-:W-:-:S02]  /*0460*/  SHF.L.U64.HI R61, R58, 0x2, R61 ;  /* 0x000000023a3d7819 */ /* 0x000fc4000001023d */
[----:B------:R-:W-:Y:S02]  /*0470*/  SHF.R.S32.HI R77, RZ, 0x1f, R63 ;  /* 0x0000001fff4d7819 */ /* 0x000fe4000001143f */
[----:B------:R-:W-:Y:S02]  /*0480*/  SHF.R.S32.HI R75, RZ, 0x1f, R57 ;  /* 0x0000001fff4b7819 */ /* 0x000fe40000011439 */
[----:B012---:R-:W-:-:S07]  /*0490*/  SHF.L.U64.HI R62, R59, 0x2, R62 ;  /* 0x000000023b3e7819 */ /* 0x007fce000001023e */
.L_x_800:
[----:B0-----:R-:W0:Y:S01]  /*04a0*/  LDC R12, c[0x0][0x2a0] ;  /* 0x0000a800ff0c7b82 */ /* 0x001e220000000800 */
[----:B------:R-:W-:Y:S01]  /*04b0*/  IABS R13, R5 ;  /* 0x00000005000d7213 */ /* 0x000fe20000000000 */
[----:B------:R-:W-:Y:S01]  /*04c0*/  ULDC.64 UR12, c[0x0][0x298] ;  /* 0x0000a600000c7ab9 */ /* 0x000fe20000000a00 */
[----:B------:R-:W-:Y:S02]  /*04d0*/  LOP3.LUT P6, RZ, R6, 0x2, RZ, 0xc0, !PT ;  /* 0x0000000206ff7812 */ /* 0x000fe400078cc0ff */
[----:B------:R-:W-:Y:S02]  /*04e0*/  CS2R R46, SRZ ;  /* 0x00000000002e7805 */ /* 0x000fe4000001ff00 */
[----:B------:R-:W-:Y:S02]  /*04f0*/  SHF.R.S32.HI R14, RZ, 0x1f, R55 ;  /* 0x0000001fff0e7819 */ /* 0x000fe40000011437 */
[----:B------:R-:W-:Y:S01]  /*0500*/  SHF.R.S32.HI R15, RZ, 0x1f, R2 ;  /* 0x0000001fff0f7819 */ /* 0x000fe20000011402 */
[----:B------:R-:W1:Y:S08]  /*0510*/  @P5 LDC.64 R16, c[0x0][0x288] ;  /* 0x0000a200ff105b82 */ /* 0x000e700000000a00 */
[----:B------:R-:W2:Y:S01]  /*0520*/  @P6 LDC.64 R40, c[0x0][0x230] ;  /* 0x00008c00ff286b82 */ /* 0x000ea20000000a00 */
[----:B0-----:R-:W-:-:S07]  /*0530*/  IABS R10, R12 ;  /* 0x0000000c000a7213 */ /* 0x001fce0000000000 */
[----:B------:R-:W0:Y:S01]  /*0540*/  @P6 LDC.64 R38, c[0x0][0x228] ;  /* 0x00008a00ff266b82 */ /* 0x000e220000000a00 */
[----:B------:R-:W3:Y:S01]  /*0550*/  I2F.RP R7, R10 ;  /* 0x0000000a00077306 */ /* 0x000ee20000209400 */
[----:B-1----:R-:W-:-:S06]  /*0560*/  @P5 IMAD R20, R74, R16, RZ ;  /* 0x000000104a145224 */ /* 0x002fcc00078e02ff */
[----:B------:R-:W1:Y:S01]  /*0570*/  @P5 LDC.64 R36, c[0x0][0x230] ;  /* 0x00008c00ff245b82 */ /* 0x000e620000000a00 */
[----:B------:R-:W-:-:S07]  /*0580*/  @P5 IMAD R19, R69, R17, R20 ;  /* 0x0000001145135224 */ /* 0x000fce00078e0214 */
[----:B------:R-:W4:Y:S01]  /*0590*/  @P5 LDC.64 R34, c[0x0][0x228] ;  /* 0x00008a00ff225b82 */ /* 0x000f220000000a00 */
[----:B---3--:R-:W3:Y:S07]  /*05a0*/  MUFU.RCP R7, R7 ;  /* 0x0000000700077308 */ /* 0x008eee0000001000 */
[----:B------:R-:W4:Y:S08]  /*05b0*/  @P4 LDC.64 R32, c[0x0][0x230] ;  /* 0x00008c00ff204b82 */ /* 0x000f300000000a00 */
[----:B------:R-:W4:Y:S01]  /*05c0*/  @P4 LDC.64 R30, c[0x0][0x228] ;  /* 0x00008a00ff1e4b82 */ /* 0x000f220000000a00 */
[----:B---3--:R-:W-:-:S04]  /*05d0*/  IADD3 R8, R7, 0xffffffe, RZ ;  /* 0x0ffffffe07087810 */ /* 0x008fc80007ffe0ff */
[----:B------:R3:W2:Y:S03]  /*05e0*/  F2I.FTZ.U32.TRUNC.NTZ R9, R8 ;  /* 0x0000000800097305 */ /* 0x0006a6000021f000 */
[----:B------:R-:W4:Y:S01]  /*05f0*/  @P3 LDC.64 R28, c[0x0][0x230] ;  /* 0x00008c00ff1c3b82 */ /* 0x000f220000000a00 */
[----:B---3--:R-:W-:-:S07]  /*0600*/  MOV R8, RZ ;  /* 0x000000ff00087202 */ /* 0x008fce0000000f00 */
[----:B------:R-:W3:Y:S01]  /*0610*/  @P3 LDC.64 R26, c[0x0][0x228] ;  /* 0x00008a00ff1a3b82 */ /* 0x000ee20000000a00 */
[----:B--2---:R-:W-:-:S07]  /*0620*/  IADD3 R11, RZ, -R9, RZ ;  /* 0x80000009ff0b7210 */ /* 0x004fce0007ffe0ff */
[----:B------:R-:W2:Y:S01]  /*0630*/  @P2 LDC.64 R24, c[0x0][0x230] ;  /* 0x00008c00ff182b82 */ /* 0x000ea20000000a00 */
[----:B------:R-:W-:-:S04]  /*0640*/  IMAD R11, R11, R10, RZ ;  /* 0x0000000a0b0b7224 */ /* 0x000fc800078e02ff */
[----:B------:R-:W-:Y:S01]  /*0650*/  IMAD.HI.U32 R9, R9, R11, R8 ;  /* 0x0000000b09097227 */ /* 0x000fe200078e0008 */
[----:B------:R-:W-:Y:S02]  /*0660*/  MOV R11, R13 ;  /* 0x0000000d000b7202 */ /* 0x000fe40000000f00 */
[----:B------:R-:W2:Y:S03]  /*0670*/  @P2 LDC.64 R22, c[0x0][0x228] ;  /* 0x00008a00ff162b82 */ /* 0x000ea60000000a00 */
        /* <DEDUP_REMOVED lines=10> */
[----:B------:R-:W-:-:S11]  /*0720*/  LOP3.LUT R7, R5, R12, RZ, 0x3c, !PT ;  /* 0x0000000c05077212 */ /* 0x000fd600078e3cff */
[----:B------:R-:W-:Y:S02]  /*0730*/  @P0 IADD3 R9, R9, 0x1, RZ ;  /* 0x0000000109090810 */ /* 0x000fe40007ffe0ff */
[----:B------:R-:W-:Y:S02]  /*0740*/  ISETP.GE.AND P0, PT, R5, RZ, PT ;  /* 0x000000ff0500720c */ /* 0x000fe40003f06270 */
[----:B------:R-:W-:-:S11]  /*0750*/  MOV R10, R9 ;  /* 0x00000009000a7202 */ /* 0x000fd60000000f00 */
[----:B------:R-:W-:Y:S02]  /*0760*/  @!P0 IADD3 R8, -R8, RZ, RZ ;  /* 0x000000ff08088210 */ /* 0x000fe40007ffe1ff */
[----:B------:R-:W-:Y:S02]  /*0770*/  ISETP.GE.AND P0, PT, R7, RZ, PT ;  /* 0x000000ff0700720c */ /* 0x000fe40003f06270 */
[----:B------:R-:W-:-:S11]  /*0780*/  LOP3.LUT R7, RZ, R12, RZ, 0x33, !PT ;  /* 0x0000000cff077212 */ /* 0x000fd600078e33ff */
[----:B------:R-:W-:Y:S02]  /*0790*/  @!P0 IADD3 R10, -R10, RZ, RZ ;  /* 0x000000ff0a0a8210 */ /* 0x000fe40007ffe1ff */
[----:B------:R-:W-:-:S04]  /*07a0*/  ISETP.NE.AND P0, PT, R12, RZ, PT ;  /* 0x000000ff0c00720c */ /* 0x000fc80003f05270 */
[C---:B------:R-:W-:Y:S02]  /*07b0*/  SEL R56, R7.reuse, R8, !P0 ;  /* 0x0000000807387207 */ /* 0x040fe40004000000 */
[----:B------:R-:W0:Y:S01]  /*07c0*/  @P6 LDC.64 R8, c[0x0][0x288] ;  /* 0x0000a200ff086b82 */ /* 0x000e220000000a00 */
[----:B------:R-:W-:Y:S02]  /*07d0*/  SEL R7, R7, R10, !P0 ;  /* 0x0000000a07077207 */ /* 0x000fe40004000000 */
[----:B------:R-:W-:Y:S02]  /*07e0*/  IMAD R65, R56, 0x18, RZ ;  /* 0x0000001838417824 */ /* 0x000fe400078e02ff */
[----:B------:R-:W-:-:S03]  /*07f0*/  SHF.R.S32.HI R12, RZ, 0x1f, R7 ;  /* 0x0000001fff0c7819 */ /* 0x000fc60000011407 */
[----:B------:R-:W-:Y:S02]  /*0800*/  IADD3 R10, P0, R55, R65, RZ ;  /* 0x00000041370a7210 */ /* 0x000fe40007f1e0ff */
[----:B------:R-:W-:Y:S02]  /*0810*/  IMAD R12, R12, UR12, RZ ;  /* 0x0000000c0c0c7c24 */ /* 0x000fe4000f8e02ff */
[----:B------:R-:W-:Y:S02]  /*0820*/  LEA.HI.X.SX32 R11, R65, R14, 0x1, P0 ;  /* 0x0000000e410b7211 */ /* 0x000fe400000f0eff */
[C---:B------:R-:W-:Y:S02]  /*0830*/  IMAD R13, R7.reuse, UR13, R12 ;  /* 0x0000000d070d7c24 */ /* 0x040fe4000f8e020c */
[----:B------:R-:W-:Y:S01]  /*0840*/  IMAD.WIDE.U32 R10, R7, UR12, R10 ;  /* 0x0000000c070a7c25 */ /* 0x000fe2000f8e000a */
[----:B------:R-:W-:-:S04]  /*0850*/  ULDC.64 UR12, c[0x0][0x290] ;  /* 0x0000a400000c7ab9 */ /* 0x000fc80000000a00 */
[----:B------:R-:W-:Y:S01]  /*0860*/  IADD3 R13, R11, R13, RZ ;  /* 0x0000000d0b0d7210 */ /* 0x000fe20007ffe0ff */
[----:B0-----:R-:W-:Y:S01]  /*0870*/  @P6 IMAD R7, R15, R8, RZ ;  /* 0x000000080f076224 */ /* 0x001fe200078e02ff */
[----:B------:R-:W-:Y:S01]  /*0880*/  @P6 MOV R12, R10 ;  /* 0x0000000a000c6202 */ /* 0x000fe20000000f00 */
[----:B------:R-:W0:Y:S02]  /*0890*/  @P4 LDC.64 R14, c[0x0][0x288] ;  /* 0x0000a200ff0e4b82 */ /* 0x000e240000000a00 */
[C---:B------:R-:W-:Y:S02]  /*08a0*/  @P6 IMAD R7, R2.reuse, R9, R7 ;  /* 0x0000000902076224 */ /* 0x040fe400078e0207 */
[----:B------:R-:W-:-:S05]  /*08b0*/  @P6 IMAD.WIDE.U32 R8, R2, R8, R12 ;  /* 0x0000000802086225 */ /* 0x000fca00078e000c */
[----:B------:R-:W-:Y:S02]  /*08c0*/  @P6 IADD3 R9, R9, R7, RZ ;  /* 0x0000000709096210 */ /* 0x000fe40007ffe0ff */
[C---:B------:R-:W-:Y:S02]  /*08d0*/  @P6 SHF.L.U32 R7, R8.reuse, 0x1, RZ ;  /* 0x0000000108076819 */ /* 0x040fe400000006ff */
[----:B------:R-:W-:Y:S02]  /*08e0*/  @P6 SHF.L.U64.HI R18, R8, 0x1, R9 ;  /* 0x0000000108126819 */ /* 0x000fe40000010209 */
[----:B------:R-:W-:Y:S02]  /*08f0*/  @P5 MOV R8, R10 ;  /* 0x0000000a00085202 */ /* 0x000fe40000000f00 */
[----:B------:R-:W-:Y:S02]  /*0900*/  @P5 MOV R9, R13 ;  /* 0x0000000d00095202 */ /* 0x000fe40000000f00 */
[----:B------:R-:W-:Y:S01]  /*0910*/  @P6 IADD3 R40, P0, R7, R40, RZ ;  /* 0x0000002807286210 */ /* 0x000fe20007f1e0ff */
[----:B------:R-:W-:-:S03]  /*0920*/  @P5 IMAD.WIDE.U32 R16, R69, R16, R8 ;  /* 0x0000001045105225 */ /* 0x000fc600078e0008 */
[C---:B------:R-:W-:Y:S01]  /*0930*/  @P6 IADD3.X R41, R18.reuse, R41, RZ, P0, !PT ;  /* 0x0000002912296210 */ /* 0x040fe200007fe4ff */
[----:B------:R-:W3:Y:S01]  /*0940*/  @P3 LDC.64 R8, c[0x0][0x288] ;  /* 0x0000a200ff083b82 */ /* 0x000ee20000000a00 */
[----:B------:R-:W-:Y:S02]  /*0950*/  @P6 IADD3 R38, P0, R7, R38, RZ ;  /* 0x0000002607266210 */ /* 0x000fe40007f1e0ff */
[----:B------:R-:W-:Y:S01]  /*0960*/  @P5 IADD3 R17, R17, R19, RZ ;  /* 0x0000001311115210 */ /* 0x000fe20007ffe0ff */
[----:B0-----:R-:W-:Y:S01]  /*0970*/  @P4 IMAD R19, R73, R14, RZ ;  /* 0x0000000e49134224 */ /* 0x001fe200078e02ff */
[----:B------:R-:W-:Y:S02]  /*0980*/  @P6 IADD3.X R39, R18, R39, RZ, P0, !PT ;  /* 0x0000002712276210 */ /* 0x000fe400007fe4ff */
[----:B------:R-:W-:Y:S01]  /*0990*/  @P5 SHF.L.U32 R7, R16, 0x1, RZ ;  /* 0x0000000110075819 */ /* 0x000fe200000006ff */
[----:B------:R-:W-:Y:S01]  /*09a0*/  @P4 IMAD R19, R68, R15, R19 ;  /* 0x0000000f44134224 */ /* 0x000fe200078e0213 */
[----:B------:R-:W-:-:S02]  /*09b0*/  @P5 SHF.L.U64.HI R18, R16, 0x1, R17 ;  /* 0x0000000110125819 */ /* 0x000fc40000010211 */
[----:B------:R-:W-:Y:S02]  /*09c0*/  @P4 MOV R16, R10 ;  /* 0x0000000a00104202 */ /* 0x000fe40000000f00 */
[----:B------:R-:W-:Y:S02]  /*09d0*/  @P4 MOV R17, R13 ;  /* 0x0000000d00114202 */ /* 0x000fe40000000f00 */
[----:B-1----:R-:W-:Y:S01]  /*09e0*/  @P5 IADD3 R36, P0, R7, R36, RZ ;  /* 0x0000002407245210 */ /* 0x002fe20007f1e0ff */
[----:B------:R-:W-:-:S03]  /*09f0*/  @P4 IMAD.WIDE.U32 R14, R68, R14, R16 ;  /* 0x0000000e440e4225 */ /* 0x000fc600078e0010 */
[----:B------:R-:W-:Y:S01]  /*0a00*/  @P5 IADD3.X R37, R18, R37, RZ, P0, !PT ;  /* 0x0000002512255210 */ /* 0x000fe200007fe4ff */
[----:B------:R-:W0:Y:S01]  /*0a10*/  @P2 LDC.64 R16, c[0x0][0x288] ;  /* 0x0000a200ff102b82 */ /* 0x000e220000000a00 */
[----:B----4-:R-:W-:Y:S02]  /*0a20*/  @P5 IADD3 R34, P0, R7, R34, RZ ;  /* 0x0000002207225210 */ /* 0x010fe40007f1e0ff */
[----:B------:R-:W-:Y:S02]  /*0a30*/  @P4 IADD3 R15, R15, R19, RZ ;  /* 0x000000130f0f4210 */ /* 0x000fe40007ffe0ff */
[----:B------:R-:W-:Y:S02]  /*0a40*/  @P4 SHF.L.U32 R7, R14, 0x1, RZ ;  /* 0x000000010e074819 */ /* 0x000fe400000006ff */
[----:B------:R-:W-:Y:S01]  /*0a50*/  @P5 IADD3.X R35, R18, R35, RZ, P0, !PT ;  /* 0x0000002312235210 */ /* 0x000fe200007fe4ff */
[----:B---3--:R-:W-:Y:S01]  /*0a60*/  @P3 IMAD R18, R72, R8, RZ ;  /* 0x0000000848123224 */ /* 0x008fe200078e02ff */
[----:B------:R-:W-:-:S02]  /*0a70*/  @P4 SHF.L.U64.HI R20, R14, 0x1, R15 ;  /* 0x000000010e144819 */ /* 0x000fc4000001020f */
[C---:B------:R-:W-:Y:S01]  /*0a80*/  @P4 IADD3 R32, P0, R7.reuse, R32, RZ ;  /* 0x0000002007204210 */ /* 0x040fe20007f1e0ff */
[----:B------:R-:W1:Y:S01]  /*0a90*/  @P1 LDC.64 R14, c[0x0][0x288] ;  /* 0x0000a200ff0e1b82 */ /* 0x000e620000000a00 */
[----:B------:R-:W-:Y:S02]  /*0aa0*/  @P3 MOV R19, R13 ;  /* 0x0000000d00133202 */ /* 0x000fe40000000f00 */
[C---:B------:R-:W-:Y:S02]  /*0ab0*/  @P4 IADD3.X R33, R20.reuse, R33, RZ, P0, !PT ;  /* 0x0000002114214210 */ /* 0x040fe400007fe4ff */
[----:B------:R-:W-:Y:S01]  /*0ac0*/  @P4 IADD3 R30, P0, R7, R30, RZ ;  /* 0x0000001e071e4210 */ /* 0x000fe20007f1e0ff */
[----:B------:R-:W-:Y:S01]  /*0ad0*/  @P3 IMAD R7, R67, R9, R18 ;  /* 0x0000000943073224 */ /* 0x000fe200078e0212 */
[----:B------:R-:W-:Y:S02]  /*0ae0*/  @P3 MOV R18, R10 ;  /* 0x0000000a00123202 */ /* 0x000fe40000000f00 */
[----:B------:R-:W-:-:S02]  /*0af0*/  @P4 IADD3.X R31, R20, R31, RZ, P0, !PT ;  /* 0x0000001f141f4210 */ /* 0x000fc400007fe4ff */
[----:B------:R-:W3:Y:S01]  /*0b00*/  @P1 LDC.64 R20, c[0x0][0x230] ;  /* 0x00008c00ff141b82 */ /* 0x000ee20000000a00 */
[----:B------:R-:W-:-:S05]  /*0b10*/  @P3 IMAD.WIDE.U32 R8, R67, R8, R18 ;  /* 0x0000000843083225 */ /* 0x000fca00078e0012 */
[----:B------:R-:W-:Y:S01]  /*0b20*/  @P3 IADD3 R7, R9, R7, RZ ;  /* 0x0000000709073210 */ /* 0x000fe20007ffe0ff */
[----:B0-----:R-:W-:Y:S01]  /*0b30*/  @P2 IMAD R9, R71, R16, RZ ;  /* 0x0000001047092224 */ /* 0x001fe200078e02ff */
[C---:B------:R-:W-:Y:S02]  /*0b40*/  @P3 SHF.L.U32 R19, R8.reuse, 0x1, RZ ;  /* 0x0000000108133819 */ /* 0x040fe400000006ff */
[----:B------:R-:W-:Y:S01]  /*0b50*/  @P3 SHF.L.U64.HI R18, R8, 0x1, R7 ;  /* 0x0000000108123819 */ /* 0x000fe20000010207 */
[C---:B------:R-:W-:Y:S01]  /*0b60*/  @P2 IMAD R43, R66.reuse, R17, R9 ;  /* 0x00000011422b2224 */ /* 0x040fe200078e0209 */
[----:B------:R-:W-:Y:S01]  /*0b70*/  @P2 MOV R8, R10 ;  /* 0x0000000a00082202 */ /* 0x000fe20000000f00 */
[----:B------:R-:W0:Y:S01]  /*0b80*/  LDC R7, c[0x0][0x2ac] ;  /* 0x0000ab00ff077b82 */ /* 0x000e220000000800 */
[----:B------:R-:W-:Y:S02]  /*0b90*/  @P2 MOV R9, R13 ;  /* 0x0000000d00092202 */ /* 0x000fe40000000f00 */
[----:B------:R-:W-:Y:S01]  /*0ba0*/  @P3 IADD3 R28, P0, R19, R28, RZ ;  /* 0x0000001c131c3210 */ /* 0x000fe20007f1e0ff */
[----:B------:R-:W-:-:S03]  /*0bb0*/  @P2 IMAD.WIDE.U32 R16, R66, R16, R8 ;  /* 0x0000001042102225 */ /* 0x000fc600078e0008 */
[----:B------:R-:W-:Y:S01]  /*0bc0*/  @P3 IADD3.X R29, R18, R29, RZ, P0, !PT ;  /* 0x0000001d121d3210 */ /* 0x000fe200007fe4ff */
[----:B------:R-:W4:Y:S01]  /*0bd0*/  @P1 LDC.64 R8, c[0x0][0x228] ;  /* 0x00008a00ff081b82 */ /* 0x000f220000000a00 */
[----:B------:R-:W-:Y:S01]  /*0be0*/  @P3 IADD3 R26, P0, R19, R26, RZ ;  /* 0x0000001a131a3210 */ /* 0x000fe20007f1e0ff */
[----:B-1----:R-:W-:Y:S01]  /*0bf0*/  @P1 IMAD R19, R70, R14, RZ ;  /* 0x0000000e46131224 */ /* 0x002fe200078e02ff */
[----:B------:R-:W-:Y:S02]  /*0c00*/  @P2 IADD3 R17, R17, R43, RZ ;  /* 0x0000002b11112210 */ /* 0x000fe40007ffe0ff */
[----:B------:R-:W-:Y:S01]  /*0c10*/  @P2 SHF.L.U32 R43, R16, 0x1, RZ ;  /* 0x00000001102b2819 */ /* 0x000fe200000006ff */
[----:B------:R-:W-:Y:S01]  /*0c20*/  @P1 IMAD R15, R64, R15, R19 ;  /* 0x0000000f400f1224 */ /* 0x000fe200078e0213 */
[----:B------:R-:W-:Y:S02]  /*0c30*/  @P2 SHF.L.U64.HI R42, R16, 0x1, R17 ;  /* 0x00000001102a2819 */ /* 0x000fe40000010211 */
[----:B------:R-:W-:-:S02]  /*0c40*/  @P1 MOV R16, R10 ;  /* 0x0000000a00101202 */ /* 0x000fc40000000f00 */
[----:B------:R-:W-:Y:S02]  /*0c50*/  @P1 MOV R17, R13 ;  /* 0x0000000d00111202 */ /* 0x000fe40000000f00 */
[----:B------:R-:W-:Y:S01]  /*0c60*/  @P3 IADD3.X R27, R18, R27, RZ, P0, !PT ;  /* 0x0000001b121b3210 */ /* 0x000fe200007fe4ff */
[----:B------:R-:W-:Y:S01]  /*0c70*/  IMAD.WIDE.U32 R18, R0, -0x55555555, RZ ;  /* 0xaaaaaaab00127825 */ /* 0x000fe200078e00ff */
[----:B--2---:R-:W-:-:S03]  /*0c80*/  @P2 IADD3 R24, P0, R43, R24, RZ ;  /* 0x000000182b182210 */ /* 0x004fc60007f1e0ff */
[----:B------:R-:W-:Y:S01]  /*0c90*/  @P1 IMAD.WIDE.U32 R16, R64, R14, R16 ;  /* 0x0000000e40101225 */ /* 0x000fe200078e0010 */
[----:B------:R-:W-:Y:S02]  /*0ca0*/  @P2 IADD3.X R25, R42, R25, RZ, P0, !PT ;  /* 0x000000192a192210 */ /* 0x000fe400007fe4ff */
[----:B------:R-:W-:Y:S02]  /*0cb0*/  @P2 IADD3 R22, P0, R43, R22, RZ ;  /* 0x000000162b162210 */ /* 0x000fe40007f1e0ff */
[----:B------:R-:W-:Y:S02]  /*0cc0*/  @P1 IADD3 R17, R17, R15, RZ ;  /* 0x0000000f11111210 */ /* 0x000fe40007ffe0ff */
[----:B------:R-:W-:Y:S02]  /*0cd0*/  SHF.R.U32.HI R18, RZ, 0x3, R19 ;  /* 0x00000003ff127819 */ /* 0x000fe40000011613 */
[----:B------:R-:W-:Y:S02]  /*0ce0*/  @P1 SHF.L.U32 R15, R16, 0x1, RZ ;  /* 0x00000001100f1819 */ /* 0x000fe400000006ff */
[----:B------:R-:W-:Y:S01]  /*0cf0*/  @P2 IADD3.X R23, R42, R23, RZ, P0, !PT ;  /* 0x000000172a172210 */ /* 0x000fe200007fe4ff */
[----:B0-----:R-:W-:Y:S01]  /*0d00*/  IMAD R7, R7, UR7, R18 ;  /* 0x0000000707077c24 */ /* 0x001fe2000f8e0212 */
[----:B------:R-:W-:-:S02]  /*0d10*/  @P1 SHF.L.U64.HI R16, R16, 0x1, R17 ;  /* 0x0000000110101819 */ /* 0x000fc40000010211 */
[----:B---3--:R-:W-:Y:S02]  /*0d20*/  @P1 IADD3 R20, P0, R15, R20, RZ ;  /* 0x000000140f141210 */ /* 0x008fe40007f1e0ff */
[----:B------:R-:W-:Y:S02]  /*0d30*/  IADD3 R7, R7, 0xc0, RZ ;  /* 0x000000c007077810 */ /* 0x000fe40007ffe0ff */
[----:B------:R-:W-:Y:S02]  /*0d40*/  @P1 IADD3.X R21, R16, R21, RZ, P0, !PT ;  /* 0x0000001510151210 */ /* 0x000fe400007fe4ff */
[----:B----4-:R-:W-:-:S04]  /*0d50*/  @P1 IADD3 R8, P0, R15, R8, RZ ;  /* 0x000000080f081210 */ /* 0x010fc80007f1e0ff */
[----:B------:R-:W-:Y:S02]  /*0d60*/  @P1 IADD3.X R9, R16, R9, RZ, P0, !PT ;  /* 0x0000000910091210 */ /* 0x000fe400007fe4ff */
[----:B------:R-:W-:Y:S02]  /*0d70*/  ISETP.GE.U32.AND P0, PT, R7, UR12, PT ;  /* 0x0000000c07007c0c */ /* 0x000fe4000bf06070 */
[----:B------:R-:W-:Y:S02]  /*0d80*/  SHF.R.S32.HI R7, RZ, 0x1f, R7 ;  /* 0x0000001fff077819 */ /* 0x000fe40000011407 */
[----:B------:R-:W-:Y:S02]  /*0d90*/  MOV R52, RZ ;  /* 0x000000ff00347202 */ /* 0x000fe40000000f00 */
[----:B------:R-:W-:Y:S02]  /*0da0*/  CS2R R50, SRZ ;  /* 0x0000000000327805 */ /* 0x000fe4000001ff00 */
[----:B------:R-:W-:-:S02]  /*0db0*/  ISETP.GE.AND.EX P0, PT, R7, UR13, PT, P0 ;  /* 0x0000000d07007c0c */ /* 0x000fc4000bf06300 */
[----:B------:R-:W-:Y:S02]  /*0dc0*/  CS2R R48, SRZ ;  /* 0x0000000000307805 */ /* 0x000fe4000001ff00 */
[----:B------:R-:W-:Y:S01]  /*0dd0*/  CS2R R44, SRZ ;  /* 0x00000000002c7805 */ /* 0x000fe2000001ff00 */
[----:B------:R-:W5:Y:S01]  /*0de0*/  @P1 LDG.E R47, desc[UR8][R8.64] ;  /* 0x00000008082f1981 */ /* 0x000f62000c1e1900 */
[----:B------:R-:W-:-:S03]  /*0df0*/  ISETP.LT.U32.AND P0, PT, R0, 0x180, !P0 ;  /* 0x000001800000780c */ /* 0x000fc60004701070 */
[----:B------:R-:W5:Y:S04]  /*0e00*/  @P5 LDG.E R51, desc[UR8][R34.64] ;  /* 0x0000000822335981 */ /* 0x000f68000c1e1900 */
[----:B------:R-:W5:Y:S04]  /*0e10*/  @P4 LDG.E R50, desc[UR8][R30.64] ;  /* 0x000000081e324981 */ /* 0x000f68000c1e1900 */
[----:B------:R-:W5:Y:S02]  /*0e20*/  @P2 LDG.E R44, desc[UR8][R24.64] ;  /* 0x00000008182c2981 */ /* 0x000f64000c1e1900 */
[----:B------:R-:W0:Y:S01]  /*0e30*/  @P0 LDC.64 R16, c[0x0][0x288] ;  /* 0x0000a200ff100b82 */ /* 0x000e220000000a00 */
[----:B------:R-:W-:Y:S01]  /*0e40*/  @P0 MOV R19, R13 ;  /* 0x0000000d00130202 */ /* 0x000fe20000000f00 */
[----:B------:R-:W5:Y:S04]  /*0e50*/  @P2 LDG.E R48, desc[UR8][R22.64] ;  /* 0x0000000816302981 */ /* 0x000f68000c1e1900 */
[----:B------:R-:W5:Y:S02]  /*0e60*/  @P3 LDG.E R49, desc[UR8][R26.64] ;  /* 0x000000081a313981 */ /* 0x000f64000c1e1900 */
[----:B------:R-:W1:Y:S01]  /*0e70*/  @P0 LDC.64 R14, c[0x0][0x230] ;  /* 0x00008c00ff0e0b82 */ /* 0x000e620000000a00 */
[----:B0-----:R-:W-:-:S04]  /*0e80*/  @P0 IMAD R18, R77, R16, RZ ;  /* 0x000000104d120224 */ /* 0x001fc800078e02ff */
[----:B------:R-:W-:Y:S01]  /*0e90*/  @P0 IMAD R17, R63, R17, R18 ;  /* 0x000000113f110224 */ /* 0x000fe200078e0212 */
[----:B------:R-:W-:-:S05]  /*0ea0*/  @P0 MOV R18, R10 ;  /* 0x0000000a00120202 */ /* 0x000fca0000000f00 */
[----:B------:R-:W-:-:S05]  /*0eb0*/  @P0 IMAD.WIDE.U32 R18, R63, R16, R18 ;  /* 0x000000103f120225 */ /* 0x000fca00078e0012 */
[----:B------:R-:W-:Y:S02]  /*0ec0*/  @P0 IADD3 R17, R19, R17, RZ ;  /* 0x0000001113110210 */ /* 0x000fe40007ffe0ff */
[C---:B------:R-:W-:Y:S02]  /*0ed0*/  @P0 SHF.L.U32 R7, R18.reuse, 0x1, RZ ;  /* 0x0000000112070819 */ /* 0x040fe400000006ff */
[----:B------:R-:W-:Y:S02]  /*0ee0*/  @P0 SHF.L.U64.HI R18, R18, 0x1, R17 ;  /* 0x0000000112120819 */ /* 0x000fe40000010211 */
[----:B------:R-:W0:Y:S01]  /*0ef0*/  @P0 LDC.64 R16, c[0x0][0x228] ;  /* 0x00008a00ff100b82 */ /* 0x000e220000000a00 */
[----:B-1----:R-:W-:-:S04]  /*0f00*/  @P0 IADD3 R14, P6, R7, R14, RZ ;  /* 0x0000000e070e0210 */ /* 0x002fc80007fde0ff */
[C---:B------:R-:W-:Y:S02]  /*0f10*/  @P0 IADD3.X R15, R18.reuse, R15, RZ, P6, !PT ;  /* 0x0000000f120f0210 */ /* 0x040fe400037fe4ff */
[----:B0-----:R-:W-:Y:S02]  /*0f20*/  @P0 IADD3 R16, P6, R7, R16, RZ ;  /* 0x0000001007100210 */ /* 0x001fe40007fde0ff */
[----:B------:R-:W-:Y:S02]  /*0f30*/  MOV R7, RZ ;  /* 0x000000ff00077202 */ /* 0x000fe40000000f00 */
[----:B------:R-:W-:-:S04]  /*0f40*/  @P0 IADD3.X R17, R18, R17, RZ, P6, !PT ;  /* 0x0000001112110210 */ /* 0x000fc800037fe4ff */
[----:B------:R0:W5:Y:S04]  /*0f50*/  @P0 LDG.E R7, desc[UR8][R14.64] ;  /* 0x000000080e070981 */ /* 0x000168000c1e1900 */
[----:B------:R1:W5:Y:S01]  /*0f60*/  @P0 LDG.E R46, desc[UR8][R16.64] ;  /* 0x00000008102e0981 */ /* 0x000362000c1e1900 */
[----:B------:R-:W-:-:S04]  /*0f70*/  ISETP.GE.U32.AND P0, PT, R57, UR12, PT ;  /* 0x0000000c39007c0c */ /* 0x000fc8000bf06070 */
[----:B------:R-:W-:-:S04]  /*0f80*/  ISETP.GE.AND.EX P0, PT, R75, UR13, PT, P0 ;  /* 0x0000000d4b007c0c */ /* 0x000fc8000bf06300 */
[----:B------:R-:W-:-:S13]  /*0f90*/  ISETP.LT.U32.AND P0, PT, R0, 0x180, !P0 ;  /* 0x000001800000780c */ /* 0x000fda0004701070 */
[----:B0-----:R-:W0:Y:S01]  /*0fa0*/  @P0 LDC.64 R14, c[0x0][0x288] ;  /* 0x0000a200ff0e0b82 */ /* 0x001e220000000a00 */
[----:B------:R-:W-:-:S07]  /*0fb0*/  @P0 MOV R19, R13 ;  /* 0x0000000d00130202 */ /* 0x000fce0000000f00 */
[----:B-1----:R-:W1:Y:S01]  /*0fc0*/  @P0 LDC.64 R16, c[0x0][0x230] ;  /* 0x00008c00ff100b82 */ /* 0x002e620000000a00 */
        /* <DEDUP_REMOVED lines=9> */
[----:B------:R-:W-:Y:S02]  /*1060*/  @P0 IADD3.X R17, R14, R17, RZ, P6, !PT ;  /* 0x000000110e110210 */ /* 0x000fe400037fe4ff */
[----:B0-----:R-:W-:-:S04]  /*1070*/  @P0 IADD3 R18, P6, R15, R18, RZ ;  /* 0x000000120f120210 */ /* 0x001fc80007fde0ff */
[----:B------:R-:W-:Y:S02]  /*1080*/  @P0 IADD3.X R19, R14, R19, RZ, P6, !PT ;  /* 0x000000130e130210 */ /* 0x000fe400037fe4ff */
[----:B------:R-:W0:Y:S01]  /*1090*/  LDC.64 R14, c[0x0][0x248] ;  /* 0x00009200ff0e7b82 */ /* 0x000e220000000a00 */
[----:B------:R-:W-:Y:S02]  /*10a0*/  LOP3.LUT P6, RZ, R6, 0x2, RZ, 0xc0, !PT ;  /* 0x0000000206ff7812 */ /* 0x000fe400078cc0ff */
[----:B------:R-:W-:Y:S01]  /*10b0*/  CS2R R42, SRZ ;  /* 0x00000000002a7805 */ /* 0x000fe2000001ff00 */
[----:B------:R-:W5:Y:S05]  /*10c0*/  @P0 LDG.E R45, desc[UR8][R18.64] ;  /* 0x00000008122d0981 */ /* 0x000f6a000c1e1900 */
[----:B------:R-:W5:Y:S05]  /*10d0*/  @P5 LDG.E R43, desc[UR8][R36.64] ;  /* 0x00000008242b5981 */ /* 0x000f6a000c1e1900 */
[----:B------:R1:W5:Y:S04]  /*10e0*/  @P6 LDG.E R42, desc[UR8][R40.64] ;  /* 0x00000008282a6981 */ /* 0x000368000c1e1900 */
[----:B------:R2:W5:Y:S01]  /*10f0*/  @P6 LDG.E R52, desc[UR8][R38.64] ;  /* 0x0000000826346981 */ /* 0x000562000c1e1900 */
[----:B0-----:R-:W-:-:S06]  /*1100*/  IMAD.WIDE R14, R5, 0x8, R14 ;  /* 0x00000008050e7825 */ /* 0x001fcc00078e020e */
[----:B------:R-:W3:Y:S01]  /*1110*/  LDG.E.64 R14, desc[UR8][R14.64] ;  /* 0x000000080e0e7981 */ /* 0x000ee2000c1e1b00 */
[----:B-1----:R-:W-:Y:S02]  /*1120*/  CS2R R40, SRZ ;  /* 0x0000000000287805 */ /* 0x002fe4000001ff00 */
[----:B--2---:R-:W-:-:S04]  /*1130*/  CS2R R38, SRZ ;  /* 0x0000000000267805 */ /* 0x004fc8000001ff00 */
[----:B------:R-:W5:Y:S04]  /*1140*/  @P4 LDG.E R40, desc[UR8][R32.64] ;  /* 0x0000000820284981 */ /* 0x000f68000c1e1900 */
[----:B------:R-:W5:Y:S04]  /*1150*/  @P3 LDG.E R41, desc[UR8][R28.64] ;  /* 0x000000081c293981 */ /* 0x000f68000c1e1900 */
[----:B------:R-:W5:Y:S04]  /*1160*/  @P1 LDG.E R39, desc[UR8][R20.64] ;  /* 0x0000000814271981 */ /* 0x000f68000c1e1900 */
[----:B------:R0:W5:Y:S01]  /*1170*/  @P0 LDG.E R38, desc[UR8][R16.64] ;  /* 0x0000000810260981 */ /* 0x000162000c1e1900 */
[----:B------:R-:W-:Y:S01]  /*1180*/  MOV R8, 0x3f800000 ;  /* 0x3f80000000087802 */ /* 0x000fe20000000f00 */
[----:B------:R-:W-:Y:S01]  /*1190*/  BSSY B0, `(.L_x_750) ;  /* 0x0000014000007945 */ /* 0x000fe20003800000 */
[----:B------:R-:W-:-:S02]  /*11a0*/  CS2R R18, SRZ ;  /* 0x0000000000127805 */ /* 0x000fc4000001ff00 */
[----:B0-----:R-:W-:Y:S01]  /*11b0*/  CS2R R16, SRZ ;  /* 0x0000000000107805 */ /* 0x001fe2000001ff00 */
[----:B---3--:R-:W-:-:S05]  /*11c0*/  FFMA.FTZ R26, -R14, R14, R15 ;  /* 0x0000000e0e1a7223 */ /* 0x008fca000001010f */
[----:B------:R-:W-:-:S13]  /*11d0*/  FSETP.GTU.FTZ.AND P0, PT, R26, RZ, PT ;  /* 0x000000ff1a00720b */ /* 0x000fda0003f1c000 */
[----:B------:R-:W0:Y:S02]  /*11e0*/  @P0 LDC R15, c[0x0][0x250] ;  /* 0x00009400ff0f0b82 */ /* 0x000e240000000800 */
[----:B0-----:R-:W-:-:S04]  /*11f0*/  @P0 FADD.FTZ R15, R26, R15 ;  /* 0x0000000f1a0f0221 */ /* 0x001fc80000010000 */
[----:B------:R0:W1:Y:S01]  /*1200*/  @P0 MUFU.RSQ R8, R15 ;  /* 0x0000000f00080308 */ /* 0x0000620000001400 */
[----:B------:R-:W-:-:S13]  /*1210*/  ISETP.GT.U32.AND P0, PT, R0, 0x17f, PT ;  /* 0x0000017f0000780c */ /* 0x000fda0003f04070 */
[----:B0-----:R-:W-:Y:S05]  /*1220*/  @P0 BRA `(.L_x_751) ;  /* 0x0000000000280947 */ /* 0x001fea0003800000 */
        /* <DEDUP_REMOVED lines=9> */
[----:B--2---:R-:W5:Y:S02]  /*12c0*/  LDG.E.64 R16, desc[UR8][R16.64] ;  /* 0x0000000810107981 */ /* 0x004f64000c1e1b00 */
.L_x_751:
[----:B------:R-:W-:Y:S05]  /*12d0*/  BSYNC B0 ;  /* 0x0000000000007941 */ /* 0x000fea0003800000 */
.L_x_750:
[----:B------:R-:W-:Y:S01]  /*12e0*/  ISETP.NE.AND P0, PT, RZ, UR10, PT ;  /* 0x0000000aff007c0c */ /* 0x000fe2000bf05270 */
[--C-:B-----5:R-:W-:Y:S01]  /*12f0*/  HADD2.F32 R9, -RZ, R42.reuse.H0_H0 ;  /* 0x2000002aff097230 */ /* 0x120fe20000004100 */
[----:B------:R-:W-:Y:S01]  /*1300*/  LOP3.LUT R6, R6, 0xfffffffb, RZ, 0xc0, !PT ;  /* 0xfffffffb06067812 */ /* 0x000fe200078ec0ff */
[----:B------:R-:W-:Y:S02]  /*1310*/  HADD2.F32 R25, -RZ, R42.H1_H1 ;  /* 0x3000002aff197230 */ /* 0x000fe40000004100 */
[--C-:B------:R-:W-:Y:S02]  /*1320*/  HADD2.F32 R27, -RZ, R43.reuse.H0_H0 ;  /* 0x2000002bff1b7230 */ /* 0x100fe40000004100 */
[C---:B------:R-:W-:Y:S01]  /*1330*/  FADD.FTZ R9, -R14.reuse, R9 ;  /* 0x000000090e097221 */ /* 0x040fe20000010100 */
[----:B------:R-:W-:Y:S02]  /*1340*/  HADD2.F32 R31, -RZ, R43.H1_H1 ;  /* 0x3000002bff1f7230 */ /* 0x000fe40000004100 */
[----:B------:R-:W-:Y:S01]  /*1350*/  FADD.FTZ R29, -R14, R25 ;  /* 0x000000190e1d7221 */ /* 0x000fe20000010100 */
[----:B------:R-:W-:-:S02]  /*1360*/  HADD2.F32 R23, -RZ, R52.H0_H0 ;  /* 0x20000034ff177230 */ /* 0x000fc40000004100 */
[C---:B------:R-:W-:Y:S01]  /*1370*/  FADD.FTZ R27, -R14.reuse, R27 ;  /* 0x0000001b0e1b7221 */ /* 0x040fe20000010100 */
[----:B------:R-:W-:Y:S02]  /*1380*/  HADD2.F32 R15, -RZ, R52.H1_H1 ;  /* 0x30000034ff0f7230 */ /* 0x000fe40000004100 */
[----:B------:R-:W-:Y:S01]  /*1390*/  FADD.FTZ R25, -R14, R31 ;  /* 0x0000001f0e197221 */ /* 0x000fe20000010100 */
[----:B------:R-:W-:Y:S01]  /*13a0*/  @P0 LOP3.LUT R6, R6, 0x4, RZ, 0xfc, !PT ;  /* 0x0000000406060812 */ /* 0x000fe200078efcff */
[--C-:B------:R-:W-:Y:S02]  /*13b0*/  HADD2.F32 R21, -RZ, R51.reuse.H0_H0 ;  /* 0x20000033ff157230 */ /* 0x100fe40000004100 */
[-C--:B-1----:R-:W-:Y:S01]  /*13c0*/  FMUL.FTZ R9, R9, R8.reuse ;  /* 0x0000000809097220 */ /* 0x082fe20000410000 */
[----:B------:R-:W-:Y:S02]  /*13d0*/  HADD2.F32 R24, -RZ, R51.H1_H1 ;  /* 0x30000033ff187230 */ /* 0x000fe40000004100 */
        /* <DEDUP_REMOVED lines=20> */
.L_x_752:
[----:B------:R-:W-:Y:S01]  /*1520*/  FMUL.FTZ R22, R23, R16 ;  /* 0x0000001017167220 */ /* 0x000fe20000410000 */
[----:B------:R-:W-:Y:S01]  /*1530*/  FFMA.FTZ R26, R9, R23, RZ ;  /* 0x00000017091a7223 */ /* 0x000fe200000100ff */
        /* <DEDUP_REMOVED lines=24> */
.L_x_753:
[----:B------:R-:W-:Y:S01]  /*16c0*/  FADD.FTZ R32, RZ, R23 ;  /* 0x00000017ff207221 */ /* 0x000fe20000010000 */
[----:B------:R-:W-:Y:S01]  /*16d0*/  FFMA.FTZ R9, R20, R29, R9 ;  /* 0x0000001d14097223 */ /* 0x000fe20000010009 */
[----:B------:R-:W-:Y:S01]  /*16e0*/  FMUL.FTZ R30, R21, R16 ;  /* 0x00000010151e7220 */ /* 0x000fe20000410000 */
[C---:B------:R-:W-:Y:S01]  /*16f0*/  FFMA.FTZ R26, R27.reuse, R21, R26 ;  /* 0x000000151b1a7223 */ /* 0x040fe2000001001a */
[----:B------:R-:W-:Y:S01]  /*1700*/  FADD.FTZ R21, R32, R21 ;  /* 0x0000001520157221 */ /* 0x000fe20000010000 */
[--C-:B------:R-:W-:Y:S02]  /*1710*/  HADD2.F32 R23, -RZ, R40.reuse.H0_H0 ;  /* 0x20000028ff177230 */ /* 0x100fe40000004100 */
[----:B------:R-:W-:Y:S01]  /*1720*/  FFMA.FTZ R32, R27, R30, R9 ;  /* 0x0000001e1b207223 */ /* 0x000fe20000010009 */
[----:B------:R-:W-:Y:S01]  /*1730*/  FFMA.FTZ R27, R20, R15, RZ ;  /* 0x0000000f141b7223 */ /* 0x000fe200000100ff */
[----:B------:R-:W-:Y:S02]  /*1740*/  HADD2.F32 R25, -RZ, R40.H1_H1 ;  /* 0x30000028ff197230 */ /* 0x000fe40000004100 */
[----:B------:R-:W-:Y:S01]  /*1750*/  FADD.FTZ R29, R29, R28 ;  /* 0x0000001c1d1d7221 */ /* 0x000fe20000010000 */
[----:B------:R-:W-:Y:S01]  /*1760*/  FADD.FTZ R15, RZ, R15 ;  /* 0x0000000fff0f7221 */ /* 0x000fe20000010000 */
[----:B------:R-:W-:Y:S01]  /*1770*/  FFMA.FTZ R20, R22, R24, R27 ;  /* 0x0000001816147223 */ /* 0x000fe2000001001b */
[----:B------:R-:W-:Y:S01]  /*1780*/  FMUL.FTZ R9, R24, R17 ;  /* 0x0000001118097220 */ /* 0x000fe20000410000 */
[C---:B------:R-:W-:Y:S01]  /*1790*/  FADD.FTZ R23, -R14.reuse, R23 ;  /* 0x000000170e177221 */ /* 0x040fe20000010100 */
[----:B------:R-:W-:Y:S01]  /*17a0*/  FADD.FTZ R27, -R14, R25 ;  /* 0x000000190e1b7221 */ /* 0x000fe20000010100 */
[----:B------:R-:W-:Y:S01]  /*17b0*/  FADD.FTZ R24, R15, R24 ;  /* 0x000000180f187221 */ /* 0x000fe20000010000 */
[----:B------:R-:W-:Y:S01]  /*17c0*/  FADD.FTZ R28, R29, R30 ;  /* 0x0000001e1d1c7221 */ /* 0x000fe20000010000 */
[----:B------:R-:W-:Y:S01]  /*17d0*/  FFMA.FTZ R22, R22, R9, R32 ;  /* 0x0000000916167223 */ /* 0x000fe20000010020 */
[----:B------:R-:W-:-:S02]  /*17e0*/  HADD2.F32 R25, -RZ, R50.H0_H0 ;  /* 0x20000032ff197230 */ /* 0x000fc40000004100 */
[-C--:B------:R-:W-:Y:S01]  /*17f0*/  FMUL.FTZ R23, R23, R8.reuse ;  /* 0x0000000817177220 */ /* 0x080fe20000410000 */
        /* <DEDUP_REMOVED lines=21> */
.L_x_754:
[----:B------:R-:W-:Y:S01]  /*1950*/  FMUL.FTZ R29, R25, R16 ;  /* 0x00000010191d7220 */ /* 0x000fe20000410000 */
[----:B------:R-:W-:Y:S01]  /*1960*/  FADD.FTZ R28, R9, R28 ;  /* 0x0000001c091c7221 */ /* 0x000fe20000010000 */
[----:B------:R-:W-:Y:S01]  /*1970*/  FFMA.FTZ R26, R23, R25, R26 ;  /* 0x00000019171a7223 */ /* 0x000fe2000001001a */
[----:B------:R-:W-:Y:S01]  /*1980*/  FADD.FTZ R9, R24, R15 ;  /* 0x0000000f18097221 */ /* 0x000fe20000010000 */
[----:B------:R-:W-:Y:S01]  /*1990*/  FFMA.FTZ R20, R30, R15, R20 ;  /* 0x0000000f1e147223 */ /* 0x000fe20000010014 */
[----:B------:R-:W-:Y:S01]  /*19a0*/  FADD.FTZ R27, R21, R25 ;  /* 0x00000019151b7221 */ /* 0x000fe20000010000 */
[----:B------:R-:W-:Y:S01]  /*19b0*/  FFMA.FTZ R23, R23, R29, R22 ;  /* 0x0000001d17177223 */ /* 0x000fe20000010016 */
[----:B------:R-:W-:Y:S01]  /*19c0*/  FMUL.FTZ R15, R15, R17 ;  /* 0x000000110f0f7220 */ /* 0x000fe20000410000 */
[----:B------:R-:W-:Y:S01]  /*19d0*/  FADD.FTZ R22, R28, R29 ;  /* 0x0000001d1c167221 */ /* 0x000fe20000010000 */
[--C-:B------:R-:W-:Y:S02]  /*19e0*/  HADD2.F32 R21, -RZ, R41.reuse.H0_H0 ;  /* 0x20000029ff157230 */ /* 0x100fe40000004100 */
[----:B------:R-:W-:-:S02]  /*19f0*/  HADD2.F32 R25, -RZ, R41.H1_H1 ;  /* 0x30000029ff197230 */ /* 0x000fc40000004100 */
[----:B------:R-:W-:Y:S01]  /*1a00*/  FFMA.FTZ R30, R30, R15, R23 ;  /* 0x0000000f1e1e7223 */ /* 0x000fe20000010017 */
[----:B------:R-:W-:Y:S01]  /*1a10*/  FADD.FTZ R23, R15, R22 ;  /* 0x000000160f177221 */ /* 0x000fe20000010000 */
[C---:B------:R-:W-:Y:S01]  /*1a20*/  FADD.FTZ R31, -R14.reuse, R21 ;  /* 0x000000150e1f7221 */ /* 0x040fe20000010100 */
[--C-:B------:R-:W-:Y:S02]  /*1a30*/  HADD2.F32 R29, -RZ, R49.reuse.H0_H0 ;  /* 0x20000031ff1d7230 */ /* 0x100fe40000004100 */
[----:B------:R-:W-:Y:S01]  /*1a40*/  FADD.FTZ R15, -R14, R25 ;  /* 0x000000190e0f7221 */ /* 0x000fe20000010100 */
[----:B------:R-:W-:Y:S02]  /*1a50*/  HADD2.F32 R21, -RZ, R49.H1_H1 ;  /* 0x30000031ff157230 */ /* 0x000fe40000004100 */
[-C--:B------:R-:W-:Y:S01]  /*1a60*/  FMUL.FTZ R31, R31, R8.reuse ;  /* 0x000000081f1f7220 */ /* 0x080fe20000410000 */
[----:B------:R-:W-:Y:S02]  /*1a70*/  HADD2.F32 R25, -RZ, R44.H0_H0 ;  /* 0x2000002cff197230 */ /* 0x000fe40000004100 */
        /* <DEDUP_REMOVED lines=20> */
.L_x_755:
[----:B------:R-:W-:Y:S01]  /*1bc0*/  FMUL.FTZ R33, R29, R16 ;  /* 0x000000101d217220 */ /* 0x000fe20000410000 */
[----:B------:R-:W-:Y:S01]  /*1bd0*/  FADD.FTZ R15, R27, R29 ;  /* 0x0000001d1b0f7221 */ /* 0x000fe20000010000 */
[C---:B------:R-:W-:Y:S01]  /*1be0*/  FFMA.FTZ R28, R31.reuse, R29, R26 ;  /* 0x0000001d1f1c7223 */ /* 0x040fe2000001001a */
[----:B------:R-:W-:Y:S02]  /*1bf0*/  HADD2.F32 R29, -RZ, R44.H1_H1 ;  /* 0x3000002cff1d7230 */ /* 0x000fe40000004100 */
[C---:B------:R-:W-:Y:S01]  /*1c00*/  FADD.FTZ R25, -R14.reuse, R25 ;  /* 0x000000190e197221 */ /* 0x040fe20000010100 */
[----:B------:R-:W-:Y:S01]  /*1c10*/  FFMA.FTZ R31, R31, R33, R30 ;  /* 0x000000211f1f7223 */ /* 0x000fe2000001001e */
[----:B------:R-:W-:Y:S01]  /*1c20*/  FADD.FTZ R27, R23, R33 ;  /* 0x00000021171b7221 */ /* 0x000fe20000010000 */
[--C-:B------:R-:W-:Y:S02]  /*1c30*/  HADD2.F32 R23, -RZ, R48.reuse.H0_H0 ;  /* 0x20000030ff177230 */ /* 0x100fe40000004100 */
[----:B------:R-:W-:Y:S01]  /*1c40*/  FADD.FTZ R29, -R14, R29 ;  /* 0x0000001d0e1d7221 */ /* 0x000fe20000010100 */
[----:B------:R-:W-:-:S02]  /*1c50*/  HADD2.F32 R24, -RZ, R48.H1_H1 ;  /* 0x30000030ff187230 */ /* 0x000fc40000004100 */
[-C--:B------:R-:W-:Y:S01]  /*1c60*/  FMUL.FTZ R25, R25, R8.reuse ;  /* 0x0000000819197220 */ /* 0x080fe20000410000 */
        /* <DEDUP_REMOVED lines=14> */
[----:B------:R-:W-:Y:S01]  /*1d50*/  FMUL.FTZ R23, R23, R34 ;  /* 0x0000002217177220 */ /* 0x000fe20000410000 */
[----:B-1----:R-:W-:Y:S01]  /*1d60*/  FMUL.FTZ R33, R24, R37 ;  /* 0x0000002518217220 */ /* 0x002fe20000410000 */
[----:B------:R-:W-:Y:S01]  /*1d70*/  FADD.FTZ R37, -R37, 1 ;  /* 0x3f80000025257421 */ /* 0x000fe20000010100 */
[----:B------:R-:W-:-:S03]  /*1d80*/  FFMA.FTZ R24, R29, R65, 1 ;  /* 0x3f8000001d187423 */ /* 0x000fc60000010041 */
[----:B------:R-:W-:Y:S01]  /*1d90*/  FFMA.FTZ R32, R32, R37, 1 ;  /* 0x3f80000020207423 */ /* 0x000fe20000010025 */
[----:B------:R-:W-:-:S03]  /*1da0*/  FMUL.FTZ R23, R23, R24 ;  /* 0x0000001817177220 */ /* 0x000fc60000410000 */
[----:B------:R-:W-:-:S07]  /*1db0*/  FMUL.FTZ R24, R33, R32 ;  /* 0x0000002021187220 */ /* 0x000fce0000410000 */
.L_x_756:
[----:B------:R-:W-:Y:S01]  /*1dc0*/  FFMA.FTZ R34, R22, R30, R31 ;  /* 0x0000001e16227223 */ /* 0x000fe2000001001f */
[----:B------:R-:W-:Y:S01]  /*1dd0*/  FMUL.FTZ R32, R23, R16 ;  /* 0x0000001017207220 */ /* 0x000fe20000410000 */
[----:B------:R-:W-:Y:S01]  /*1de0*/  FADD.FTZ R31, R30, R27 ;  /* 0x0000001b1e1f7221 */ /* 0x000fe20000010000 */
[----:B------:R-:W-:Y:S01]  /*1df0*/  FFMA.FTZ R27, R22, R21, R20 ;  /* 0x00000015161b7223 */ /* 0x000fe20000010014 */
[----:B------:R-:W-:Y:S01]  /*1e00*/  FADD.FTZ R29, R9, R21 ;  /* 0x00000015091d7221 */ /* 0x000fe20000010000 */
[----:B------:R-:W-:Y:S01]  /*1e10*/  FMUL.FTZ R20, R24, R17 ;  /* 0x0000001118147220 */ /* 0x000fe20000410000 */
[----:B------:R-:W-:Y:S01]  /*1e20*/  FADD.FTZ R21, R31, R32 ;  /* 0x000000201f157221 */ /* 0x000fe20000010000 */
[--C-:B------:R-:W-:Y:S02]  /*1e30*/  HADD2.F32 R31, -RZ, R39.reuse.H0_H0 ;  /* 0x20000027ff1f7230 */ /* 0x100fe40000004100 */
[----:B------:R-:W-:Y:S01]  /*1e40*/  FFMA.FTZ R9, R25, R32, R34 ;  /* 0x0000002019097223 */ /* 0x000fe20000010022 */
[----:B------:R-:W-:-:S02]  /*1e50*/  HADD2.F32 R33, -RZ, R39.H1_H1 ;  /* 0x30000027ff217230 */ /* 0x000fc40000004100 */
[----:B------:R-:W-:Y:S01]  /*1e60*/  FFMA.FTZ R30, R25, R23, R28 ;  /* 0x00000017191e7223 */ /* 0x000fe2000001001c */
[----:B------:R-:W-:Y:S01]  /*1e70*/  FADD.FTZ R25, R20, R21 ;  /* 0x0000001514197221 */ /* 0x000fe20000010000 */
[----:B------:R-:W-:Y:S01]  /*1e80*/  FADD.FTZ R21, -R14, R31 ;  /* 0x0000001f0e157221 */ /* 0x000fe20000010100 */
[----:B------:R-:W-:Y:S01]  /*1e90*/  FFMA.FTZ R32, R26, R20, R9 ;  /* 0x000000141a207223 */ /* 0x000fe20000010009 */
[----:B------:R-:W-:Y:S01]  /*1ea0*/  FADD.FTZ R33, -R14, R33 ;  /* 0x000000210e217221 */ /* 0x000fe20000010100 */
[--C-:B------:R-:W-:Y:S02]  /*1eb0*/  HADD2.F32 R9, -RZ, R47.reuse.H0_H0 ;  /* 0x2000002fff097230 */ /* 0x100fe40000004100 */
        /* <DEDUP_REMOVED lines=22> */
.L_x_757:
[----:B------:R-:W-:Y:S01]  /*2020*/  FMUL.FTZ R34, R9, R16 ;  /* 0x0000001009227220 */ /* 0x000fe20000410000 */
[----:B------:R-:W-:Y:S01]  /*2030*/  FADD.FTZ R28, R15, R23 ;  /* 0x000000170f1c7221 */ /* 0x000fe20000010000 */
[----:B------:R-:W-:Y:S01]  /*2040*/  FFMA.FTZ R15, R26, R24, R27 ;  /* 0x000000181a0f7223 */ /* 0x000fe2000001001b */
[--C-:B------:R-:W-:Y:S02]  /*2050*/  HADD2.F32 R31, -RZ, R7.reuse.H0_H0 ;  /* 0x20000007ff1f7230 */ /* 0x100fe40000004100 */
[----:B------:R-:W-:Y:S01]  /*2060*/  FFMA.FTZ R27, R21, R34, R32 ;  /* 0x00000022151b7223 */ /* 0x000fe20000010020 */
[----:B------:R-:W-:Y:S01]  /*2070*/  FADD.FTZ R34, R25, R34 ;  /* 0x0000002219227221 */ /* 0x000fe20000010000 */
[----:B------:R-:W-:Y:S01]  /*2080*/  FMUL.FTZ R25, R20, R17 ;  /* 0x0000001114197220 */ /* 0x000fe20000410000 */
[----:B------:R-:W-:Y:S02]  /*2090*/  HADD2.F32 R33, -RZ, R7.H1_H1 ;  /* 0x30000007ff217230 */ /* 0x000fe40000004100 */
[----:B------:R-:W-:Y:S01]  /*20a0*/  FADD.FTZ R23, R29, R24 ;  /* 0x000000181d177221 */ /* 0x000fe20000010000 */
[----:B------:R-:W-:-:S02]  /*20b0*/  HADD2.F32 R24, -RZ, R46.H1_H1 ;  /* 0x3000002eff187230 */ /* 0x000fc40000004100 */
[----:B------:R-:W-:Y:S01]  /*20c0*/  FFMA.FTZ R32, R22, R25, R27 ;  /* 0x0000001916207223 */ /* 0x000fe2000001001b */
[----:B------:R-:W-:Y:S01]  /*20d0*/  FADD.FTZ R29, R25, R34 ;  /* 0x00000022191d7221 */ /* 0x000fe20000010000 */
[C---:B------:R-:W-:Y:S01]  /*20e0*/  FADD.FTZ R25, -R14.reuse, R31 ;  /* 0x0000001f0e197221 */ /* 0x040fe20000010100 */
[----:B------:R-:W-:Y:S01]  /*20f0*/  FADD.FTZ R33, -R14, R33 ;  /* 0x000000210e217221 */ /* 0x000fe20000010100 */
[----:B------:R-:W-:Y:S02]  /*2100*/  HADD2.F32 R27, -RZ, R46.H0_H0 ;  /* 0x2000002eff1b7230 */ /* 0x000fe40000004100 */
        /* <DEDUP_REMOVED lines=21> */
.L_x_758:
[----:B------:R-:W-:Y:S01]  /*2260*/  FMUL.FTZ R34, R27, R16 ;  /* 0x000000101b227220 */ /* 0x000fe20000410000 */
[----:B------:R-:W-:-:S03]  /*2270*/  HADD2.F32 R33, -RZ, R38.H1_H1 ;  /* 0x30000026ff217230 */ /* 0x000fc60000004100 */
[----:B------:R-:W-:Y:S01]  /*2280*/  FFMA.FTZ R31, R25, R34, R32 ;  /* 0x00000022191f7223 */ /* 0x000fe20000010020 */
[----:B------:R-:W-:Y:S01]  /*2290*/  FADD.FTZ R32, R29, R34 ;  /* 0x000000221d207221 */ /* 0x000fe20000010000 */
[----:B------:R-:W-:Y:S01]  /*22a0*/  FMUL.FTZ R29, R24, R17 ;  /* 0x00000011181d7220 */ /* 0x000fe20000410000 */
[----:B------:R-:W-:Y:S01]  /*22b0*/  FFMA.FTZ R34, R21, R9, R30 ;  /* 0x0000000915227223 */ /* 0x000fe2000001001e */
[----:B------:R-:W-:Y:S01]  /*22c0*/  FADD.FTZ R35, -R14, R33 ;  /* 0x000000210e237221 */ /* 0x000fe20000010100 */
[----:B------:R-:W-:Y:S02]  /*22d0*/  HADD2.F32 R30, -RZ, R45.H1_H1 ;  /* 0x3000002dff1e7230 */ /* 0x000fe40000004100 */
[----:B------:R-:W-:Y:S01]  /*22e0*/  FFMA.FTZ R21, R26, R29, R31 ;  /* 0x0000001d1a157223 */ /* 0x000fe2000001001f */
[----:B------:R-:W-:Y:S01]  /*22f0*/  FADD.FTZ R31, R29, R32 ;  /* 0x000000201d1f7221 */ /* 0x000fe20000010000 */
[----:B------:R-:W-:Y:S02]  /*2300*/  HADD2.F32 R29, -RZ, R38.H0_H0 ;  /* 0x20000026ff1d7230 */ /* 0x000fe40000004100 */
[----:B------:R-:W-:-:S03]  /*2310*/  FMUL.FTZ R32, R35, R8 ;  /* 0x0000000823207220 */ /* 0x000fc60000410000 */
[----:B------:R-:W-:-:S04]  /*2320*/  FADD.FTZ R29, -R14, R29 ;  /* 0x0000001d0e1d7221 */ /* 0x000fc80000010100 */
[----:B------:R-:W-:Y:S01]  /*2330*/  FMUL.FTZ R33, R29, R8 ;  /* 0x000000081d217220 */ /* 0x000fe20000410000 */
[----:B------:R-:W-:Y:S01]  /*2340*/  HADD2.F32 R29, -RZ, R45.H0_H0 ;  /* 0x2000002dff1d7230 */ /* 0x000fe20000004100 */
        /* <DEDUP_REMOVED lines=19> */
.L_x_759:
[----:B------:R-:W-:Y:S01]  /*2480*/  FMUL.FTZ R36, R29, R16 ;  /* 0x000000101d247220 */ /* 0x000fe20000410000 */
[----:B------:R-:W-:Y:S01]  /*2490*/  FMUL.FTZ R37, R30, R17 ;  /* 0x000000111e257220 */ /* 0x000fe20000410000 */
[----:B------:R-:W-:Y:S01]  /*24a0*/  ISETP.GT.AND P0, PT, R76, 0x1e, PT ;  /* 0x0000001e4c00780c */ /* 0x000fe20003f04270 */
[----:B------:R-:W0:Y:S01]  /*24b0*/  S2UR UR11, SR_CgaCtaId ;  /* 0x00000000000b79c3 */ /* 0x000e220000008800 */
[----:B------:R-:W-:Y:S01]  /*24c0*/  FFMA.FTZ R21, R33, R36, R21 ;  /* 0x0000002421157223 */ /* 0x000fe20000010015 */
[----:B------:R-:W-:Y:S01]  /*24d0*/  FADD.FTZ R31, R31, R36 ;  /* 0x000000241f1f7221 */ /* 0x000fe20000010000 */
[----:B------:R-:W-:Y:S01]  /*24e0*/  UMOV UR6, 0x400 ;  /* 0x0000040000067882 */ /* 0x000fe20000000000 */
[----:B------:R-:W-:Y:S01]  /*24f0*/  FADD.FTZ R28, R28, R9 ;  /* 0x000000091c1c7221 */ /* 0x000fe20000010000 */
[----:B------:R-:W-:Y:S01]  /*2500*/  FFMA.FTZ R36, R32, R37, R21 ;  /* 0x0000002520247223 */ /* 0x000fe20000010015 */
[----:B------:R-:W-:Y:S01]  /*2510*/  FADD.FTZ R37, R37, R31 ;  /* 0x0000001f25257221 */ /* 0x000fe20000010000 */
[----:B------:R-:W-:Y:S01]  /*2520*/  UIADD3 UR5, UR6, 0x80, URZ ;  /* 0x0000008006057890 */ /* 0x000fe2000fffe03f */
        /* <DEDUP_REMOVED lines=8> */
[----:B------:R-:W-:Y:S01]  /*25b0*/  FFMA.FTZ R20, R33, R29, R34 ;  /* 0x0000001d21147223 */ /* 0x000fe20000010022 */
[----:B------:R-:W-:Y:S01]  /*25c0*/  FADD.FTZ R22, R28, R29 ;  /* 0x0000001d1c167221 */ /* 0x000fe20000010000 */
[----:B------:R-:W-:Y:S01]  /*25d0*/  BSSY B0, `(.L_x_760) ;  /* 0x000003e000007945 */ /* 0x000fe20003800000 */
        /* <DEDUP_REMOVED lines=24> */
[----:B------:R-:W-:Y:S01]  /*2760*/  FFMA.FTZ R21, R32, R30, R15 ;  /* 0x0000001e20157223 */ /* 0x000fe2000001000f */
[----:B-1----:R-:W-:Y:S01]  /*2770*/  @!P0 FADD.FTZ R37, R37, R31 ;  /* 0x0000001f25258221 */ /* 0x002fe20000010000 */
[----:B------:R-:W-:-:S03]  /*2780*/  ISETP.NE.AND P0, PT, R76, RZ, PT ;  /* 0x000000ff4c00720c */ /* 0x000fc60003f05270 */
[----:B------:R0:W-:Y:S10]  /*2790*/  STS.128 [R9], R20 ;  /* 0x0000001409007388 */ /* 0x0001f40000000c00 */
[----:B------:R0:W-:Y:S01]  /*27a0*/  @!P0 STS.64 [R60+0x10], R36 ;  /* 0x000010243c008388 */ /* 0x0001e20000000a00 */
[----:B------:R-:W-:Y:S01]  /*27b0*/  BAR.SYNC.DEFER_BLOCKING 0x0 ;  /* 0x0000000000007b1d */ /* 0x000fe20000010000 */
[----:B------:R-:W-:-:S13]  /*27c0*/  ISETP.NE.AND P0, PT, R0, RZ, PT ;  /* 0x000000ff0000720c */ /* 0x000fda0003f05270 */
[----:B0-----:R-:W-:Y:S05]  /*27d0*/  @P0 BRA `(.L_x_761) ;  /* 0x0000000000740947 */ /* 0x001fea0003800000 */
[----:B------:R-:W-:-:S09]  /*27e0*/  ULEA UR5, UR11, UR6, 0x18 ;  /* 0x000000060b057291 */ /* 0x000fd2000f8ec03f */
[----:B------:R-:W0:Y:S04]  /*27f0*/  LDS.64 R32, [UR5+0x18] ;  /* 0x00001805ff207984 */ /* 0x000e280008000a00 */
[----:B------:R-:W1:Y:S04]  /*2800*/  LDS.128 R28, [UR5+0x20] ;  /* 0x00002005ff1c7984 */ /* 0x000e680008000c00 */
[----:B------:R-:W2:Y:S01]  /*2810*/  LDS.128 R24, [UR5+0x30] ;  /* 0x00003005ff187984 */ /* 0x000ea20008000c00 */
[----:B0-----:R-:W-:Y:S01]  /*2820*/  FADD.FTZ R15, R36, R32 ;  /* 0x00000020240f7221 */ /* 0x001fe20000010000 */
[----:B------:R-:W-:-:S03]  /*2830*/  FADD.FTZ R32, R37, R33 ;  /* 0x0000002125207221 */ /* 0x000fc60000010000 */
[----:B-1----:R-:W-:Y:S01]  /*2840*/  FADD.FTZ R15, R15, R28 ;  /* 0x0000001c0f0f7221 */ /* 0x002fe20000010000 */
[----:B------:R-:W-:-:S03]  /*2850*/  FADD.FTZ R32, R32, R29 ;  /* 0x0000001d20207221 */ /* 0x000fc60000010000 */
[----:B------:R-:W-:Y:S01]  /*2860*/  FADD.FTZ R15, R15, R30 ;  /* 0x0000001e0f0f7221 */ /* 0x000fe20000010000 */
[----:B------:R-:W-:Y:S02]  /*2870*/  FADD.FTZ R28, R32, R31 ;  /* 0x0000001f201c7221 */ /* 0x000fe40000010000 */
[----:B------:R-:W0:Y:S01]  /*2880*/  LDS.128 R32, [UR5+0x40] ;  /* 0x00004005ff207984 */ /* 0x000e220008000c00 */
[----:B--2---:R-:W-:Y:S01]  /*2890*/  FADD.FTZ R15, R15, R24 ;  /* 0x000000180f0f7221 */ /* 0x004fe20000010000 */
[----:B------:R-:W-:Y:S02]  /*28a0*/  FADD.FTZ R24, R28, R25 ;  /* 0x000000191c187221 */ /* 0x000fe40000010000 */
[----:B------:R-:W1:Y:S01]  /*28b0*/  LDS.128 R28, [UR5+0x50] ;  /* 0x00005005ff1c7984 */ /* 0x000e620008000c00 */
[----:B------:R-:W-:Y:S01]  /*28c0*/  FADD.FTZ R15, R15, R26 ;  /* 0x0000001a0f0f7221 */ /* 0x000fe20000010000 */
[----:B------:R-:W-:Y:S02]  /*28d0*/  FADD.FTZ R36, R24, R27 ;  /* 0x0000001b18247221 */ /* 0x000fe40000010000 */
[----:B------:R-:W2:Y:S01]  /*28e0*/  LDS.128 R24, [UR5+0x60] ;  /* 0x00006005ff187984 */ /* 0x000ea20008000c00 */
[----:B0-----:R-:W-:Y:S01]  /*28f0*/  FADD.FTZ R15, R15, R32 ;  /* 0x000000200f0f7221 */ /* 0x001fe20000010000 */
[----:B------:R-:W-:-:S03]  /*2900*/  FADD.FTZ R36, R36, R33 ;  /* 0x0000002124247221 */ /* 0x000fc60000010000 */
[----:B------:R-:W-:Y:S01]  /*2910*/  FADD.FTZ R15, R15, R34 ;  /* 0x000000220f0f7221 */ /* 0x000fe20000010000 */
[----:B------:R-:W-:-:S03]  /*2920*/  FADD.FTZ R36, R36, R35 ;  /* 0x0000002324247221 */ /* 0x000fc60000010000 */
[----:B-1----:R-:W-:Y:S01]  /*2930*/  FADD.FTZ R15, R15, R28 ;  /* 0x0000001c0f0f7221 */ /* 0x002fe20000010000 */
[----:B------:R-:W-:-:S03]  /*2940*/  FADD.FTZ R36, R36, R29 ;  /* 0x0000001d24247221 */ /* 0x000fc60000010000 */
[----:B------:R-:W-:Y:S01]  /*2950*/  FADD.FTZ R15, R15, R30 ;  /* 0x0000001e0f0f7221 */ /* 0x000fe20000010000 */
[----:B------:R-:W-:-:S03]  /*2960*/  FADD.FTZ R36, R36, R31 ;  /* 0x0000001f24247221 */ /* 0x000fc60000010000 */
[----:B--2---:R-:W-:Y:S01]  /*2970*/  FADD.FTZ R15, R15, R24 ;  /* 0x000000180f0f7221 */ /* 0x004fe20000010000 */
[----:B------:R-:W-:-:S03]  /*2980*/  FADD.FTZ R24, R36, R25 ;  /* 0x0000001924187221 */ /* 0x000fc60000010000 */
[----:B------:R-:W-:Y:S01]  /*2990*/  FADD.FTZ R36, R15, R26 ;  /* 0x0000001a0f247221 */ /* 0x000fe20000010000 */
[----:B------:R-:W-:-:S07]  /*29a0*/  FADD.FTZ R37, R24, R27 ;  /* 0x0000001b18257221 */ /* 0x000fce0000010000 */
.L_x_761:
[----:B------:R-:W-:Y:S05]  /*29b0*/  BSYNC B0 ;  /* 0x0000000000007941 */ /* 0x000fea0003800000 */
.L_x_760:
        /* <DEDUP_REMOVED lines=8> */
[----:B------:R-:W2:Y:S01]  /*2a40*/  LDS.128 R32, [R9+0x240] ;  /* 0x0002400009207984 */ /* 0x000ea20000000c00 */
        /* <DEDUP_REMOVED lines=8> */
[----:B------:R-:W-:-:S02]  /*2ad0*/  FADD.FTZ R26, R26, R31 ;  /* 0x0000001f1a1a7221 */ /* 0x000fc40000010000 */
[----:B--2---:R-:W-:Y:S01]  /*2ae0*/  FADD.FTZ R27, R27, R32 ;  /* 0x000000201b1b7221 */ /* 0x004fe20000010000 */
[----:B------:R-:W-:Y:S01]  /*2af0*/  FADD.FTZ R24, R24, R33 ;  /* 0x0000002118187221 */ /* 0x000fe20000010000 */
[----:B------:R-:W1:Y:S01]  /*2b00*/  LDS.128 R28, [R9+0x3c0] ;  /* 0x0003c000091c7984 */ /* 0x000e620000000c00 */
[----:B------:R-:W-:Y:S01]  /*2b10*/  FADD.FTZ R33, R15, R34 ;  /* 0x000000220f217221 */ /* 0x000fe20000010000 */
[----:B------:R-:W-:Y:S01]  /*2b20*/  FADD.FTZ R34, R26, R35 ;  /* 0x000000231a227221 */ /* 0x000fe20000010000 */
[----:B0-----:R-:W-:Y:S01]  /*2b30*/  FADD.FTZ R15, R27, R20 ;  /* 0x000000141b0f7221 */ /* 0x001fe20000010000 */
[----:B------:R-:W-:Y:S01]  /*2b40*/  FADD.FTZ R32, R24, R21 ;  /* 0x0000001518207221 */ /* 0x000fe20000010000 */
[----:B------:R-:W-:Y:S01]  /*2b50*/  FADD.FTZ R33, R33, R22 ;  /* 0x0000001621217221 */ /* 0x000fe20000010000 */
[----:B------:R-:W0:Y:S01]  /*2b60*/  LDS.128 R24, [R9+0x480] ;  /* 0x0004800009187984 */ /* 0x000e220000000c00 */
[----:B------:R-:W-:-:S03]  /*2b70*/  FADD.FTZ R34, R34, R23 ;  /* 0x0000001722227221 */ /* 0x000fc60000010000 */
[----:B------:R-:W2:Y:S01]  /*2b80*/  LDS.128 R20, [R9+0x540] ;  /* 0x0005400009147984 */ /* 0x000ea20000000c00 */
[----:B-1----:R-:W-:Y:S01]  /*2b90*/  FADD.FTZ R15, R15, R28 ;  /* 0x0000001c0f0f7221 */ /* 0x002fe20000010000 */
[----:B------:R-:W-:Y:S01]  /*2ba0*/  FADD.FTZ R32, R32, R29 ;  /* 0x0000001d20207221 */ /* 0x000fe20000010000 */
[----:B------:R-:W-:Y:S01]  /*2bb0*/  FADD.FTZ R33, R33, R30 ;  /* 0x0000001e21217221 */ /* 0x000fe20000010000 */
[----:B------:R-:W-:Y:S02]  /*2bc0*/  FADD.FTZ R34, R34, R31 ;  /* 0x0000001f22227221 */ /* 0x000fe40000010000 */
[----:B------:R-:W1:Y:S01]  /*2bd0*/  LDS.128 R28, [R9+0x600] ;  /* 0x00060000091c7984 */ /* 0x000e620000000c00 */
[----:B0-----:R-:W-:Y:S01]  /*2be0*/  FADD.FTZ R15, R15, R24 ;  /* 0x000000180f0f7221 */ /* 0x001fe20000010000 */
[----:B------:R-:W-:Y:S01]  /*2bf0*/  FADD.FTZ R32, R32, R25 ;  /* 0x0000001920207221 */ /* 0x000fe20000010000 */
[----:B------:R-:W-:Y:S01]  /*2c00*/  FADD.FTZ R33, R33, R26 ;  /* 0x0000001a21217221 */ /* 0x000fe20000010000 */
[----:B------:R-:W-:Y:S01]  /*2c10*/  FADD.FTZ R34, R34, R27 ;  /* 0x0000001b22227221 */ /* 0x000fe20000010000 */
[----:B--2---:R-:W-:Y:S01]  /*2c20*/  FADD.FTZ R15, R15, R20 ;  /* 0x000000140f0f7221 */ /* 0x004fe20000010000 */
[----:B------:R-:W0:Y:S01]  /*2c30*/  LDS.128 R24, [R9+0x6c0] ;  /* 0x0006c00009187984 */ /* 0x000e220000000c00 */
[----:B------:R-:W-:Y:S01]  /*2c40*/  FADD.FTZ R32, R32, R21 ;  /* 0x0000001520207221 */ /* 0x000fe20000010000 */
[----:B------:R-:W-:Y:S01]  /*2c50*/  FADD.FTZ R33, R33, R22 ;  /* 0x0000001621217221 */ /* 0x000fe20000010000 */
[----:B------:R-:W-:-:S02]  /*2c60*/  FADD.FTZ R34, R34, R23 ;  /* 0x0000001722227221 */ /* 0x000fc40000010000 */
        /* <DEDUP_REMOVED lines=9> */
[----:B------:R-:W-:-:S02]  /*2d00*/  FADD.FTZ R34, R34, R27 ;  /* 0x0000001b22227221 */ /* 0x000fc40000010000 */
[----:B------:R-:W0:Y:S01]  /*2d10*/  LDS.128 R24, [R9+0x900] ;  /* 0x0009000009187984 */ /* 0x000e220000000c00 */
[----:B--2---:R-:W-:Y:S01]  /*2d20*/  FADD.FTZ R15, R15, R20 ;  /* 0x000000140f0f7221 */ /* 0x004fe20000010000 */
[----:B------:R-:W-:Y:S01]  /*2d30*/  FADD.FTZ R32, R32, R21 ;  /* 0x0000001520207221 */ /* 0x000fe20000010000 */
[----:B------:R-:W-:Y:S01]  /*2d40*/  FADD.FTZ R33, R33, R22 ;  /* 0x0000001621217221 */ /* 0x000fe20000010000 */
[----:B------:R-:W-:Y:S02]  /*2d50*/  FADD.FTZ R34, R34, R23 ;  /* 0x0000001722227221 */ /* 0x000fe40000010000 */
[----:B------:R-:W2:Y:S01]  /*2d60*/  LDS.128 R20, [R9+0x9c0] ;  /* 0x0009c00009147984 */ /* 0x000ea20000000c00 */
        /* <DEDUP_REMOVED lines=10> */
[----:B--2---:R-:W-:Y:S01]  /*2e10*/  FADD.FTZ R15, R15, R20 ;  /* 0x000000140f0f7221 */ /* 0x004fe20000010000 */
        /* <DEDUP_REMOVED lines=77> */
[----:B------:R-:W-:Y:S01]  /*32f0*/  FADD.FTZ R22, R15, R23 ;  /* 0x000000170f167221 */ /* 0x000fe20000010000 */
[----:B------:R-:W2:Y:S01]  /*3300*/  LDS.128 R32, [R9+0x1740] ;  /* 0x0017400009207984 */ /* 0x000ea20000000c00 */
        /* <DEDUP_REMOVED lines=8> */
[----:B--2---:R-:W-:-:S02]  /*3390*/  FADD.FTZ R20, R65, R32 ;  /* 0x0000002041147221 */ /* 0x004fc40000010000 */
[----:B------:R-:W-:Y:S01]  /*33a0*/  FADD.FTZ R21, R24, R33 ;  /* 0x0000002118157221 */ /* 0x000fe20000010000 */
[----:B------:R-:W-:Y:S01]  /*33b0*/  FADD.FTZ R22, R15, R34 ;  /* 0x000000220f167221 */ /* 0x000fe20000010000 */
[----:B------:R-:W-:-:S07]  /*33c0*/  FADD.FTZ R23, R26, R35 ;  /* 0x000000231a177221 */ /* 0x000fce0000010000 */
.L_x_763:
[----:B------:R-:W-:Y:S05]  /*33d0*/  BSYNC B0 ;  /* 0x0000000000007941 */ /* 0x000fea0003800000 */
.L_x_762:
[----:B------:R-:W0:Y:S01]  /*33e0*/  LDC.64 R24, c[0x0][0x268] ;  /* 0x00009a00ff187b82 */ /* 0x000e220000000a00 */
[----:B------:R-:W-:Y:S01]  /*33f0*/  IMAD R9, R56, 0xc, R0 ;  /* 0x0000000c38097824 */ /* 0x000fe200078e0200 */
[----:B------:R-:W-:Y:S03]  /*3400*/  BSSY B0, `(.L_x_764) ;  /* 0x000000e000007945 */ /* 0x000fe60003800000 */
[----:B0-----:R-:W-:Y:S01]  /*3410*/  IMAD.WIDE R24, R9, 0x4, R24 ;  /* 0x0000000409187825 */ /* 0x001fe200078e0218 */
[----:B------:R-:W-:Y:S06]  /*3420*/  @P6 BRA `(.L_x_765) ;  /* 0x00000000002c6947 */ /* 0x000fec0003800000 */
[----:B------:R-:W0:Y:S01]  /*3430*/  LDC.64 R30, c[0x0][0x288] ;  /* 0x0000a200ff1e7b82 */ /* 0x000e220000000a00 */
[-C--:B------:R-:W-:Y:S01]  /*3440*/  LEA R26, P6, R58, R24.reuse, 0x2 ;  /* 0x000000183a1a7211 */ /* 0x080fe200078c10ff */
        /* <DEDUP_REMOVED lines=9> */
.L_x_765:
[----:B------:R-:W-:Y:S05]  /*34e0*/  BSYNC B0 ;  /* 0x0000000000007941 */ /* 0x000fea0003800000 */
.L_x_764:
[----:B------:R-:W-:-:S13]  /*34f0*/  ISETP.GE.U32.AND P6, PT, R4, 0x2, PT ;  /* 0x000000020400780c */ /* 0x000fda0003fc6070 */
[----:B------:R-:W-:Y:S05]  /*3500*/  @!P6 BRA `(.L_x_766) ;  /* 0x0000001000b0e947 */ /* 0x000fea0003800000 */
[----:B-1----:R-:W0:Y:S01]  /*3510*/  LDC.64 R20, c[0x0][0x258] ;  /* 0x00009600ff147b82 */ /* 0x002e220000000a00 */
        /* <DEDUP_REMOVED lines=10> */
[----:B------:R-:W-:Y:S01]  /*35c0*/  IMAD R9, R3, UR7, R54 ;  /* 0x0000000703097c24 */ /* 0x000fe2000f8e0236 */
[----:B------:R-:W-:Y:S01]  /*35d0*/  VOTEU.ANY UR5, UPT, PT ;  /* 0x0000000000057886 */ /* 0x000fe200038e0100 */
[----:B------:R-:W-:Y:S01]  /*35e0*/  P2R R15, PR, RZ, 0x1 ;  /* 0x00000001ff0f7803 */ /* 0x000fe20000000000 */
[----:B------:R-:W-:Y:S02]  /*35f0*/  UPOPC UR6, UR5 ;  /* 0x00000005000672bf */ /* 0x000fe40008000000 */
[----:B------:R-:W-:Y:S01]  /*3600*/  LEA R24, P6, R9, R22, 0x3 ;  /* 0x0000001609187211 */ /* 0x000fe200078c18ff */
[----:B------:R-:W-:-:S03]  /*3610*/  UFLO.U32 UR5, UR5 ;  /* 0x00000005000572bd */ /* 0x000fc600080e0000 */
[----:B------:R-:W-:Y:S01]  /*3620*/  LEA.HI.X R25, R9, R23, RZ, 0x3, P6 ;  /* 0x0000001709197211 */ /* 0x000fe200030f1cff */
[----:B------:R-:W-:Y:S01]  /*3630*/  HFMA2.MMA R9, -RZ, RZ, 0, 5.9604644775390625e-08 ;  /* 0x00000001ff097435 */ /* 0x000fe200000001ff */
[----:B------:R-:W-:-:S03]  /*3640*/  LOP3.LUT P6, RZ, R53, 0x2, RZ, 0xc0, !PT ;  /* 0x0000000235ff7812 */ /* 0x000fc600078cc0ff */
[----:B------:R1:W-:Y:S01]  /*3650*/  STG.E.64 desc[UR8][R24.64], R36 ;  /* 0x0000002418007986 */ /* 0x0003e2000c101b08 */
[----:B------:R-:W-:-:S05]  /*3660*/  SEL R26, R4, RZ, !P6 ;  /* 0x000000ff041a7207 */ /* 0x000fca0007000000 */
        /* <DEDUP_REMOVED lines=10> */
.L_x_768:
[----:B-1----:R-:W2:Y:S04]  /*3710*/  LDG.E.STRONG.GPU R9, desc[UR8][R20.64] ;  /* 0x0000000814097981 */ /* 0x002ea8000c1ef900 */
[----:B--2---:R-:W-:Y:S01]  /*3720*/  CCTL.IVALL ;  /* 0x00000000ff00798f */ /* 0x004fe20002000000 */
[----:B------:R-:W-:Y:S05]  /*3730*/  YIELD ;  /* 0x0000000000007946 */ /* 0x000fea0003800000 */
[----:B------:R-:W-:-:S13]  /*3740*/  ISETP.NE.AND P6, PT, R9, R26, PT ;  /* 0x0000001a0900720c */ /* 0x000fda0003fc5270 */
[----:B------:R-:W-:Y:S05]  /*3750*/  @P6 BRA `(.L_x_768) ;  /* 0xfffffffc00ec6947 */ /* 0x000fea000383ffff */
.L_x_767:
[----:B------:R-:W-:Y:S01]  /*3760*/  ISETP.NE.AND P6, PT, R4, RZ, PT ;  /* 0x000000ff0400720c */ /* 0x000fe20003fc5270 */
[----:B------:R-:W-:Y:S05]  /*3770*/  WARPSYNC.ALL ;  /* 0x0000000000007948 */ /* 0x000fea0003800000 */
[----:B------:R-:W-:Y:S07]  /*3780*/  BAR.SYNC.DEFER_BLOCKING 0x0 ;  /* 0x0000000000007b1d */ /* 0x000fee0000010000 */
[----:B------:R-:W-:Y:S05]  /*3790*/  @!P6 BRA `(.L_x_766) ;  /* 0x00000010000ce947 */ /* 0x000fea0003800000 */
[C---:B-1----:R-:W-:Y:S02]  /*37a0*/  IADD3 R20, R4.reuse, -0x1, RZ ;  /* 0xffffffff04147810 */ /* 0x042fe40007ffe0ff */
[----:B------:R-:W-:Y:S02]  /*37b0*/  LOP3.LUT R9, R4, 0x3, RZ, 0xc0, !PT ;  /* 0x0000000304097812 */ /* 0x000fe400078ec0ff */
[----:B------:R-:W-:Y:S02]  /*37c0*/  ISETP.GE.U32.AND P6, PT, R20, 0x3, PT ;  /* 0x000000031400780c */ /* 0x000fe40003fc6070 */
[----:B------:R-:W-:-:S11]  /*37d0*/  MOV R15, RZ ;  /* 0x000000ff000f7202 */ /* 0x000fd60000000f00 */
        /* <DEDUP_REMOVED lines=15> */
.L_x_772:
[----:B------:R-:W-:-:S13]  /*38d0*/  ISETP.EQ.OR P6, PT, R15, UR7, P0 ;  /* 0x000000070f007c0c */ /* 0x000fda00087c2670 */
[----:B------:R-:W-:-:S04]  /*38e0*/  @!P6 IMAD R25, R3, R15, R54 ;  /* 0x0000000f0319e224 */ /* 0x000fc800078e0236 */
[----:B------:R-:W-:-:S06]  /*38f0*/  @!P6 IMAD.WIDE.U32 R24, R25, 0x8, R22 ;  /* 0x000000081918e825 */ /* 0x000fcc00078e0016 */
[----:B------:R-:W2:Y:S01]  /*3900*/  @!P6 LDG.E.64 R24, desc[UR8][R24.64] ;  /* 0x000000081818e981 */ /* 0x000ea2000c1e1b00 */
[----:B------:R-:W-:Y:S01]  /*3910*/  IADD3 R21, R15, 0x1, RZ ;  /* 0x000000010f157810 */ /* 0x000fe20007ffe0ff */
[----:B--2---:R-:W-:Y:S01]  /*3920*/  @!P6 FADD.FTZ R36, R36, R24 ;  /* 0x000000182424e221 */ /* 0x004fe20000010000 */
[----:B------:R-:W-:Y:S02]  /*3930*/  @!P6 FADD.FTZ R37, R37, R25 ;  /* 0x000000192525e221 */ /* 0x000fe40000010000 */
        /* <DEDUP_REMOVED lines=108> */
.L_x_771:
[----:B------:R-:W-:-:S13]  /*4000*/  ISETP.GT.AND P6, PT, R20, 0x4, PT ;  /* 0x000000041400780c */ /* 0x000fda0003fc4270 */
[----:B------:R-:W-:Y:S05]  /*4010*/  @!P6 BRA `(.L_x_773) ;  /* 0x0000000000f4e947 */ /* 0x000fea0003800000 */
        /* <DEDUP_REMOVED lines=61> */
.L_x_773:
[----:B------:R-:W-:-:S04]  /*43f0*/  LOP3.LUT P6, RZ, R6, 0x1, RZ, 0xc0, !PT ;  /* 0x0000000106ff7812 */ /* 0x000fc800078cc0ff */
[----:B------:R-:W-:-:S13]  /*4400*/  ISETP.NE.OR P6, PT, R20, RZ, P6 ;  /* 0x000000ff1400720c */ /* 0x000fda00037c5670 */
[----:B------:R-:W-:Y:S05]  /*4410*/  @!P6 BRA `(.L_x_769) ;  /* 0x00000000007ce947 */ /* 0x000fea0003800000 */
.L_x_770:
        /* <DEDUP_REMOVED lines=31> */
.L_x_769:
        /* <DEDUP_REMOVED lines=10> */
.L_x_775:
[----:B------:R-:W-:Y:S05]  /*46b0*/  BSYNC B0 ;  /* 0x0000000000007941 */ /* 0x000fea0003800000 */
.L_x_774:
[----:B------:R-:W-:-:S13]  /*46c0*/  ISETP.NE.AND P6, PT, R9, 0x1, PT ;  /* 0x000000010900780c */ /* 0x000fda0003fc5270 */
[----:B------:R-:W-:Y:S05]  /*46d0*/  @!P6 BRA `(.L_x_766) ;  /* 0x00000000003ce947 */ /* 0x000fea0003800000 */
[----:B------:R-:W-:-:S04]  /*46e0*/  IADD3 R21, R15, 0x1, RZ ;  /* 0x000000010f157810 */ /* 0x000fc80007ffe0ff */
[----:B------:R-:W-:-:S13]  /*46f0*/  ISETP.EQ.OR P6, PT, R21, UR7, P0 ;  /* 0x0000000715007c0c */ /* 0x000fda00087c2670 */
[----:B------:R-:W-:-:S04]  /*4700*/  @!P6 IMAD R21, R21, R3, R54 ;  /* 0x000000031515e224 */ /* 0x000fc800078e0236 */
[----:B------:R-:W-:-:S06]  /*4710*/  @!P6 IMAD.WIDE.U32 R20, R21, 0x8, R22 ;  /* 0x000000081514e825 */ /* 0x000fcc00078e0016 */
[----:B------:R-:W2:Y:S01]  /*4720*/  @!P6 LDG.E.64 R20, desc[UR8][R20.64] ;  /* 0x000000081414e981 */ /* 0x000ea2000c1e1b00 */
[----:B------:R-:W-:Y:S01]  /*4730*/  IADD3 R15, R15, 0x2, RZ ;  /* 0x000000020f0f7810 */ /* 0x000fe20007ffe0ff */
[----:B--2---:R-:W-:Y:S01]  /*4740*/  @!P6 FADD.FTZ R36, R36, R20 ;  /* 0x000000142424e221 */ /* 0x004fe20000010000 */
[----:B------:R-:W-:Y:S02]  /*4750*/  @!P6 FADD.FTZ R37, R37, R21 ;  /* 0x000000152525e221 */ /* 0x000fe40000010000 */
[----:B------:R-:W-:-:S04]  /*4760*/  ISETP.EQ.OR P6, PT, R15, UR7, P0 ;  /* 0x000000070f007c0c */ /* 0x000fc800087c2670 */
[----:B------:R-:W-:-:S13]  /*4770*/  ISETP.EQ.OR P6, PT, R9, 0x2, P6 ;  /* 0x000000020900780c */ /* 0x000fda00037c2670 */
[----:B------:R-:W-:-:S04]  /*4780*/  @!P6 IMAD R9, R15, R3, R54 ;  /* 0x000000030f09e224 */ /* 0x000fc800078e0236 */
[----:B------:R-:W-:-:S06]  /*4790*/  @!P6 IMAD.WIDE.U32 R22, R9, 0x8, R22 ;  /* 0x000000080916e825 */ /* 0x000fcc00078e0016 */
[----:B------:R-:W2:Y:S02]  /*47a0*/  @!P6 LDG.E.64 R22, desc[UR8][R22.64] ;  /* 0x000000081616e981 */ /* 0x000ea4000c1e1b00 */
[----:B--2---:R-:W-:Y:S01]  /*47b0*/  @!P6 FADD.FTZ R36, R36, R22 ;  /* 0x000000162424e221 */ /* 0x004fe20000010000 */
[----:B------:R-:W-:-:S07]  /*47c0*/  @!P6 FADD.FTZ R37, R37, R23 ;  /* 0x000000172525e221 */ /* 0x000fce0000010000 */
.L_x_766:
[----:B------:R-:W0:Y:S01]  /*47d0*/  S2UR UR6, SR_CgaCtaId ;  /* 0x00000000000679c3 */ /* 0x000e220000008800 */
[----:B------:R-:W-:Y:S01]  /*47e0*/  UMOV UR5, 0x400 ;  /* 0x0000040000057882 */ /* 0x000fe20000000000 */
[----:B-1----:R-:W-:Y:S01]  /*47f0*/  IMAD.WIDE.U32 R22, R0, -0x55555555, RZ ;  /* 0xaaaaaaab00167825 */ /* 0x002fe200078e00ff */
[----:B------:R-:W-:-:S03]  /*4800*/  ISETP.NE.AND P6, PT, RZ, UR10, PT ;  /* 0x0000000aff007c0c */ /* 0x000fc6000bfc5270 */
[--C-:B------:R-:W-:Y:S01]  /*4810*/  HADD2.F32 R27, -RZ, R42.reuse.H1_H1 ;  /* 0x3000002aff1b7230 */ /* 0x100fe20000004100 */
[----:B------:R-:W-:Y:S01]  /*4820*/  SHF.R.U32.HI R9, RZ, 0x3, R23 ;  /* 0x00000003ff097819 */ /* 0x000fe20000011617 */
[----:B------:R-:W1:Y:S01]  /*4830*/  LDC R25, c[0x0][0x2ac] ;  /* 0x0000ab00ff197b82 */ /* 0x000e620000000800 */
[----:B------:R-:W-:Y:S02]  /*4840*/  HADD2.F32 R23, -RZ, R42.H0_H0 ;  /* 0x2000002aff177230 */ /* 0x000fe40000004100 */
[--C-:B------:R-:W-:Y:S02]  /*4850*/  HADD2.F32 R29, -RZ, R52.reuse.H0_H0 ;  /* 0x20000034ff1d7230 */ /* 0x100fe40000004100 */
[----:B------:R-:W-:Y:S02]  /*4860*/  HADD2.F32 R52, -RZ, R52.H1_H1 ;  /* 0x30000034ff347230 */ /* 0x000fe40000004100 */
[----:B------:R-:W-:-:S04]  /*4870*/  FADD.FTZ R23, -R14, R23 ;  /* 0x000000170e177221 */ /* 0x000fc80000010100 */
[----:B------:R-:W-:Y:S01]  /*4880*/  FMUL.FTZ R31, R23, R8 ;  /* 0x00000008171f7220 */ /* 0x000fe20000410000 */
[----:B0-----:R-:W-:-:S09]  /*4890*/  ULEA UR5, UR6, UR5, 0x18 ;  /* 0x0000000506057291 */ /* 0x001fd2000f8ec03f */
[----:B------:R-:W-:Y:S01]  /*48a0*/  @!P0 STS.64 [UR5+0x78], R36 ;  /* 0x00007824ff008988 */ /* 0x000fe20008000a05 */
[----:B------:R-:W-:Y:S06]  /*48b0*/  BAR.SYNC.DEFER_BLOCKING 0x0 ;  /* 0x0000000000007b1d */ /* 0x000fec0000010000 */
[----:B------:R-:W0:Y:S01]  /*48c0*/  LDS.64 R20, [UR5+0x78] ;  /* 0x00007805ff147984 */ /* 0x000e220008000a00 */
[----:B------:R-:W-:Y:S02]  /*48d0*/  ULDC UR5, c[0x0][0x2bc] ;  /* 0x0000af0000057ab9 */ /* 0x000fe40000000800 */
[----:B0-----:R-:W-:Y:S01]  /*48e0*/  FMUL.FTZ R24, R21, UR5 ;  /* 0x0000000515187c20 */ /* 0x001fe20008410000 */
[----:B------:R-:W-:Y:S01]  /*48f0*/  FADD.FTZ R21, -R14, R27 ;  /* 0x0000001b0e157221 */ /* 0x000fe20000010100 */
[----:B------:R-:W-:Y:S01]  /*4900*/  FMUL.FTZ R15, R20, UR5 ;  /* 0x00000005140f7c20 */ /* 0x000fe20008410000 */
[----:B------:R-:W-:-:S02]  /*4910*/  HADD2.F32 R27, -RZ, R43.H0_H0 ;  /* 0x2000002bff1b7230 */ /* 0x000fc40000004100 */
[----:B------:R-:W-:Y:S02]  /*4920*/  HADD2.F32 R43, -RZ, R43.H1_H1 ;  /* 0x3000002bff2b7230 */ /* 0x000fe40000004100 */
[----:B------:R-:W-:Y:S01]  /*4930*/  FMUL.FTZ R26, R21, R8 ;  /* 0x00000008151a7220 */ /* 0x000fe20000410000 */
        /* <DEDUP_REMOVED lines=19> */
.L_x_776:
[----:B------:R-:W-:Y:S01]  /*4a70*/  LOP3.LUT P0, RZ, R6, 0x2, RZ, 0xc0, !PT ;  /* 0x0000000206ff7812 */ /* 0x000fe2000780c0ff */
[----:B------:R-:W-:-:S12]  /*4a80*/  BSSY B0, `(.L_x_777) ;  /* 0x0000015000007945 */ /* 0x000fd80003800000 */
[----:B------:R-:W-:Y:S05]  /*4a90*/  @!P0 BRA `(.L_x_778) ;  /* 0x00000000004c8947 */ /* 0x000fea0003800000 */
[----:B------:R-:W-:Y:S01]  /*4aa0*/  SHF.R.S32.HI R23, RZ, 0x1f, R2 ;  /* 0x0000001fff177819 */ /* 0x000fe20000011402 */
[----:B------:R-:W-:Y:S01]  /*4ab0*/  ULDC.64 UR12, c[0x0][0x288] ;  /* 0x0000a200000c7ab9 */ /* 0x000fe20000000a00 */
[----:B------:R-:W-:Y:S02]  /*4ac0*/  MOV R20, R10 ;  /* 0x0000000a00147202 */ /* 0x000fe40000000f00 */
[----:B------:R-:W-:Y:S01]  /*4ad0*/  MOV R21, R13 ;  /* 0x0000000d00157202 */ /* 0x000fe20000000f00 */
        /* <DEDUP_REMOVED lines=11> */
[----:B------:R-:W-:-:S03]  /*4b90*/  FMUL.FTZ R20, R31, R8 ;  /* 0x000000081f147220 */ /* 0x000fc60000410000 */
[----:B------:R-:W-:-:S05]  /*4ba0*/  FMUL.FTZ R21, R29, R8 ;  /* 0x000000081d157220 */ /* 0x000fca0000410000 */
[----:B------:R-:W-:-:S05]  /*4bb0*/  F2FP.F16.F32.PACK_AB R21, R20, R21 ;  /* 0x000000151415723e */ /* 0x000fca00000000ff */
[----:B------:R0:W-:Y:S02]  /*4bc0*/  STG.E desc[UR8][R22.64], R21 ;  /* 0x0000001516007986 */ /* 0x0001e4000c101908 */
.L_x_778:
[----:B------:R-:W-:Y:S05]  /*4bd0*/  BSYNC B0 ;  /* 0x0000000000007941 */ /* 0x000fea0003800000 */
.L_x_777:
[----:B------:R-:W-:Y:S01]  /*4be0*/  ISETP.NE.AND P6, PT, RZ, UR10, PT ;  /* 0x0000000aff007c0c */ /* 0x000fe2000bfc5270 */
[C---:B------:R-:W-:Y:S01]  /*4bf0*/  FADD.FTZ R33, -R14.reuse, R27 ;  /* 0x0000001b0e217221 */ /* 0x040fe20000010100 */
[----:B------:R-:W-:Y:S01]  /*4c00*/  FADD.FTZ R43, -R14, R43 ;  /* 0x0000002b0e2b7221 */ /* 0x000fe20000010100 */
[--C-:B------:R-:W-:Y:S02]  /*4c10*/  HADD2.F32 R29, -RZ, R51.reuse.H0_H0 ;  /* 0x20000033ff1d7230 */ /* 0x100fe40000004100 */
[----:B------:R-:W-:Y:S02]  /*4c20*/  HADD2.F32 R26, -RZ, R51.H1_H1 ;  /* 0x30000033ff1a7230 */ /* 0x000fe40000004100 */
[-C--:B------:R-:W-:Y:S01]  /*4c30*/  FMUL.FTZ R33, R33, R8.reuse ;  /* 0x0000000821217220 */ /* 0x080fe20000410000 */
[--C-:B------:R-:W-:Y:S02]  /*4c40*/  HADD2.F32 R27, -RZ, R40.reuse.H0_H0 ;  /* 0x20000028ff1b7230 */ /* 0x100fe40000004100 */
[----:B------:R-:W-:Y:S01]  /*4c50*/  FMUL.FTZ R28, R43, R8 ;  /* 0x000000082b1c7220 */ /* 0x000fe20000410000 */
[----:B------:R-:W-:-:S02]  /*4c60*/  HADD2.F32 R31, -RZ, R40.H1_H1 ;  /* 0x30000028ff1f7230 */ /* 0x000fc40000004100 */
[----:B------:R-:W-:Y:S05]  /*4c70*/  @!P6 BRA `(.L_x_779) ;  /* 0x000000000048e947 */ /* 0x000fea0003800000 */
        /* <DEDUP_REMOVED lines=18> */
.L_x_779:
[----:B------:R-:W-:Y:S04]  /*4da0*/  BSSY B0, `(.L_x_780) ;  /* 0x0000014000007945 */ /* 0x000fe80003800000 */
        /* <DEDUP_REMOVED lines=10> */
[----:B------:R-:W-:-:S04]  /*4e50*/  LEA R22, P0, R20, UR12, 0x1 ;  /* 0x0000000c14167c11 */ /* 0x000fc8000f8008ff */
        /* <DEDUP_REMOVED lines=8> */
.L_x_781:
[----:B------:R-:W-:Y:S05]  /*4ee0*/  BSYNC B0 ;  /* 0x0000000000007941 */ /* 0x000fea0003800000 */
.L_x_780:
[C---:B01----:R-:W-:Y:S01]  /*4ef0*/  FADD.FTZ R21, -R14.reuse, R27 ;  /* 0x0000001b0e157221 */ /* 0x043fe20000010100 */
[----:B------:R-:W-:Y:S01]  /*4f00*/  FADD.FTZ R23, -R14, R31 ;  /* 0x0000001f0e177221 */ /* 0x000fe20000010100 */
[--C-:B------:R-:W-:Y:S02]  /*4f10*/  HADD2.F32 R29, -RZ, R50.reuse.H0_H0 ;  /* 0x20000032ff1d7230 */ /* 0x100fe40000004100 */
[--C-:B------:R-:W-:Y:S02]  /*4f20*/  HADD2.F32 R27, -RZ, R41.reuse.H0_H0 ;  /* 0x20000029ff1b7230 */ /* 0x100fe40000004100 */
[-C--:B------:R-:W-:Y:S01]  /*4f30*/  FMUL.FTZ R31, R21, R8.reuse ;  /* 0x00000008151f7220 */ /* 0x080fe20000410000 */
[----:B------:R-:W-:Y:S02]  /*4f40*/  HADD2.F32 R50, -RZ, R50.H1_H1 ;  /* 0x30000032ff327230 */ /* 0x000fe40000004100 */
[----:B------:R-:W-:Y:S01]  /*4f50*/  FMUL.FTZ R26, R23, R8 ;  /* 0x00000008171a7220 */ /* 0x000fe20000410000 */
        /* <DEDUP_REMOVED lines=20> */
.L_x_782:
[----:B------:R-:W-:Y:S04]  /*50a0*/  BSSY B0, `(.L_x_783) ;  /* 0x0000014000007945 */ /* 0x000fe80003800000 */
        /* <DEDUP_REMOVED lines=19> */
.L_x_784:
[----:B------:R-:W-:Y:S05]  /*51e0*/  BSYNC B0 ;  /* 0x0000000000007941 */ /* 0x000fea0003800000 */
.L_x_783:
[C---:B------:R-:W-:Y:S01]  /*51f0*/  FADD.FTZ R33, -R14.reuse, R27 ;  /* 0x0000001b0e217221 */ /* 0x040fe20000010100 */
[----:B------:R-:W-:Y:S01]  /*5200*/  FADD.FTZ R41, -R14, R41 ;  /* 0x000000290e297221 */ /* 0x000fe20000010100 */
[--C-:B------:R-:W-:Y:S02]  /*5210*/  HADD2.F32 R29, -RZ, R49.reuse.H0_H0 ;  /* 0x20000031ff1d7230 */ /* 0x100fe40000004100 */
[----:B------:R-:W-:Y:S02]  /*5220*/  HADD2.F32 R26, -RZ, R49.H1_H1 ;  /* 0x30000031ff1a7230 */ /* 0x000fe40000004100 */
[-C--:B------:R-:W-:Y:S01]  /*5230*/  FMUL.FTZ R33, R33, R8.reuse ;  /* 0x0000000821217220 */ /* 0x080fe20000410000 */
[--C-:B------:R-:W-:Y:S02]  /*5240*/  HADD2.F32 R27, -RZ, R44.reuse.H0_H0 ;  /* 0x2000002cff1b7230 */ /* 0x100fe40000004100 */
[----:B------:R-:W-:Y:S01]  /*5250*/  FMUL.FTZ R28, R41, R8 ;  /* 0x00000008291c7220 */ /* 0x000fe20000410000 */
[----:B------:R-:W-:Y:S01]  /*5260*/  HADD2.F32 R31, -RZ, R44.H1_H1 ;  /* 0x3000002cff1f7230 */ /* 0x000fe20000004100 */
[----:B------:R-:W-:Y:S06]  /*5270*/  @!P6 BRA `(.L_x_785) ;  /* 0x000000000048e947 */ /* 0x000fec0003800000 */
        /* <DEDUP_REMOVED lines=18> */
.L_x_785:
        /* <DEDUP_REMOVED lines=20> */
.L_x_787:
[----:B------:R-:W-:Y:S05]  /*54e0*/  BSYNC B0 ;  /* 0x0000000000007941 */ /* 0x000fea0003800000 */
.L_x_786:
        /* <DEDUP_REMOVED lines=27> */
.L_x_788:
        /* <DEDUP_REMOVED lines=20> */
.L_x_790:
[----:B------:R-:W-:Y:S05]  /*57e0*/  BSYNC B0 ;  /* 0x0000000000007941 */ /* 0x000fea0003800000 */
.L_x_789:
[C---:B------:R-:W-:Y:S01]  /*57f0*/  FADD.FTZ R27, -R14.reuse, R27 ;  /* 0x0000001b0e1b7221 */ /* 0x040fe20000010100 */
[----:B------:R-:W-:Y:S01]  /*5800*/  FADD.FTZ R39, -R14, R39 ;  /* 0x000000270e277221 */ /* 0x000fe20000010100 */
[----:B------:R-:W-:Y:S02]  /*5810*/  IMAD R9, R25, UR7, R9 ;  /* 0x0000000719097c24 */ /* 0x000fe4000f8e0209 */
[--C-:B------:R-:W-:Y:S02]  /*5820*/  HADD2.F32 R29, -RZ, R47.reuse.H0_H0 ;  /* 0x2000002fff1d7230 */ /* 0x100fe40000004100 */
[-C--:B------:R-:W-:Y:S01]  /*5830*/  FMUL.FTZ R35, R27, R8.reuse ;  /* 0x000000081b237220 */ /* 0x080fe20000410000 */
[----:B------:R-:W-:Y:S02]  /*5840*/  HADD2.F32 R26, -RZ, R47.H1_H1 ;  /* 0x3000002fff1a7230 */ /* 0x000fe40000004100 */
[----:B------:R-:W-:Y:S01]  /*5850*/  FMUL.FTZ R34, R39, R8 ;  /* 0x0000000827227220 */ /* 0x000fe20000410000 */
[----:B------:R-:W-:Y:S01]  /*5860*/  HADD2.F32 R25, -RZ, R7.H0_H0 ;  /* 0x20000007ff197230 */ /* 0x000fe20000004100 */
        /* <DEDUP_REMOVED lines=19> */
.L_x_791:
        /* <DEDUP_REMOVED lines=18> */
[----:B------:R-:W-:-:S05]  /*5ac0*/  F2FP.F16.F32.PACK_AB R21, R20, R21 ;  /* 0x000000151415723e */ /* 0x000fca00000000ff */
[----:B------:R1:W-:Y:S02]  /*5ad0*/  STG.E desc[UR8][R22.64], R21 ;  /* 0x0000001516007986 */ /* 0x0003e4000c101908 */
.L_x_793:
[----:B------:R-:W-:Y:S05]  /*5ae0*/  BSYNC B0 ;  /* 0x0000000000007941 */ /* 0x000fea0003800000 */
.L_x_792:
[----:B01----:R-:W-:Y:S02]  /*5af0*/  HADD2.F32 R21, -RZ, R7.H1_H1 ;  /* 0x30000007ff157230 */ /* 0x003fe40000004100 */
[C---:B------:R-:W-:Y:S01]  /*5b00*/  FADD.FTZ R25, -R14.reuse, R25 ;  /* 0x000000190e197221 */ /* 0x040fe20000010100 */
[----:B------:R-:W-:Y:S01]  /*5b10*/  IADD3 R30, R9, 0xc0, RZ ;  /* 0x000000c0091e7810 */ /* 0x000fe20007ffe0ff */
[----:B------:R-:W-:Y:S01]  /*5b20*/  ULDC.64 UR12, c[0x0][0x290] ;  /* 0x0000a400000c7ab9 */ /* 0x000fe20000000a00 */
[--C-:B------:R-:W-:Y:S02]  /*5b30*/  HADD2.F32 R7, -RZ, R46.reuse.H0_H0 ;  /* 0x2000002eff077230 */ /* 0x100fe40000004100 */
[----:B------:R-:W-:Y:S01]  /*5b40*/  FADD.FTZ R21, -R14, R21 ;  /* 0x000000150e157221 */ /* 0x000fe20000010100 */
[----:B------:R-:W-:Y:S02]  /*5b50*/  HADD2.F32 R46, -RZ, R46.H1_H1 ;  /* 0x3000002eff2e7230 */ /* 0x000fe40000004100 */
[-C--:B------:R-:W-:Y:S01]  /*5b60*/  FMUL.FTZ R29, R25, R8.reuse ;  /* 0x00000008191d7220 */ /* 0x080fe20000410000 */
[----:B------:R-:W-:Y:S01]  /*5b70*/  SHF.R.S32.HI R31, RZ, 0x1f, R30 ;  /* 0x0000001fff1f7819 */ /* 0x000fe2000001141e */
        /* <DEDUP_REMOVED lines=20> */
.L_x_794:
[----:B------:R-:W-:Y:S01]  /*5cc0*/  ISETP.GE.U32.AND P0, PT, R30, UR12, PT ;  /* 0x0000000c1e007c0c */ /* 0x000fe2000bf06070 */
[----:B------:R-:W-:Y:S03]  /*5cd0*/  BSSY B0, `(.L_x_795) ;  /* 0x0000016000007945 */ /* 0x000fe60003800000 */
[----:B------:R-:W-:-:S04]  /*5ce0*/  ISETP.GE.AND.EX P0, PT, R31, UR13, PT, P0 ;  /* 0x0000000d1f007c0c */ /* 0x000fc8000bf06300 */
[----:B------:R-:W-:-:S13]  /*5cf0*/  ISETP.LT.U32.AND P0, PT, R0, 0x180, !P0 ;  /* 0x000001800000780c */ /* 0x000fda0004701070 */
        /* <DEDUP_REMOVED lines=8> */
[----:B------:R-:W-:Y:S02]  /*5d80*/  IADD3 R9, R21, R9, RZ ;  /* 0x0000000915097210 */ /* 0x000fe40007ffe0ff */
[----:B------:R-:W-:-:S04]  /*5d90*/  LEA R22, P0, R20, UR14, 0x1 ;  /* 0x0000000e14167c11 */ /* 0x000fc8000f8008ff */
[----:B------:R-:W-:Y:S01]  /*5da0*/  LEA.HI.X R23, R20, UR15, R9, 0x1, P0 ;  /* 0x0000000f14177c11 */ /* 0x000fe200080f0c09 */
[C-C-:B------:R-:W-:Y:S01]  /*5db0*/  FFMA.FTZ R20, R15.reuse, R29, R24.reuse ;  /* 0x0000001d0f147223 */ /* 0x140fe20000010018 */
[----:B------:R-:W-:-:S03]  /*5dc0*/  FFMA.FTZ R9, R15, R28, R24 ;  /* 0x0000001c0f097223 */ /* 0x000fc60000010018 */
[----:B------:R-:W-:Y:S01]  /*5dd0*/  FFMA.FTZ R7, R7, R16, -R20 ;  /* 0x0000001007077223 */ /* 0x000fe20000010814 */
[----:B------:R-:W-:-:S03]  /*5de0*/  FFMA.FTZ R9, R46, R17, -R9 ;  /* 0x000000112e097223 */ /* 0x000fc60000010809 */
[-C--:B------:R-:W-:Y:S01]  /*5df0*/  FMUL.FTZ R20, R7, R8.reuse ;  /* 0x0000000807147220 */ /* 0x080fe20000410000 */
[----:B------:R-:W-:-:S05]  /*5e00*/  FMUL.FTZ R7, R9, R8 ;  /* 0x0000000809077220 */ /* 0x000fca0000410000 */
[----:B------:R-:W-:-:S05]  /*5e10*/  F2FP.F16.F32.PACK_AB R7, R7, R20 ;  /* 0x000000140707723e */ /* 0x000fca00000000ff */
[----:B------:R0:W-:Y:S02]  /*5e20*/  STG.E desc[UR8][R22.64], R7 ;  /* 0x0000000716007986 */ /* 0x0001e4000c101908 */
.L_x_796:
[----:B------:R-:W-:Y:S05]  /*5e30*/  BSYNC B0 ;  /* 0x0000000000007941 */ /* 0x000fea0003800000 */
.L_x_795:
[--C-:B0-----:R-:W-:Y:S01]  /*5e40*/  HADD2.F32 R7, -RZ, R38.reuse.H0_H0 ;  /* 0x20000026ff077230 */ /* 0x101fe20000004100 */
[----:B------:R-:W-:Y:S01]  /*5e50*/  ISETP.GE.U32.AND P0, PT, R57, UR12, PT ;  /* 0x0000000c39007c0c */ /* 0x000fe2000bf06070 */
[----:B------:R-:W-:-:S03]  /*5e60*/  HADD2.F32 R9, -RZ, R38.H1_H1 ;  /* 0x30000026ff097230 */ /* 0x000fc60000004100 */
[----:B------:R-:W-:Y:S01]  /*5e70*/  ISETP.GE.AND.EX P0, PT, R75, UR13, PT, P0 ;  /* 0x0000000d4b007c0c */ /* 0x000fe2000bf06300 */
[C---:B------:R-:W-:Y:S01]  /*5e80*/  FADD.FTZ R21, -R14.reuse, R7 ;  /* 0x000000070e157221 */ /* 0x040fe20000010100 */
[----:B------:R-:W-:Y:S01]  /*5e90*/  FADD.FTZ R9, -R14, R9 ;  /* 0x000000090e097221 */ /* 0x000fe20000010100 */
[--C-:B------:R-:W-:Y:S01]  /*5ea0*/  HADD2.F32 R7, -RZ, R45.reuse.H0_H0 ;  /* 0x2000002dff077230 */ /* 0x100fe20000004100 */
[----:B------:R-:W-:Y:S01]  /*5eb0*/  ISETP.LT.U32.AND P0, PT, R0, 0x180, !P0 ;  /* 0x000001800000780c */ /* 0x000fe20004701070 */
[----:B------:R-:W-:Y:S02]  /*5ec0*/  HADD2.F32 R14, -RZ, R45.H1_H1 ;  /* 0x3000002dff0e7230 */ /* 0x000fe40000004100 */
[-C--:B------:R-:W-:Y:S01]  /*5ed0*/  FMUL.FTZ R27, R21, R8.reuse ;  /* 0x00000008151b7220 */ /* 0x080fe20000410000 */
[----:B------:R-:W-:Y:S01]  /*5ee0*/  FMUL.FTZ R28, R9, R8 ;  /* 0x00000008091c7220 */ /* 0x000fe20000410000 */
        /* <DEDUP_REMOVED lines=19> */
.L_x_797:
        /* <DEDUP_REMOVED lines=10> */
[-C--:B------:R-:W-:Y:S01]  /*60c0*/  FMUL.FTZ R7, R7, R8.reuse ;  /* 0x0000000807077220 */ /* 0x080fe20000410000 */
[----:B------:R-:W-:Y:S01]  /*60d0*/  FMUL.FTZ R12, R15, R8 ;  /* 0x000000080f0c7220 */ /* 0x000fe20000410000 */
[----:B------:R-:W-:Y:S01]  /*60e0*/  IMAD R9, R57, UR13, R18 ;  /* 0x0000000d39097c24 */ /* 0x000fe2000f8e0212 */
[----:B------:R-:W-:Y:S02]  /*60f0*/  ULDC.64 UR12, c[0x0][0x210] ;  /* 0x00008400000c7ab9 */ /* 0x000fe40000000a00 */
[----:B------:R-:W-:Y:S02]  /*6100*/  LEA R8, P0, R10, UR12, 0x1 ;  /* 0x0000000c0a087c11 */ /* 0x000fe4000f8008ff */
[----:B------:R-:W-:Y:S02]  /*6110*/  IADD3 R9, R11, R9, RZ ;  /* 0x000000090b097210 */ /* 0x000fe40007ffe0ff */
[----:B------:R-:W-:Y:S02]  /*6120*/  F2FP.F16.F32.PACK_AB R7, R12, R7 ;  /* 0x000000070c07723e */ /* 0x000fe400000000ff */
[----:B------:R-:W-:-:S05]  /*6130*/  LEA.HI.X R9, R10, UR13, R9, 0x1, P0 ;  /* 0x0000000d0a097c11 */ /* 0x000fca00080f0c09 */
[----:B------:R0:W-:Y:S02]  /*6140*/  STG.E desc[UR8][R8.64], R7 ;  /* 0x0000000708007986 */ /* 0x0001e4000c101908 */
.L_x_799:
[----:B------:R-:W-:Y:S05]  /*6150*/  BSYNC B0 ;  /* 0x0000000000007941 */ /* 0x000fea0003800000 */
.L_x_798:
[----:B------:R-:W-:Y:S02]  /*6160*/  IADD3 R5, R3, R5, RZ ;  /* 0x0000000503057210 */ /* 0x000fe40007ffe0ff */
[----:B------:R-:W-:Y:S02]  /*6170*/  IADD3 R53, R53, 0x1, RZ ;  /* 0x0000000135357810 */ /* 0x000fe40007ffe0ff */
[----:B------:R-:W-:-:S13]  /*6180*/  ISETP.GE.AND P0, PT, R5, UR4, PT ;  /* 0x0000000405007c0c */ /* 0x000fda000bf06270 */
[----:B------:R-:W-:Y:S05]  /*6190*/  @!P0 BRA `(.L_x_800) ;  /* 0xffffffa000c08947 */ /* 0x000fea000383ffff */
.L_x_749:
        /* <DEDUP_REMOVED lines=23> */
.L_x_802:
[----:B------:R-:W-:Y:S05]  /*6310*/  BSYNC B0 ;  /* 0x0000000000007941 */ /* 0x000fea0003800000 */
.L_x_801:
[----:B------:R-:W-:Y:S05]  /*6320*/  @P0 EXIT ;  /* 0x000000000000094d */ /* 0x000fea0003800000 */
[----:B------:R-:W-:Y:S05]  /*6330*/  @P2 BRA `(.L_x_803) ;  /* 0x0000000000202947 */ /* 0x000fea0003800000 */
[----:B------:R-:W-:-:S05]  /*6340*/  IMAD R4, R6, R7, RZ ;  /* 0x0000000706047224 */ /* 0x000fca00078e02ff */
[----:B------:R-:W-:-:S13]  /*6350*/  ISETP.NE.AND P0, PT, R4, -0x1, PT ;  /* 0xffffffff0400780c */ /* 0x000fda0003f05270 */
[----:B------:R-:W-:Y:S05]  /*6360*/  @!P0 BRA `(.L_x_803) ;  /* 0x0000000000148947 */ /* 0x000fea0003800000 */
.L_x_804:
[----:B0-----:R-:W2:Y:S04]  /*6370*/  LDG.E.STRONG.GPU R5, desc[UR8][R2.64] ;  /* 0x0000000802057981 */ /* 0x001ea8000c1ef900 */
[----:B--2---:R-:W-:Y:S01]  /*6380*/  CCTL.IVALL ;  /* 0x00000000ff00798f */ /* 0x004fe20002000000 */
[----:B------:R-:W-:Y:S05]  /*6390*/  YIELD ;  /* 0x0000000000007946 */ /* 0x000fea0003800000 */
[----:B------:R-:W-:-:S13]  /*63a0*/  ISETP.NE.AND P0, PT, R5, R4, PT ;  /* 0x000000040500720c */ /* 0x000fda0003f05270 */
[----:B------:R-:W-:Y:S05]  /*63b0*/  @P0 BRA `(.L_x_804) ;  /* 0xfffffffc00ec0947 */ /* 0x000fea000383ffff */
.L_x_803:
        /* <DEDUP_REMOVED lines=14> */
[----:B------:R-:W-:Y:S01]  /*64a0*/  MOV R7, R4 ;  /* 0x0000000400077202 */ /* 0x000fe20000000f00 */
[----:B------:R-:W-:Y:S01]  /*64b0*/  ULDC.64 UR4, c[0x0][0x268] ;  /* 0x00009a0000047ab9 */ /* 0x000fe20000000a00 */
[----:B------:R-:W-:Y:S02]  /*64c0*/  IADD3 R5, R3, R5, RZ ;  /* 0x0000000503057210 */ /* 0x000fe40007ffe0ff */
[----:B------:R-:W-:Y:S02]  /*64d0*/  SHF.L.U64.HI R23, R22, 0x2, R23 ;  /* 0x0000000216177819 */ /* 0x000fe40000010217 */
[----:B------:R-:W-:Y:S01]  /*64e0*/  LEA.HI R2, P0, R5, R2, RZ, 0x1 ;  /* 0x0000000205027211 */ /* 0x000fe200078108ff */
[----:B------:R-:W1:Y:S01]  /*64f0*/  LDC.64 R16, c[0x0][0x220] ;  /* 0x00008800ff107b82 */ /* 0x000e620000000a00 */
[----:B------:R-:W-:-:S02]  /*6500*/  SHF.L.U64.HI R31, R25, 0x2, R24 ;  /* 0x00000002191f7819 */ /* 0x000fc40000010218 */
[----:B------:R-:W-:-:S04]  /*6510*/  IADD3.X R5, RZ, R5, RZ, P0, !PT ;  /* 0x00000005ff057210 */ /* 0x000fc800007fe4ff */
[--C-:B------:R-:W-:Y:S02]  /*6520*/  SHF.R.S64 R27, R2, 0x1, R5.reuse ;  /* 0x00000001021b7819 */ /* 0x100fe40000001005 */
[----:B------:R-:W-:-:S04]  /*6530*/  SHF.R.S32.HI R2, RZ, 0x1, R5 ;  /* 0x00000001ff027819 */ /* 0x000fc80000011405 */
[----:B------:R-:W-:-:S07]  /*6540*/  SHF.L.U64.HI R29, R27, 0x2, R2 ;  /* 0x000000021b1d7819 */ /* 0x000fce0000010202 */
.L_x_805:
[----:B------:R-:W-:-:S04]  /*6550*/  LEA R6, P0, R0, UR4, 0x2 ;  /* 0x0000000400067c11 */ /* 0x000fc8000f8010ff */
[----:B------:R-:W-:Y:S02]  /*6560*/  LEA.HI.X R7, R0, UR5, R7, 0x2, P0 ;  /* 0x0000000500077c11 */ /* 0x000fe400080f1407 */
[-C--:B------:R-:W-:Y:S02]  /*6570*/  LEA R8, P0, R25, R6.reuse, 0x2 ;  /* 0x0000000619087211 */ /* 0x080fe400078010ff */
[-C--:B------:R-:W-:Y:S01]  /*6580*/  LEA R12, P1, R22, R6.reuse, 0x2 ;  /* 0x00000006160c7211 */ /* 0x080fe200078210ff */
[----:B--2---:R2:W3:Y:S01]  /*6590*/  LDG.E R18, desc[UR8][R6.64] ;  /* 0x0000000806127981 */ /* 0x0044e2000c1e1900 */
        /* <DEDUP_REMOVED lines=9> */
[----:B0-----:R-:W-:-:S04]  /*6630*/  IMAD.WIDE R2, R5, 0x4, R14 ;  /* 0x0000000405027825 */ /* 0x001fc800078e020e */
[----:B-1----:R-:W-:Y:S01]  /*6640*/  IMAD.WIDE R4, R5, 0x4, R16 ;  /* 0x0000000405047825 */ /* 0x002fe200078e0210 */
[----:B------:R-:W-:Y:S02]  /*6650*/  ISETP.GT.U32.AND P0, PT, R25, R0, PT ;  /* 0x000000001900720c */ /* 0x000fe40003f04070 */
[----:B--2---:R-:W-:-:S04]  /*6660*/  SHF.R.S32.HI R7, RZ, 0x1f, R0 ;  /* 0x0000001fff077819 */ /* 0x004fc80000011400 */
[----:B------:R-:W-:Y:S01]  /*6670*/  ISETP.GT.AND.EX P0, PT, R24, R7, PT, P0 ;  /* 0x000000071800720c */ /* 0x000fe20003f04300 */
[----:B---3--:R2:W-:Y:S04]  /*6680*/  STG.E.64 desc[UR8][R2.64], R18 ;  /* 0x0000001202007986 */ /* 0x0085e8000c101b08 */
[----:B----4-:R2:W-:Y:S08]  /*6690*/  STG.E.64 desc[UR8][R4.64], R20 ;  /* 0x0000001404007986 */ /* 0x0105f0000c101b08 */
[----:B------:R-:W-:Y:S05]  /*66a0*/  @P0 BRA `(.L_x_805) ;  /* 0xfffffffc00a80947 */ /* 0x000fea000383ffff */
[----:B------:R-:W-:Y:S05]  /*66b0*/  EXIT ;  /* 0x000000000000794d */ /* 0x000fea0003800000 */
.L_x_806:
        /* <DEDUP_REMOVED lines=12> */
.L_x_3256:


//--------------------- .text._Z35group_norm_nhwc_bwd_one_pass_kernelI11Fp16IOFp32WLi512ELi24ELi384EEv26Group_norm_nhwc_bwd_params --------------------------
	.section	.text._Z35group_norm_nhwc_bwd_one_pass_kernelI11Fp16IOFp32WLi512ELi24ELi384EEv26Group_norm_nhwc_bwd_params,"ax",@progbits
	.align	128
        .global         _Z35group_norm_nhwc_bwd_one_pass_kernelI11Fp16IOFp32WLi512ELi24ELi384EEv26Group_norm_nhwc_bwd_params
        .type           _Z35group_norm_nhwc_bwd_one_pass_kernelI11Fp16IOFp32WLi512ELi24ELi384EEv26Group_norm_nhwc_bwd_params,@function
        .size           _Z35group_norm_nhwc_bwd_one_pass_kernelI11Fp16IOFp32WLi512ELi24ELi384EEv26Group_norm_nhwc_bwd_params,(.L_x_3257 - _Z35group_norm_nhwc_bwd_one_pass_kernelI11Fp16IOFp32WLi512ELi24ELi384EEv26Group_norm_nhwc_bwd_params)
        .other          _Z35group_norm_nhwc_bwd_one_pass_kernelI11Fp16IOFp32WLi512ELi24ELi384EEv26Group_norm_nhwc_bwd_params,@"STO_CUDA_ENTRY STV_DEFAULT"
_Z35group_norm_nhwc_bwd_one_pass_kernelI11Fp16IOFp32WLi512ELi24ELi384EEv26Group_norm_nhwc_bwd_params:
.text._Z35group_norm_nhwc_bwd_one_pass_kernelI11Fp16IOFp32WLi512ELi24ELi384EEv26Group_norm_nhwc_bwd_params:
        /* <DEDUP_REMOVED lines=116> */
.L_x_890:
        /* <DEDUP_REMOVED lines=17> */
[----:B---3--:R-:W3:Y:S02]  /*0850*/  MUFU.RCP R16, R16 ;  /* 0x0000001000107308 */ /* 0x008ee40000001000 */
[----:B---3--:R-:W-:-:S06]  /*0860*/  IADD3 R36, R16, 0xffffffe, RZ ;  /* 0x0ffffffe10247810 */ /* 0x008fcc0007ffe0ff */
        /* <DEDUP_REMOVED lines=24> */
[----:B------:R-:W-:Y:S02]  /*09f0*/  ISETP.NE.AND P0, PT, R43, RZ, PT ;  /* 0x000000ff2b00720c */ /* 0x000fe40003f05270 */
[----:B------:R-:W3:Y:S02]  /*0a00*/  @P3 LDC.64 R42, c[0x0][0x288] ;  /* 0x0000a200ff2a3b82 */ /* 0x000ee40000000a00 */
        /* <DEDUP_REMOVED lines=9> */
[----:B------:R-:W0:Y:S01]  /*0aa0*/  @P2 LDC.64 R38, c[0x0][0x288] ;  /* 0x0000a200ff262b82 */ /* 0x000e220000000a00 */
[----:B------:R-:W-:Y:S01]  /*0ab0*/  IMAD.WIDE.U32 R118, R37, UR12, R118 ;  /* 0x0000000c25767c25 */ /* 0x000fe2000f8e0076 */
[----:B------:R-:W-:-:S04]  /*0ac0*/  ULDC.64 UR12, c[0x0][0x290] ;  /* 0x0000a400000c7ab9 */ /* 0x000fc80000000a00 */
[----:B------:R-:W-:Y:S02]  /*0ad0*/  IADD3 R121, R119, R121, RZ ;  /* 0x0000007977797210 */ /* 0x000fe40007ffe0ff */
        /* <DEDUP_REMOVED lines=96> */
[----:B------:R-:W2:Y:S01]  /*10e0*/  @P1 LDC.64 R44, c[0x0][0x230] ;  /* 0x00008c00ff2c1b82 */ /* 0x000ea20000000a00 */
        /* <DEDUP_REMOVED lines=40> */
[----:B------:R-:W-:Y:S02]  /*1370*/  @P4 IMAD R39, R80, R39, R16 ;  /* 0x0000002750274224 */ /* 0x000fe400078e0210 */
[----:B---3--:R-:W-:-:S03]  /*1380*/  @P3 IMAD R16, R21, R42, RZ ;  /* 0x0000002a15103224 */ /* 0x008fc600078e02ff */
[----:B------:R-:W-:Y:S01]  /*1390*/  @P4 IADD3 R37, R37, R39, RZ ;  /* 0x0000002725254210 */ /* 0x000fe20007ffe0ff */
[----:B------:R-:W-:Y:S01]  /*13a0*/  @P3 IMAD R43, R79, R43, R16 ;  /* 0x0000002b4f2b3224 */ /* 0x000fe200078e0210 */
[C---:B------:R-:W-:Y:S02]  /*13b0*/  @P4 SHF.L.U32 R39, R36.reuse, 0x1, RZ ;  /* 0x0000000124274819 */ /* 0x040fe400000006ff */
[----:B------:R-:W-:Y:S02]  /*13c0*/  @P4 SHF.L.U64.HI R36, R36, 0x1, R37 ;  /* 0x0000000124244819 */ /* 0x000fe40000010225 */
[----:B------:R-:W-:Y:S02]  /*13d0*/  @P4 IADD3 R52, P0, R39, R52, RZ ;  /* 0x0000003427344210 */ /* 0x000fe40007f1e0ff */
[----:B------:R-:W-:Y:S02]  /*13e0*/  @P3 MOV R37, R121 ;  /* 0x0000007900253202 */ /* 0x000fe40000000f00 */
[----:B------:R-:W-:-:S02]  /*13f0*/  @P4 IADD3.X R53, R36, R53, RZ, P0, !PT ;  /* 0x0000003524354210 */ /* 0x000fc400007fe4ff */
[----:B------:R-:W-:-:S04]  /*1400*/  @P4 IADD3 R38, P0, R39, R40, RZ ;  /* 0x0000002827264210 */ /* 0x000fc80007f1e0ff */
[----:B------:R-:W-:Y:S02]  /*1410*/  @P4 IADD3.X R39, R36, R41, RZ, P0, !PT ;  /* 0x0000002924274210 */ /* 0x000fe400007fe4ff */
[----:B------:R-:W-:Y:S01]  /*1420*/  @P3 MOV R36, R118 ;  /* 0x0000007600243202 */ /* 0x000fe20000000f00 */
[----:B------:R-:W0:Y:S04]  /*1430*/  @P3 LDC.64 R40, c[0x0][0x230] ;  /* 0x00008c00ff283b82 */ /* 0x000e280000000a00 */
[----:B------:R-:W-:-:S05]  /*1440*/  @P3 IMAD.WIDE.U32 R36, R79, R42, R36 ;  /* 0x0000002a4f243225 */ /* 0x000fca00078e0024 */
[----:B------:R-:W-:Y:S02]  /*1450*/  @P3 IADD3 R37, R37, R43, RZ ;  /* 0x0000002b25253210 */ /* 0x000fe40007ffe0ff */
[----:B------:R-:W1:Y:S01]  /*1460*/  @P3 LDC.64 R42, c[0x0][0x228] ;  /* 0x00008a00ff2a3b82 */ /* 0x000e620000000a00 */
[C---:B------:R-:W-:Y:S02]  /*1470*/  @P3 SHF.L.U32 R51, R36.reuse, 0x1, RZ ;  /* 0x0000000124333819 */ /* 0x040fe400000006ff */
[----:B------:R-:W-:Y:S02]  /*1480*/  @P3 SHF.L.U64.HI R36, R36, 0x1, R37 ;  /* 0x0000000124243819 */ /* 0x000fe40000010225 */
[----:B------:R-:W-:Y:S02]  /*1490*/  @P2 MOV R37, R121 ;  /* 0x0000007900252202 */ /* 0x000fe40000000f00 */
[----:B0-----:R-:W-:-:S04]  /*14a0*/  @P3 IADD3 R40, P0, R51, R40, RZ ;  /* 0x0000002833283210 */ /* 0x001fc80007f1e0ff */
[----:B------:R-:W-:Y:S02]  /*14b0*/  @P3 IADD3.X R41, R36, R41, RZ, P0, !PT ;  /* 0x0000002924293210 */ /* 0x000fe400007fe4ff */
[----:B-1----:R-:W-:-:S04]  /*14c0*/  @P3 IADD3 R50, P0, R51, R42, RZ ;  /* 0x0000002a33323210 */ /* 0x002fc80007f1e0ff */
        /* <DEDUP_REMOVED lines=24> */
[----:B--2---:R-:W-:-:S04]  /*1650*/  @P1 IADD3 R44, P0, R37, R44, RZ ;  /* 0x0000002c252c1210 */ /* 0x004fc80007f1e0ff */
        /* <DEDUP_REMOVED lines=29> */
[----:B------:R0:W5:Y:S01]  /*1830*/  @P0 LDG.E R26, desc[UR8][R110.64] ;  /* 0x000000086e1a0981 */ /* 0x000162000c1e1900 */
[----:B------:R-:W-:Y:S02]  /*1840*/  SHF.R.S32.HI R18, RZ, 0x1f, R16 ;  /* 0x0000001fff127819 */ /* 0x000fe40000011410 */
[----:B------:R-:W-:-:S04]  /*1850*/  ISETP.GE.U32.AND P0, PT, R16, UR12, PT ;  /* 0x0000000c10007c0c */ /* 0x000fc8000bf06070 */
[----:B------:R-:W-:-:S04]  /*1860*/  ISETP.GE.AND.EX P0, PT, R18, UR13, PT, P0 ;  /* 0x0000000d12007c0c */ /* 0x000fc8000bf06300 */
[----:B------:R-:W-:-:S13]  /*1870*/  ISETP.LT.U32.AND P0, PT, R90, 0x180, !P0 ;  /* 0x000001805a00780c */ /* 0x000fda0004701070 */
[----:B------:R-:W2:Y:S01]  /*1880*/  @P0 LDC.64 R36, c[0x0][0x288] ;  /* 0x0000a200ff240b82 */ /* 0x000ea20000000a00 */
[----:B-1----:R-:W-:Y:S02]  /*1890*/  @P0 MOV R108, R118 ;  /* 0x00000076006c0202 */ /* 0x002fe40000000f00 */
[----:B------:R-:W-:-:S05]  /*18a0*/  @P0 MOV R109, R121 ;  /* 0x00000079006d0202 */ /* 0x000fca0000000f00 */
[----:B------:R-:W1:Y:S01]  /*18b0*/  @P0 LDC.64 R106, c[0x0][0x230] ;  /* 0x00008c00ff6a0b82 */ /* 0x000e620000000a00 */
[-C--:B--2---:R-:W-:Y:S02]  /*18c0*/  @P0 IMAD R16, R31, R36.reuse, RZ ;  /* 0x000000241f100224 */ /* 0x084fe400078e02ff */
[----:B------:R-:W-:-:S04]  /*18d0*/  @P0 IMAD.WIDE.U32 R108, R75, R36, R108 ;  /* 0x000000244b6c0225 */ /* 0x000fc800078e006c */
[----:B------:R-:W-:-:S05]  /*18e0*/  @P0 IMAD R37, R75, R37, R16 ;  /* 0x000000254b250224 */ /* 0x000fca00078e0210 */
[----:B------:R-:W-:Y:S02]  /*18f0*/  @P0 IADD3 R109, R109, R37, RZ ;  /* 0x000000256d6d0210 */ /* 0x000fe40007ffe0ff */
[C---:B------:R-:W-:Y:S02]  /*1900*/  @P0 SHF.L.U32 R37, R108.reuse, 0x1, RZ ;  /* 0x000000016c250819 */ /* 0x040fe400000006ff */
[----:B------:R-:W-:Y:S02]  /*1910*/  @P0 SHF.L.U64.HI R16, R108, 0x1, R109 ;  /* 0x000000016c100819 */ /* 0x000fe4000001026d */
[----:B------:R-:W2:Y:S01]  /*1920*/  @P0 LDC.64 R108, c[0x0][0x228] ;  /* 0x00008a00ff6c0b82 */ /* 0x000ea20000000a00 */
[----:B-1----:R-:W-:-:S04]  /*1930*/  @P0 IADD3 R106, P6, R37, R106, RZ ;  /* 0x0000006a256a0210 */ /* 0x002fc80007fde0ff */
[----:B------:R-:W-:Y:S02]  /*1940*/  @P0 IADD3.X R107, R16, R107, RZ, P6, !PT ;  /* 0x0000006b106b0210 */ /* 0x000fe400037fe4ff */
[----:B------:R-:W-:-:S03]  /*1950*/  IADD3 R18, R22, 0x1c0, RZ ;  /* 0x000001c016127810 */ /* 0x000fc60007ffe0ff */
[----:B------:R1:W5:Y:S01]  /*1960*/  @P0 LDG.E R30, desc[UR8][R106.64] ;  /* 0x000000086a1e0981 */ /* 0x000362000c1e1900 */
[----:B------:R-:W-:Y:S02]  /*1970*/  SHF.R.S32.HI R20, RZ, 0x1f, R18 ;  /* 0x0000001fff147819 */ /* 0x000fe40000011412 */
[----:B--2---:R-:W-:-:S04]  /*1980*/  @P0 IADD3 R108, P6, R37, R108, RZ ;  /* 0x0000006c256c0210 */ /* 0x004fc80007fde0ff */
[----:B------:R-:W-:Y:S02]  /*1990*/  @P0 IADD3.X R109, R16, R109, RZ, P6, !PT ;  /* 0x0000006d106d0210 */ /* 0x000fe400037fe4ff */
[----:B------:R-:W-:-:S06]  /*19a0*/  MOV R16, RZ ;  /* 0x000000ff00107202 */ /* 0x000fcc0000000f00 */
[----:B------:R2:W5:Y:S01]  /*19b0*/  @P0 LDG.E R16, desc[UR8][R108.64] ;  /* 0x000000086c100981 */ /* 0x000562000c1e1900 */
[----:B------:R-:W-:-:S04]  /*19c0*/  ISETP.GE.U32.AND P0, PT, R18, UR12, PT ;  /* 0x0000000c12007c0c */ /* 0x000fc8000bf06070 */
[----:B------:R-:W-:-:S04]  /*19d0*/  ISETP.GE.AND.EX P0, PT, R20, UR13, PT, P0 ;  /* 0x0000000d14007c0c */ /* 0x000fc8000bf06300 */
[----:B------:R-:W-:-:S13]  /*19e0*/  ISETP.LT.U32.AND P0, PT, R90, 0x180, !P0 ;  /* 0x000001805a00780c */ /* 0x000fda0004701070 */
[----:B------:R-:W3:Y:S08]  /*19f0*/  @P0 LDC.64 R36, c[0x0][0x288] ;  /* 0x0000a200ff240b82 */ /* 0x000ef00000000a00 */
[----:B0-----:R-:W0:Y:S01]  /*1a00*/  @P0 LDC.64 R110, c[0x0][0x230] ;  /* 0x00008c00ff6e0b82 */ /* 0x001e220000000a00 */
[----:B-1----:R-:W-:Y:S02]  /*1a10*/  @P0 MOV R106, R118 ;  /* 0x00000076006a0202 */ /* 0x002fe40000000f00 */
[----:B------:R-:W-:-:S05]  /*1a20*/  @P0 MOV R107, R121 ;  /* 0x00000079006b0202 */ /* 0x000fca0000000f00 */
[----:B--2---:R-:W1:Y:S01]  /*1a30*/  @P0 LDC.64 R108, c[0x0][0x228] ;  /* 0x00008a00ff6c0b82 */ /* 0x004e620000000a00 */
[-C--:B---3--:R-:W-:Y:S02]  /*1a40*/  @P0 IMAD R18, R33, R36.reuse, RZ ;  /* 0x0000002421120224 */ /* 0x088fe400078e02ff */
[----:B------:R-:W-:-:S04]  /*1a50*/  @P0 IMAD.WIDE.U32 R106, R74, R36, R106 ;  /* 0x000000244a6a0225 */ /* 0x000fc800078e006a */
[----:B------:R-:W-:-:S05]  /*1a60*/  @P0 IMAD R37, R74, R37, R18 ;  /* 0x000000254a250224 */ /* 0x000fca00078e0212 */
[----:B------:R-:W-:Y:S02]  /*1a70*/  @P0 IADD3 R107, R107, R37, RZ ;  /* 0x000000256b6b0210 */ /* 0x000fe40007ffe0ff */
[C---:B------:R-:W-:Y:S02]  /*1a80*/  @P0 SHF.L.U32 R37, R106.reuse, 0x1, RZ ;  /* 0x000000016a250819 */ /* 0x040fe400000006ff */
[----:B------:R-:W-:Y:S02]  /*1a90*/  @P0 SHF.L.U64.HI R106, R106, 0x1, R107 ;  /* 0x000000016a6a0819 */ /* 0x000fe4000001026b */
[----:B0-----:R-:W-:-:S04]  /*1aa0*/  @P0 IADD3 R110, P6, R37, R110, RZ ;  /* 0x0000006e256e0210 */ /* 0x001fc80007fde0ff */
[C---:B------:R-:W-:Y:S02]  /*1ab0*/  @P0 IADD3.X R111, R106.reuse, R111, RZ, P6, !PT ;  /* 0x0000006f6a6f0210 */ /* 0x040fe400037fe4ff */
[----:B-1----:R-:W-:Y:S02]  /*1ac0*/  @P0 IADD3 R108, P6, R37, R108, RZ ;  /* 0x0000006c256c0210 */ /* 0x002fe40007fde0ff */
        /* <DEDUP_REMOVED lines=28> */
[----:B------:R-:W-:Y:S02]  /*1c90*/  MOV R22, RZ ;  /* 0x000000ff00167202 */ /* 0x000fe40000000f00 */
[----:B------:R-:W-:-:S04]  /*1ca0*/  MOV R24, RZ ;  /* 0x000000ff00187202 */ /* 0x000fc80000000f00 */
[----:B------:R-:W5:Y:S04]  /*1cb0*/  @P0 LDG.E R22, desc[UR8][R106.64] ;  /* 0x000000086a160981 */ /* 0x000f68000c1e1900 */
[----:B------:R0:W5:Y:S01]  /*1cc0*/  @P0 LDG.E R24, desc[UR8][R108.64] ;  /* 0x000000086c180981 */ /* 0x000162000c1e1900 */
[----:B------:R-:W-:Y:S02]  /*1cd0*/  CS2R R114, SRZ ;  /* 0x0000000000727805 */ /* 0x000fe4000001ff00 */
[----:B------:R-:W-:-:S04]  /*1ce0*/  MOV R113, RZ ;  /* 0x000000ff00717202 */ /* 0x000fc80000000f00 */
[----:B------:R-:W5:Y:S04]  /*1cf0*/  @P5 LDG.E R114, desc[UR8][R122.64] ;  /* 0x000000087a725981 */ /* 0x000f68000c1e1900 */
[----:B------:R1:W5:Y:S01]  /*1d00*/  @P5 LDG.E R113, desc[UR8][R104.64] ;  /* 0x0000000868715981 */ /* 0x000362000c1e1900 */
[----:B------:R-:W-:Y:S02]  /*1d10*/  ISETP.NE.AND P5, PT, R112, RZ, PT ;  /* 0x000000ff7000720c */ /* 0x000fe40003fa5270 */
[----:B------:R-:W-:Y:S02]  /*1d20*/  MOV R112, RZ ;  /* 0x000000ff00707202 */ /* 0x000fe40000000f00 */
[----:B------:R-:W-:Y:S02]  /*1d30*/  MOV R116, 0x3f800000 ;  /* 0x3f80000000747802 */ /* 0x000fe40000000f00 */
[----:B0-----:R-:W-:-:S07]  /*1d40*/  CS2R R108, SRZ ;  /* 0x00000000006c7805 */ /* 0x001fce000001ff00 */
[----:B------:R0:W5:Y:S04]  /*1d50*/  @P5 LDG.E R115, desc[UR8][R102.64] ;  /* 0x0000000866735981 */ /* 0x000168000c1e1900 */
[----:B------:R3:W5:Y:S01]  /*1d60*/  @P5 LDG.E R112, desc[UR8][R100.64] ;  /* 0x0000000864705981 */ /* 0x000762000c1e1900 */
[----:B------:R-:W-:-:S13]  /*1d70*/  ISETP.NE.AND P5, PT, R127, RZ, PT ;  /* 0x000000ff7f00720c */ /* 0x000fda0003fa5270 */
[----:B------:R4:W5:Y:S01]  /*1d80*/  @P5 LDG.E R109, desc[UR8][R96.64] ;  /* 0x00000008606d5981 */ /* 0x000962000c1e1900 */
[----:B------:R-:W-:Y:S02]  /*1d90*/  CS2R R106, SRZ ;  /* 0x00000000006a7805 */ /* 0x000fe4000001ff00 */
[----:B-1----:R-:W-:Y:S02]  /*1da0*/  CS2R R104, SRZ ;  /* 0x0000000000687805 */ /* 0x002fe4000001ff00 */
[----:B------:R-:W-:Y:S02]  /*1db0*/  LOP3.LUT P6, RZ, R92, 0x2, RZ, 0xc0, !PT ;  /* 0x000000025cff7812 */ /* 0x000fe400078cc0ff */
[----:B0-----:R-:W-:Y:S02]  /*1dc0*/  CS2R R102, SRZ ;  /* 0x0000000000667805 */ /* 0x001fe4000001ff00 */
[----:B---3--:R-:W-:Y:S02]  /*1dd0*/  CS2R R100, SRZ ;  /* 0x0000000000647805 */ /* 0x008fe4000001ff00 */
[----:B----4-:R-:W-:-:S07]  /*1de0*/  CS2R R96, SRZ ;  /* 0x0000000000607805 */ /* 0x010fce000001ff00 */
[----:B------:R-:W5:Y:S04]  /*1df0*/  @P6 LDG.E R102, desc[UR8][R60.64] ;  /* 0x000000083c666981 */ /* 0x000f68000c1e1900 */
[----:B------:R-:W5:Y:S04]  /*1e00*/  @P6 LDG.E R101, desc[UR8][R58.64] ;  /* 0x000000083a656981 */ /* 0x000f68000c1e1900 */
[----:B------:R-:W5:Y:S01]  /*1e10*/  @P3 LDG.E R96, desc[UR8][R50.64] ;  /* 0x0000000832603981 */ /* 0x000f62000c1e1900 */
[----:B------:R-:W-:Y:S03]  /*1e20*/  BSSY B0, `(.L_x_808) ;  /* 0x000002d000007945 */ /* 0x000fe60003800000 */
[----:B------:R-:W5:Y:S01]  /*1e30*/  @P4 LDG.E R97, desc[UR8][R38.64] ;  /* 0x0000000826614981 */ /* 0x000f62000c1e1900 */
[----:B--2---:R-:W-:-:S05]  /*1e40*/  FFMA.FTZ R110, -R36, R36, R37 ;  /* 0x00000024246e7223 */ /* 0x004fca0000010125 */
[----:B------:R-:W-:-:S13]  /*1e50*/  FSETP.GTU.FTZ.AND P0, PT, R110, RZ, PT ;  /* 0x000000ff6e00720b */ /* 0x000fda0003f1c000 */
[----:B------:R-:W0:Y:S02]  /*1e60*/  @P0 LDC R111, c[0x0][0x250] ;  /* 0x00009400ff6f0b82 */ /* 0x000e240000000800 */
[----:B0-----:R-:W-:-:S04]  /*1e70*/  @P0 FADD.FTZ R111, R110, R111 ;  /* 0x0000006f6e6f0221 */ /* 0x001fc80000010000 */
[----:B------:R0:W1:Y:S02]  /*1e80*/  @P0 MUFU.RSQ R116, R111 ;  /* 0x0000006f00740308 */ /* 0x0000640000001400 */
[----:B0-----:R-:W-:-:S06]  /*1e90*/  CS2R R110, SRZ ;  /* 0x00000000006e7805 */ /* 0x001fcc000001ff00 */
[----:B------:R0:W5:Y:S01]  /*1ea0*/  @P5 LDG.E R110, desc[UR8][R98.64] ;  /* 0x00000008626e5981 */ /* 0x000162000c1e1900 */
[----:B------:R-:W-:-:S13]  /*1eb0*/  ISETP.NE.AND P5, PT, R126, RZ, PT ;  /* 0x000000ff7e00720c */ /* 0x000fda0003fa5270 */
[----:B------:R2:W5:Y:S04]  /*1ec0*/  @P5 LDG.E R111, desc[UR8][R94.64] ;  /* 0x000000085e6f5981 */ /* 0x000568000c1e1900 */
[----:B------:R-:W5:Y:S01]  /*1ed0*/  @P5 LDG.E R108, desc[UR8][R70.64] ;  /* 0x00000008466c5981 */ /* 0x000f62000c1e1900 */
[----:B------:R-:W-:Y:S02]  /*1ee0*/  ISETP.NE.AND P5, PT, R117, RZ, PT ;  /* 0x000000ff7500720c */ /* 0x000fe40003fa5270 */
[----:B0-----:R-:W-:Y:S02]  /*1ef0*/  CS2R R98, SRZ ;  /* 0x0000000000627805 */ /* 0x001fe4000001ff00 */
[----:B------:R-:W-:Y:S02]  /*1f00*/  MOV R37, RZ ;  /* 0x000000ff00257202 */ /* 0x000fe40000000f00 */
[----:B--2---:R-:W-:-:S02]  /*1f10*/  CS2R R94, SRZ ;  /* 0x00000000005e7805 */ /* 0x004fc4000001ff00 */
[----:B------:R-:W5:Y:S04]  /*1f20*/  @P4 LDG.E R98, desc[UR8][R52.64] ;  /* 0x0000000834624981 */ /* 0x000f68000c1e1900 */
[----:B------:R-:W5:Y:S04]  /*1f30*/  @P2 LDG.E R94, desc[UR8][R48.64] ;  /* 0x00000008305e2981 */ /* 0x000f68000c1e1900 */
[----:B------:R-:W5:Y:S04]  /*1f40*/  @P5 LDG.E R106, desc[UR8][R68.64] ;  /* 0x00000008446a5981 */ /* 0x000f68000c1e1900 */
[----:B------:R-:W5:Y:S01]  /*1f50*/  @P5 LDG.E R105, desc[UR8][R66.64] ;  /* 0x0000000842695981 */ /* 0x000f62000c1e1900 */
[----:B------:R-:W-:-:S02]  /*1f60*/  ISETP.NE.AND P5, PT, R93, RZ, PT ;  /* 0x000000ff5d00720c */ /* 0x000fc40003fa5270 */
[----:B------:R-:W-:Y:S01]  /*1f70*/  MOV R93, RZ ;  /* 0x000000ff005d7202 */ /* 0x000fe20000000f00 */
[----:B------:R-:W5:Y:S04]  /*1f80*/  @P1 LDG.E R95, desc[UR8][R44.64] ;  /* 0x000000082c5f1981 */ /* 0x000f68000c1e1900 */
[----:B------:R-:W5:Y:S04]  /*1f90*/  @P1 LDG.E R37, desc[UR8][R42.64] ;  /* 0x000000082a251981 */ /* 0x000f68000c1e1900 */
[----:B------:R-:W5:Y:S04]  /*1fa0*/  @P2 LDG.E R93, desc[UR8][R46.64] ;  /* 0x000000082e5d2981 */ /* 0x000f68000c1e1900 */
[----:B------:R-:W5:Y:S04]  /*1fb0*/  @P5 LDG.E R103, desc[UR8][R56.64] ;  /* 0x0000000838675981 */ /* 0x000f68000c1e1900 */
[----:B------:R-:W5:Y:S01]  /*1fc0*/  @P5 LDG.E R100, desc[UR8][R54.64] ;  /* 0x0000000836645981 */ /* 0x000f62000c1e1900 */
[----:B------:R-:W-:-:S02]  /*1fd0*/  LOP3.LUT P0, RZ, R92, 0x4, RZ, 0xc0, !PT ;  /* 0x000000045cff7812 */ /* 0x000fc4000780c0ff */
[----:B------:R-:W-:Y:S01]  /*1fe0*/  CS2R R38, SRZ ;  /* 0x0000000000267805 */ /* 0x000fe2000001ff00 */
        /* <DEDUP_REMOVED lines=16> */
.L_x_809:
[----:B------:R-:W-:Y:S05]  /*20f0*/  BSYNC B0 ;  /* 0x0000000000007941 */ /* 0x000fea0003800000 */
.L_x_808:
        /* <DEDUP_REMOVED lines=12> */
[--C-:B------:R-:W-:Y:S02]  /*21c0*/  HADD2.F32 R59, -RZ, R112.reuse.H0_H0 ;  /* 0x20000070ff3b7230 */ /* 0x100fe40000004100 */
[-C--:B------:R-:W-:Y:S01]  /*21d0*/  FMUL.FTZ R43, R43, R116.reuse ;  /* 0x000000742b2b7220 */ /* 0x080fe20000410000 */
[----:B------:R-:W-:Y:S02]  /*21e0*/  HADD2.F32 R56, -RZ, R112.H1_H1 ;  /* 0x30000070ff387230 */ /* 0x000fe40000004100 */
[----:B------:R-:W-:Y:S01]  /*21f0*/  FMUL.FTZ R44, R45, R116 ;  /* 0x000000742d2c7220 */ /* 0x000fe20000410000 */
        /* <DEDUP_REMOVED lines=20> */
.L_x_810:
        /* <DEDUP_REMOVED lines=26> */
.L_x_811:
[C---:B------:R-:W-:Y:S01]  /*24e0*/  FFMA.FTZ R48, R44.reuse, R45, R43 ;  /* 0x0000002d2c307223 */ /* 0x040fe2000001002b */
[----:B------:R-:W-:Y:S01]  /*24f0*/  FMUL.FTZ R43, R59, R38 ;  /* 0x000000263b2b7220 */ /* 0x000fe20000410000 */
[--C-:B------:R-:W-:Y:S02]  /*2500*/  HADD2.F32 R49, -RZ, R110.reuse.H0_H0 ;  /* 0x2000006eff317230 */ /* 0x100fe40000004100 */
[----:B------:R-:W-:Y:S01]  /*2510*/  FADD.FTZ R46, RZ, R46 ;  /* 0x0000002eff2e7221 */ /* 0x000fe20000010000 */
[----:B------:R-:W-:Y:S02]  /*2520*/  HADD2.F32 R51, -RZ, R110.H1_H1 ;  /* 0x3000006eff337230 */ /* 0x000fe40000004100 */
[----:B------:R-:W-:Y:S01]  /*2530*/  FADD.FTZ R50, R45, R42 ;  /* 0x0000002a2d327221 */ /* 0x000fe20000010000 */
[----:B------:R-:W-:Y:S01]  /*2540*/  FFMA.FTZ R53, R44, R47, RZ ;  /* 0x0000002f2c357223 */ /* 0x000fe200000100ff */
[C---:B------:R-:W-:Y:S01]  /*2550*/  FFMA.FTZ R42, R61.reuse, R43, R48 ;  /* 0x0000002b3d2a7223 */ /* 0x040fe20000010030 */
[----:B------:R-:W-:Y:S01]  /*2560*/  FADD.FTZ R47, RZ, R47 ;  /* 0x0000002fff2f7221 */ /* 0x000fe20000010000 */
[----:B------:R-:W-:Y:S01]  /*2570*/  FMUL.FTZ R45, R56, R39 ;  /* 0x00000027382d7220 */ /* 0x000fe20000410000 */
[C---:B------:R-:W-:Y:S01]  /*2580*/  FADD.FTZ R49, -R36.reuse, R49 ;  /* 0x0000003124317221 */ /* 0x040fe20000010100 */
[----:B------:R-:W-:Y:S01]  /*2590*/  FADD.FTZ R51, -R36, R51 ;  /* 0x0000003324337221 */ /* 0x000fe20000010100 */
[----:B------:R-:W-:Y:S01]  /*25a0*/  FFMA.FTZ R60, R61, R59, R60 ;  /* 0x0000003b3d3c7223 */ /* 0x000fe2000001003c */
[----:B------:R-:W-:Y:S01]  /*25b0*/  FADD.FTZ R58, R46, R59 ;  /* 0x0000003b2e3a7221 */ /* 0x000fe20000010000 */
[----:B------:R-:W-:Y:S01]  /*25c0*/  FFMA.FTZ R59, R62, R56, R53 ;  /* 0x000000383e3b7223 */ /* 0x000fe20000010035 */
        /* <DEDUP_REMOVED lines=26> */
.L_x_812:
[----:B------:R-:W-:Y:S01]  /*2770*/  FMUL.FTZ R46, R43, R38 ;  /* 0x000000262b2e7220 */ /* 0x000fe20000410000 */
[--C-:B------:R-:W-:Y:S02]  /*2780*/  HADD2.F32 R47, -RZ, R111.reuse.H0_H0 ;  /* 0x2000006fff2f7230 */ /* 0x100fe40000004100 */
[----:B------:R-:W-:Y:S01]  /*2790*/  FADD.FTZ R45, R45, R44 ;  /* 0x0000002c2d2d7221 */ /* 0x000fe20000010000 */
[----:B------:R-:W-:Y:S02]  /*27a0*/  HADD2.F32 R49, -RZ, R111.H1_H1 ;  /* 0x3000006fff317230 */ /* 0x000fe40000004100 */
[----:B------:R-:W-:Y:S01]  /*27b0*/  FADD.FTZ R58, R58, R43 ;  /* 0x0000002b3a3a7221 */ /* 0x000fe20000010000 */
[C---:B------:R-:W-:Y:S01]  /*27c0*/  FFMA.FTZ R60, R63.reuse, R43, R60 ;  /* 0x0000002b3f3c7223 */ /* 0x040fe2000001003c */
[----:B------:R-:W-:Y:S01]  /*27d0*/  FFMA.FTZ R43, R63, R46, R61 ;  /* 0x0000002e3f2b7223 */ /* 0x000fe2000001003d */
[----:B------:R-:W-:Y:S01]  /*27e0*/  FMUL.FTZ R44, R42, R39 ;  /* 0x000000272a2c7220 */ /* 0x000fe20000410000 */
[C---:B------:R-:W-:Y:S01]  /*27f0*/  FADD.FTZ R47, -R36.reuse, R47 ;  /* 0x0000002f242f7221 */ /* 0x040fe20000010100 */
[----:B------:R-:W-:Y:S01]  /*2800*/  FADD.FTZ R49, -R36, R49 ;  /* 0x0000003124317221 */ /* 0x000fe20000010100 */
[----:B------:R-:W-:Y:S01]  /*2810*/  FADD.FTZ R57, R57, R42 ;  /* 0x0000002a39397221 */ /* 0x000fe20000010000 */
[C---:B------:R-:W-:Y:S01]  /*2820*/  FFMA.FTZ R59, R56.reuse, R42, R59 ;  /* 0x0000002a383b7223 */ /* 0x040fe2000001003b */
[----:B------:R-:W-:Y:S01]  /*2830*/  FFMA.FTZ R61, R56, R44, R43 ;  /* 0x0000002c383d7223 */ /* 0x000fe2000001002b */
[----:B------:R-:W-:Y:S01]  /*2840*/  FADD.FTZ R45, R45, R46 ;  /* 0x0000002e2d2d7221 */ /* 0x000fe20000010000 */
        /* <DEDUP_REMOVED lines=23> */
.L_x_813:
        /* <DEDUP_REMOVED lines=37> */
.L_x_814:
        /* <DEDUP_REMOVED lines=10> */
[C---:B------:R-:W-:Y:S01]  /*2cb0*/  FFMA.FTZ R59, R56.reuse, R42, R59 ;  /* 0x0000002a383b7223 */ /* 0x040fe2000001003b */
[----:B------:R-:W-:Y:S01]  /*2cc0*/  FADD.FTZ R45, R45, R46 ;  /* 0x0000002e2d2d7221 */ /* 0x000fe20000010000 */
        /* <DEDUP_REMOVED lines=25> */
.L_x_815:
[----:B------:R-:W-:Y:S01]  /*2e60*/  FMUL.FTZ R42, R43, R38 ;  /* 0x000000262b2a7220 */ /* 0x000fe20000410000 */
[----:B------:R-:W-:Y:S01]  /*2e70*/  FADD.FTZ R45, R44, R45 ;  /* 0x0000002d2c2d7221 */ /* 0x000fe20000010000 */
[--C-:B------:R-:W-:Y:S02]  /*2e80*/  HADD2.F32 R49, -RZ, R102.reuse.H0_H0 ;  /* 0x20000066ff317230 */ /* 0x100fe40000004100 */
[----:B------:R-:W-:Y:S01]  /*2e90*/  FADD.FTZ R47, R58, R43 ;  /* 0x0000002b3a2f7221 */ /* 0x000fe20000010000 */
[----:B------:R-:W-:Y:S02]  /*2ea0*/  HADD2.F32 R51, -RZ, R102.H1_H1 ;  /* 0x30000066ff337230 */ /* 0x000fe40000004100 */
[C---:B------:R-:W-:Y:S01]  /*2eb0*/  FFMA.FTZ R65, R63.reuse, R43, R60 ;  /* 0x0000002b3f417223 */ /* 0x040fe2000001003c */
[----:B------:R-:W-:Y:S01]  /*2ec0*/  FFMA.FTZ R43, R63, R42, R61 ;  /* 0x0000002a3f2b7223 */ /* 0x000fe2000001003d */
[----:B------:R-:W-:Y:S01]  /*2ed0*/  FADD.FTZ R45, R45, R42 ;  /* 0x0000002a2d2d7221 */ /* 0x000fe20000010000 */
[----:B------:R-:W-:Y:S01]  /*2ee0*/  FMUL.FTZ R42, R46, R39 ;  /* 0x000000272e2a7220 */ /* 0x000fe20000410000 */
[C---:B------:R-:W-:Y:S01]  /*2ef0*/  FADD.FTZ R49, -R36.reuse, R49 ;  /* 0x0000003124317221 */ /* 0x040fe20000010100 */
[----:B------:R-:W-:Y:S01]  /*2f00*/  FADD.FTZ R51, -R36, R51 ;  /* 0x0000003324337221 */ /* 0x000fe20000010100 */
        /* <DEDUP_REMOVED lines=26> */
.L_x_816:
[--C-:B------:R-:W-:Y:S02]  /*30b0*/  HADD2.F32 R45, -RZ, R103.reuse.H0_H0 ;  /* 0x20000067ff2d7230 */ /* 0x100fe40000004100 */
[----:B------:R-:W-:Y:S01]  /*30c0*/  FMUL.FTZ R43, R60, R38 ;  /* 0x000000263c2b7220 */ /* 0x000fe20000410000 */
[----:B------:R-:W-:Y:S02]  /*30d0*/  HADD2.F32 R49, -RZ, R103.H1_H1 ;  /* 0x30000067ff317230 */ /* 0x000fe40000004100 */
[----:B------:R-:W-:Y:S01]  /*30e0*/  FADD.FTZ R51, R57, R46 ;  /* 0x0000002e39337221 */ /* 0x000fe20000010000 */
[--C-:B------:R-:W-:Y:S02]  /*30f0*/  HADD2.F32 R44, -RZ, R100.reuse.H1_H1 ;  /* 0x30000064ff2c7230 */ /* 0x100fe40000004100 */
[C---:B------:R-:W-:Y:S01]  /*3100*/  FADD.FTZ R45, -R36.reuse, R45 ;  /* 0x0000002d242d7221 */ /* 0x040fe20000010100 */
[----:B------:R-:W-:Y:S01]  /*3110*/  FFMA.FTZ R48, R67, R43, R56 ;  /* 0x0000002b43307223 */ /* 0x000fe20000010038 */
[----:B------:R-:W-:Y:S01]  /*3120*/  FADD.FTZ R53, -R36, R49 ;  /* 0x0000003124357221 */ /* 0x000fe20000010100 */
[----:B------:R-:W-:Y:S01]  /*3130*/  FADD.FTZ R50, R54, R43 ;  /* 0x0000002b36327221 */ /* 0x000fe20000010000 */
[----:B------:R-:W-:-:S02]  /*3140*/  HADD2.F32 R43, -RZ, R100.H0_H0 ;  /* 0x20000064ff2b7230 */ /* 0x000fc40000004100 */
        /* <DEDUP_REMOVED lines=22> */
.L_x_817:
[----:B------:R-:W-:Y:S01]  /*32b0*/  FFMA.FTZ R52, R64, R49, R48 ;  /* 0x0000003140347223 */ /* 0x000fe20000010030 */
[----:B------:R-:W-:Y:S01]  /*32c0*/  FMUL.FTZ R48, R43, R38 ;  /* 0x000000262b307220 */ /* 0x000fe20000410000 */
[----:B------:R-:W-:Y:S01]  /*32d0*/  FADD.FTZ R49, R49, R50 ;  /* 0x0000003231317221 */ /* 0x000fe20000010000 */
[----:B------:R-:W-:Y:S01]  /*32e0*/  FFMA.FTZ R56, R67, R60, R65 ;  /* 0x0000003c43387223 */ /* 0x000fe20000010041 */
[----:B------:R-:W-:Y:S01]  /*32f0*/  FADD.FTZ R60, R47, R60 ;  /* 0x0000003c2f3c7221 */ /* 0x000fe20000010000 */
[----:B------:R-:W-:Y:S01]  /*3300*/  FFMA.FTZ R47, R45, R48, R52 ;  /* 0x000000302d2f7223 */ /* 0x000fe20000010034 */
[----:B------:R-:W-:Y:S01]  /*3310*/  FADD.FTZ R49, R49, R48 ;  /* 0x0000003031317221 */ /* 0x000fe20000010000 */
[----:B------:R-:W-:Y:S01]  /*3320*/  FMUL.FTZ R48, R44, R39 ;  /* 0x000000272c307220 */ /* 0x000fe20000410000 */
[--C-:B------:R-:W-:Y:S02]  /*3330*/  HADD2.F32 R53, -RZ, R98.reuse.H0_H0 ;  /* 0x20000062ff357230 */ /* 0x100fe40000004100 */
[----:B------:R-:W-:Y:S01]  /*3340*/  FFMA.FTZ R55, R64, R42, R63 ;  /* 0x0000002a40377223 */ /* 0x000fe2000001003f */
        /* <DEDUP_REMOVED lines=28> */
.L_x_818:
[----:B------:R-:W-:Y:S01]  /*3510*/  FADD.FTZ R57, R51, R42 ;  /* 0x0000002a33397221 */ /* 0x000fe20000010000 */
[----:B------:R-:W-:Y:S01]  /*3520*/  FMUL.FTZ R52, R49, R38 ;  /* 0x0000002631347220 */ /* 0x000fe20000410000 */
[--C-:B------:R-:W-:Y:S02]  /*3530*/  HADD2.F32 R53, -RZ, R99.reuse.H0_H0 ;  /* 0x20000063ff357230 */ /* 0x100fe40000004100 */
[----:B------:R-:W-:Y:S01]  /*3540*/  FMUL.FTZ R54, R48, R39 ;  /* 0x0000002730367220 */ /* 0x000fe20000410000 */
[----:B------:R-:W-:Y:S02]  /*3550*/  HADD2.F32 R51, -RZ, R99.H1_H1 ;  /* 0x30000063ff337230 */ /* 0x000fe40000004100 */
[----:B------:R-:W-:Y:S01]  /*3560*/  FADD.FTZ R61, R65, R52 ;  /* 0x00000034413d7221 */ /* 0x000fe20000010000 */
[----:B------:R-:W-:Y:S01]  /*3570*/  FFMA.FTZ R59, R47, R52, R64 ;  /* 0x000000342f3b7223 */ /* 0x000fe20000010040 */
[----:B------:R-:W-:Y:S01]  /*3580*/  FADD.FTZ R63, -R36, R53 ;  /* 0x00000035243f7221 */ /* 0x000fe20000010100 */
[----:B------:R-:W-:-:S02]  /*3590*/  HADD2.F32 R53, -RZ, R96.H0_H0 ;  /* 0x20000060ff357230 */ /* 0x000fc40000004100 */
        /* <DEDUP_REMOVED lines=23> */
.L_x_819:
        /* <DEDUP_REMOVED lines=38> */
.L_x_820:
        /* <DEDUP_REMOVED lines=32> */
.L_x_821:
        /* <DEDUP_REMOVED lines=38> */
.L_x_822:
        /* <DEDUP_REMOVED lines=9> */
[----:B------:R-:W-:-:S02]  /*3e60*/  HADD2.F32 R60, -RZ, R16.H0_H0 ;  /* 0x20000010ff3c7230 */ /* 0x000fc40000004100 */
[----:B------:R-:W-:Y:S01]  /*3e70*/  FFMA.FTZ R122, R50, R56, R51 ;  /* 0x00000038327a7223 */ /* 0x000fe20000010033 */
[C---:B------:R-:W-:Y:S01]  /*3e80*/  FADD.FTZ R51, -R36.reuse, R65 ;  /* 0x0000004124337221 */ /* 0x040fe20000010100 */
[----:B------:R-:W-:Y:S01]  /*3e90*/  FADD.FTZ R67, -R36, R67 ;  /* 0x0000004324437221 */ /* 0x000fe20000010100 */
[----:B------:R-:W-:Y:S01]  /*3ea0*/  FADD.FTZ R117, R56, R61 ;  /* 0x0000003d38757221 */ /* 0x000fe20000010000 */
        /* <DEDUP_REMOVED lines=22> */
.L_x_823:
[----:B------:R-:W-:Y:S01]  /*4010*/  FFMA.FTZ R63, R52, R42, R63 ;  /* 0x0000002a343f7223 */ /* 0x000fe2000001003f */
[----:B------:R-:W-:Y:S01]  /*4020*/  FADD.FTZ R42, R71, R42 ;  /* 0x0000002a472a7221 */ /* 0x000fe20000010000 */
[----:B------:R-:W-:Y:S01]  /*4030*/  FMUL.FTZ R62, R60, R38 ;  /* 0x000000263c3e7220 */ /* 0x000fe20000410000 */
[--C-:B------:R-:W-:Y:S02]  /*4040*/  HADD2.F32 R69, -RZ, R18.reuse.H0_H0 ;  /* 0x20000012ff457230 */ /* 0x100fe40000004100 */
[----:B------:R-:W-:Y:S01]  /*4050*/  FMUL.FTZ R52, R61, R39 ;  /* 0x000000273d347220 */ /* 0x000fe20000410000 */
[----:B------:R-:W-:Y:S02]  /*4060*/  HADD2.F32 R71, -RZ, R18.H1_H1 ;  /* 0x30000012ff477230 */ /* 0x000fe40000004100 */
[----:B------:R-:W-:Y:S01]  /*4070*/  FFMA.FTZ R65, R51, R62, R122 ;  /* 0x0000003e33417223 */ /* 0x000fe2000001007a */
[----:B------:R-:W-:Y:S01]  /*4080*/  FADD.FTZ R67, R117, R62 ;  /* 0x0000003e75437221 */ /* 0x000fe20000010000 */
[----:B------:R-:W-:Y:S01]  /*4090*/  FADD.FTZ R69, -R36, R69 ;  /* 0x0000004524457221 */ /* 0x000fe20000010100 */
[----:B------:R-:W-:-:S02]  /*40a0*/  HADD2.F32 R64, -RZ, R20.H0_H0 ;  /* 0x20000014ff407230 */ /* 0x000fc40000004100 */
[----:B------:R-:W-:Y:S01]  /*40b0*/  FADD.FTZ R71, -R36, R71 ;  /* 0x0000004724477221 */ /* 0x000fe20000010100 */
[----:B------:R-:W-:Y:S01]  /*40c0*/  FFMA.FTZ R122, R56, R52, R65 ;  /* 0x00000034387a7223 */ /* 0x000fe20000010041 */
[----:B------:R-:W-:Y:S01]  /*40d0*/  FADD.FTZ R123, R52, R67 ;  /* 0x00000043347b7221 */ /* 0x000fe20000010000 */
[-C--:B------:R-:W-:Y:S01]  /*40e0*/  FMUL.FTZ R65, R69, R116.reuse ;  /* 0x0000007445417220 */ /* 0x080fe20000410000 */
        /* <DEDUP_REMOVED lines=21> */
.L_x_824:
[----:B------:R-:W-:Y:S01]  /*4240*/  FMUL.FTZ R66, R64, R38 ;  /* 0x0000002640427220 */ /* 0x000fe20000410000 */
[--C-:B------:R-:W-:Y:S02]  /*4250*/  HADD2.F32 R70, -RZ, R24.reuse.H0_H0 ;  /* 0x20000018ff467230 */ /* 0x100fe40000004100 */
[----:B------:R-:W-:Y:S02]  /*4260*/  HADD2.F32 R71, -RZ, R24.H1_H1 ;  /* 0x30000018ff477230 */ /* 0x000fe40000004100 */
[----:B------:R-:W-:Y:S01]  /*4270*/  FFMA.FTZ R67, R65, R66, R122 ;  /* 0x0000004241437223 */ /* 0x000fe2000001007a */
[----:B------:R-:W-:Y:S01]  /*4280*/  FADD.FTZ R69, R123, R66 ;  /* 0x000000427b457221 */ /* 0x000fe20000010000 */
[----:B------:R-:W-:-:S04]  /*4290*/  FMUL.FTZ R66, R62, R39 ;  /* 0x000000273e427220 */ /* 0x000fc80000410000 */
[----:B------:R-:W-:Y:S01]  /*42a0*/  FFMA.FTZ R126, R52, R66, R67 ;  /* 0x00000042347e7223 */ /* 0x000fe20000010043 */
[----:B------:R-:W-:Y:S01]  /*42b0*/  FADD.FTZ R127, R66, R69 ;  /* 0x00000045427f7221 */ /* 0x000fe20000010000 */
[--C-:B------:R-:W-:Y:S02]  /*42c0*/  HADD2.F32 R67, -RZ, R22.reuse.H0_H0 ;  /* 0x20000016ff437230 */ /* 0x100fe40000004100 */
[----:B------:R-:W-:-:S03]  /*42d0*/  HADD2.F32 R69, -RZ, R22.H1_H1 ;  /* 0x30000016ff457230 */ /* 0x000fc60000004100 */
[C---:B------:R-:W-:Y:S02]  /*42e0*/  FADD.FTZ R67, -R36.reuse, R67 ;  /* 0x0000004324437221 */ /* 0x040fe40000010100 */
[----:B------:R-:W-:Y:S02]  /*42f0*/  FADD.FTZ R69, -R36, R69 ;  /* 0x0000004524457221 */ /* 0x000fe40000010100 */
[-C--:B------:R-:W-:Y:S02]  /*4300*/  FMUL.FTZ R67, R67, R116.reuse ;  /* 0x0000007443437220 */ /* 0x080fe40000410000 */
[----:B------:R-:W-:Y:S01]  /*4310*/  FMUL.FTZ R66, R69, R116 ;  /* 0x0000007445427220 */ /* 0x000fe20000410000 */
        /* <DEDUP_REMOVED lines=19> */
.L_x_825:
[----:B------:R-:W-:Y:S01]  /*4450*/  FMUL.FTZ R68, R70, R38 ;  /* 0x0000002646447220 */ /* 0x000fe20000410000 */
[----:B------:R-:W-:Y:S01]  /*4460*/  ISETP.GT.AND P0, PT, R4, 0x1e, PT ;  /* 0x0000001e0400780c */ /* 0x000fe20003f04270 */
[----:B------:R-:W0:Y:S01]  /*4470*/  S2UR UR11, SR_CgaCtaId ;  /* 0x00000000000b79c3 */ /* 0x000e220000008800 */
[----:B------:R-:W-:Y:S01]  /*4480*/  FFMA.FTZ R48, R43, R54, R48 ;  /* 0x000000362b307223 */ /* 0x000fe20000010030 */
[----:B------:R-:W-:Y:S01]  /*4490*/  FFMA.FTZ R69, R67, R68, R126 ;  /* 0x0000004443457223 */ /* 0x000fe2000001007e */
[----:B------:R-:W-:Y:S01]  /*44a0*/  FADD.FTZ R117, R127, R68 ;  /* 0x000000447f757221 */ /* 0x000fe20000010000 */
[----:B------:R-:W-:Y:S01]  /*44b0*/  FMUL.FTZ R68, R71, R39 ;  /* 0x0000002747447220 */ /* 0x000fe20000410000 */
[----:B------:R-:W-:Y:S01]  /*44c0*/  FFMA.FTZ R63, R46, R45, R63 ;  /* 0x0000002d2e3f7223 */ /* 0x000fe2000001003f */
[----:B------:R-:W-:Y:S01]  /*44d0*/  FADD.FTZ R53, R53, R54 ;  /* 0x0000003635357221 */ /* 0x000fe20000010000 */
[----:B------:R-:W-:Y:S01]  /*44e0*/  FADD.FTZ R42, R42, R45 ;  /* 0x0000002d2a2a7221 */ /* 0x000fe20000010000 */
[----:B------:R-:W-:Y:S01]  /*44f0*/  FFMA.FTZ R123, R66, R68, R69 ;  /* 0x00000044427b7223 */ /* 0x000fe20000010045 */
[----:B------:R-:W-:Y:S01]  /*4500*/  FADD.FTZ R122, R68, R117 ;  /* 0x00000075447a7221 */ /* 0x000fe20000010000 */
[----:B------:R-:W-:Y:S01]  /*4510*/  FFMA.FTZ R48, R57, R58, R48 ;  /* 0x0000003a39307223 */ /* 0x000fe20000010030 */
[----:B------:R-:W-:Y:S01]  /*4520*/  FFMA.FTZ R63, R44, R59, R63 ;  /* 0x0000003b2c3f7223 */ /* 0x000fe2000001003f */
[----:B------:R-:W-:Y:S01]  /*4530*/  FADD.FTZ R58, R53, R58 ;  /* 0x0000003a353a7221 */ /* 0x000fe20000010000 */
[----:B------:R-:W1:Y:S01]  /*4540*/  SHFL.DOWN PT, R68, R123, 0x1, 0x1f ;  /* 0x08201f007b447f89 */ /* 0x000e6200000e0000 */
[----:B------:R-:W-:Y:S01]  /*4550*/  FADD.FTZ R42, R42, R59 ;  /* 0x0000003b2a2a7221 */ /* 0x000fe20000010000 */
[----:B------:R-:W-:Y:S01]  /*4560*/  FFMA.FTZ R48, R47, R49, R48 ;  /* 0x000000312f307223 */ /* 0x000fe20000010030 */
[----:B------:R-:W-:Y:S01]  /*4570*/  FFMA.FTZ R63, R50, R55, R63 ;  /* 0x00000037323f7223 */ /* 0x000fe2000001003f */
[----:B------:R-:W2:Y:S01]  /*4580*/  SHFL.DOWN PT, R69, R122, 0x1, 0x1f ;  /* 0x08201f007a457f89 */ /* 0x000ea200000e0000 */
[----:B------:R-:W-:Y:S01]  /*4590*/  FADD.FTZ R49, R58, R49 ;  /* 0x000000313a317221 */ /* 0x000fe20000010000 */
[----:B------:R-:W-:Y:S01]  /*45a0*/  FADD.FTZ R42, R42, R55 ;  /* 0x000000372a2a7221 */ /* 0x000fe20000010000 */
[----:B------:R-:W-:Y:S01]  /*45b0*/  UMOV UR6, 0x400 ;  /* 0x0000040000067882 */ /* 0x000fe20000000000 */
[----:B------:R-:W-:Y:S01]  /*45c0*/  FFMA.FTZ R48, R51, R60, R48 ;  /* 0x0000003c33307223 */ /* 0x000fe20000010030 */
[----:B------:R-:W-:Y:S01]  /*45d0*/  UIADD3 UR5, UR6, 0x80, URZ ;  /* 0x0000008006057890 */ /* 0x000fe2000fffe03f */
[----:B------:R-:W-:Y:S01]  /*45e0*/  FFMA.FTZ R63, R56, R61, R63 ;  /* 0x0000003d383f7223 */ /* 0x000fe2000001003f */
[----:B------:R-:W-:Y:S01]  /*45f0*/  FADD.FTZ R49, R49, R60 ;  /* 0x0000003c31317221 */ /* 0x000fe20000010000 */
[----:B------:R-:W-:Y:S01]  /*4600*/  FADD.FTZ R61, R42, R61 ;  /* 0x0000003d2a3d7221 */ /* 0x000fe20000010000 */
[----:B0-----:R-:W-:Y:S01]  /*4610*/  ULEA UR5, UR11, UR5, 0x18 ;  /* 0x000000050b057291 */ /* 0x001fe2000f8ec03f */
[----:B------:R-:W-:Y:S01]  /*4620*/  FFMA.FTZ R48, R65, R64, R48 ;  /* 0x0000004041307223 */ /* 0x000fe20000010030 */
[----:B------:R-:W-:Y:S01]  /*4630*/  FFMA.FTZ R63, R52, R62, R63 ;  /* 0x0000003e343f7223 */ /* 0x000fe2000001003f */
[----:B------:R-:W-:Y:S01]  /*4640*/  FADD.FTZ R49, R49, R64 ;  /* 0x0000004031317221 */ /* 0x000fe20000010000 */
[----:B------:R-:W-:Y:S01]  /*4650*/  FADD.FTZ R62, R61, R62 ;  /* 0x0000003e3d3e7221 */ /* 0x000fe20000010000 */
[----:B------:R-:W-:Y:S01]  /*4660*/  BSSY B0, `(.L_x_826) ;  /* 0x0000041000007945 */ /* 0x000fe20003800000 */
        /* <DEDUP_REMOVED lines=23> */
[----:B------:R-:W-:Y:S01]  /*47e0*/  FADD.FTZ R70, R49, R70 ;  /* 0x0000004631467221 */ /* 0x000fe20000010000 */
[----:B-1----:R-:W-:Y:S01]  /*47f0*/  @!P0 FADD.FTZ R122, R122, R69 ;  /* 0x000000457a7a8221 */ /* 0x002fe20000010000 */
[----:B------:R-:W-:Y:S01]  /*4800*/  ISETP.NE.AND P0, PT, R4, RZ, PT ;  /* 0x000000ff0400720c */ /* 0x000fe20003f05270 */
[----:B------:R-:W-:Y:S01]  /*4810*/  FFMA.FTZ R69, R66, R71, R63 ;  /* 0x0000004742457223 */ /* 0x000fe2000001003f */
[----:B------:R-:W-:Y:S01]  /*4820*/  FADD.FTZ R71, R62, R71 ;  /* 0x000000473e477221 */ /* 0x000fe20000010000 */
[----:B------:R-:W-:-:S02]  /*4830*/  MOV R42, R123 ;  /* 0x0000007b002a7202 */ /* 0x000fc40000000f00 */
[----:B------:R-:W-:Y:S02]  /*4840*/  MOV R43, R122 ;  /* 0x0000007a002b7202 */ /* 0x000fe40000000f00 */
[----:B------:R0:W-:Y:S06]  /*4850*/  STS.128 [R117], R68 ;  /* 0x0000004475007388 */ /* 0x0001ec0000000c00 */
        /* <DEDUP_REMOVED lines=33> */
.L_x_827:
[----:B------:R-:W-:Y:S05]  /*4a70*/  BSYNC B0 ;  /* 0x0000000000007941 */ /* 0x000fea0003800000 */
.L_x_826:
[----:B------:R-:W0:Y:S08]  /*4a80*/  LDC.64 R122, c[0x0][0x268] ;  /* 0x00009a00ff7a7b82 */ /* 0x000e300000000a00 */
[----:B------:R-:W-:Y:S01]  /*4a90*/  BAR.SYNC.DEFER_BLOCKING 0x0 ;  /* 0x0000000000007b1d */ /* 0x000fe20000010000 */
[----:B------:R-:W-:Y:S01]  /*4aa0*/  ISETP.GT.U32.AND P6, PT, R90, 0xb, PT ;  /* 0x0000000b5a00780c */ /* 0x000fe20003fc4070 */
[----:B------:R-:W-:Y:S01]  /*4ab0*/  IMAD R125, R125, 0xc, R90 ;  /* 0x0000000c7d7d7824 */ /* 0x000fe200078e025a */
[----:B------:R-:W-:-:S03]  /*4ac0*/  LOP3.LUT R92, R92, 0xfffffffe, RZ, 0xc0, !PT ;  /* 0xfffffffe5c5c7812 */ /* 0x000fc600078ec0ff */
[----:B------:R-:W-:Y:S08]  /*4ad0*/  BSSY B0, `(.L_x_828) ;  /* 0x000009f000007945 */ /* 0x000ff00003800000 */
[----:B------:R-:W-:Y:S01]  /*4ae0*/  @P6 LOP3.LUT R92, R92, 0x1, RZ, 0xfc, !PT ;  /* 0x000000015c5c6812 */ /* 0x000fe200078efcff */
[----:B0-----:R-:W-:Y:S01]  /*4af0*/  IMAD.WIDE R122, R125, 0x4, R122 ;  /* 0x000000047d7a7825 */ /* 0x001fe200078e027a */
[----:B------:R-:W-:Y:S06]  /*4b00*/  @P6 BRA `(.L_x_829) ;  /* 0x00000008006c6947 */ /* 0x000fec0003800000 */
[----:B------:R-:W0:Y:S04]  /*4b10*/  LDS.128 R44, [R117+0xc0] ;  /* 0x0000c000752c7984 */ /* 0x000e280000000c00 */
[----:B------:R-:W1:Y:S04]  /*4b20*/  LDS.128 R48, [R117+0x180] ;  /* 0x0001800075307984 */ /* 0x000e680000000c00 */
[----:B------:R-:W2:Y:S04]  /*4b30*/  LDS.128 R60, [R117+0x240] ;  /* 0x00024000753c7984 */ /* 0x000ea80000000c00 */
[----:B------:R-:W3:Y:S04]  /*4b40*/  LDS.128 R64, [R117+0x300] ;  /* 0x0003000075407984 */ /* 0x000ee80000000c00 */
[----:B------:R-:W4:Y:S04]  /*4b50*/  LDS.128 R56, [R117+0x3c0] ;  /* 0x0003c00075387984 */ /* 0x000f280000000c00 */
[----:B------:R-:W5:Y:S01]  /*4b60*/  LDS.128 R52, [R117+0x480] ;  /* 0x0004800075347984 */ /* 0x000f620000000c00 */
        /* <DEDUP_REMOVED lines=28> */
[----:B------:R-:W-:-:S02]  /*4d30*/  FADD.FTZ R70, R70, R55 ;  /* 0x0000003746467221 */ /* 0x000fc40000010000 */
[----:B------:R-:W5:Y:S01]  /*4d40*/  LDS.128 R52, [R117+0x900] ;  /* 0x0009000075347984 */ /* 0x000f620000000c00 */
        /* <DEDUP_REMOVED lines=48> */
[----:B------:R-:W2:Y:S01]  /*5050*/  LDS.128 R60, [R117+0xfc0] ;  /* 0x000fc000753c7984 */ /* 0x000ea20000000c00 */
[----:B----4-:R-:W-:Y:S01]  /*5060*/  FADD.FTZ R125, R125, R56 ;  /* 0x000000387d7d7221 */ /* 0x010fe20000010000 */
[----:B------:R-:W-:Y:S01]  /*5070*/  FADD.FTZ R68, R68, R57 ;  /* 0x0000003944447221 */ /* 0x000fe20000010000 */
[----:B------:R-:W-:Y:S01]  /*5080*/  FADD.FTZ R69, R69, R58 ;  /* 0x0000003a45457221 */ /* 0x000fe20000010000 */
[----:B------:R-:W-:Y:S01]  /*5090*/  FADD.FTZ R70, R70, R59 ;  /* 0x0000003b46467221 */ /* 0x000fe20000010000 */
[----:B------:R-:W3:Y:S01]  /*50a0*/  LDS.128 R64, [R117+0x1080] ;  /* 0x0010800075407984 */ /* 0x000ee20000000c00 */
[----:B-----5:R-:W-:Y:S01]  /*50b0*/  FADD.FTZ R125, R125, R52 ;  /* 0x000000347d7d7221 */ /* 0x020fe20000010000 */
[----:B------:R-:W-:Y:S01]  /*50c0*/  FADD.FTZ R68, R68, R53 ;  /* 0x0000003544447221 */ /* 0x000fe20000010000 */
[----:B------:R-:W-:Y:S01]  /*50d0*/  FADD.FTZ R69, R69, R54 ;  /* 0x0000003645457221 */ /* 0x000fe20000010000 */
[----:B------:R-:W-:Y:S01]  /*50e0*/  FADD.FTZ R70, R70, R55 ;  /* 0x0000003746467221 */ /* 0x000fe20000010000 */
[----:B------:R-:W-:Y:S04]  /*50f0*/  LDS.128 R56, [R117+0x1200] ;  /* 0x0012000075387984 */ /* 0x000fe80000000c00 */
[----:B------:R-:W4:Y:S01]  /*5100*/  LDS.128 R52, [R117+0x1140] ;  /* 0x0011400075347984 */ /* 0x000f220000000c00 */
[----:B0-----:R-:W-:Y:S01]  /*5110*/  FADD.FTZ R125, R125, R44 ;  /* 0x0000002c7d7d7221 */ /* 0x001fe20000010000 */
[----:B------:R-:W-:Y:S01]  /*5120*/  FADD.FTZ R68, R68, R45 ;  /* 0x0000002d44447221 */ /* 0x000fe20000010000 */
[----:B------:R-:W-:Y:S01]  /*5130*/  FADD.FTZ R69, R69, R46 ;  /* 0x0000002e45457221 */ /* 0x000fe20000010000 */
[----:B------:R-:W-:-:S02]  /*5140*/  FADD.FTZ R70, R70, R47 ;  /* 0x0000002f46467221 */ /* 0x000fc40000010000 */
        /* <DEDUP_REMOVED lines=14> */
[----:B------:R-:W-:Y:S04]  /*5230*/  LDS.128 R60, [R117+0x15c0] ;  /* 0x0015c000753c7984 */ /* 0x000fe80000000c00 */
[----:B------:R-:W-:Y:S01]  /*5240*/  LDS.128 R64, [R117+0x1680] ;  /* 0x0016800075407984 */ /* 0x000fe20000000c00 */
[----:B----4-:R-:W-:Y:S01]  /*5250*/  FADD.FTZ R125, R125, R52 ;  /* 0x000000347d7d7221 */ /* 0x010fe20000010000 */
[----:B------:R-:W-:Y:S01]  /*5260*/  FADD.FTZ R68, R68, R53 ;  /* 0x0000003544447221 */ /* 0x000fe20000010000 */
[----:B------:R-:W-:Y:S01]  /*5270*/  FADD.FTZ R69, R69, R54 ;  /* 0x0000003645457221 */ /* 0x000fe20000010000 */
[----:B------:R-:W-:Y:S01]  /*5280*/  FADD.FTZ R70, R70, R55 ;  /* 0x0000003746467221 */ /* 0x000fe20000010000 */
[----:B------:R-:W-:Y:S01]  /*5290*/  FADD.FTZ R125, R125, R56 ;  /* 0x000000387d7d7221 */ /* 0x000fe20000010000 */
[----:B------:R-:W2:Y:S01]  /*52a0*/  LDS.128 R52, [R117+0x1440] ;  /* 0x0014400075347984 */ /* 0x000ea20000000c00 */
[----:B------:R-:W-:Y:S01]  /*52b0*/  FADD.FTZ R68, R68, R57 ;  /* 0x0000003944447221 */ /* 0x000fe20000010000 */
        /* <DEDUP_REMOVED lines=28> */
[----:B0-----:R-:W-:Y:S01]  /*5480*/  FADD.FTZ R68, R125, R68 ;  /* 0x000000447d447221 */ /* 0x001fe20000010000 */
[----:B------:R-:W-:Y:S01]  /*5490*/  FADD.FTZ R69, R44, R69 ;  /* 0x000000452c457221 */ /* 0x000fe20000010000 */
[----:B------:R-:W-:Y:S01]  /*54a0*/  FADD.FTZ R70, R45, R70 ;  /* 0x000000462d467221 */ /* 0x000fe20000010000 */
[----:B------:R-:W-:-:S07]  /*54b0*/  FADD.FTZ R71, R124, R71 ;  /* 0x000000477c477221 */ /* 0x000fce0000010000 */
.L_x_829:
[----:B------:R-:W-:Y:S05]  /*54c0*/  BSYNC B0 ;  /* 0x0000000000007941 */ /* 0x000fea0003800000 */
.L_x_828:
[----:B------:R-:W-:Y:S04]  /*54d0*/  BSSY B0, `(.L_x_830) ;  /* 0x000000d000007945 */ /* 0x000fe80003800000 */
[----:B------:R-:W-:Y:S05]  /*54e0*/  @P6 BRA `(.L_x_831) ;  /* 0x00000000002c6947 */ /* 0x000fea0003800000 */
        /* <DEDUP_REMOVED lines=11> */
.L_x_831:
[----:B------:R-:W-:Y:S05]  /*55a0*/  BSYNC B0 ;  /* 0x0000000000007941 */ /* 0x000fea0003800000 */
.L_x_830:
[----:B------:R-:W-:-:S13]  /*55b0*/  ISETP.GE.U32.AND P6, PT, R2, 0x2, PT ;  /* 0x000000020200780c */ /* 0x000fda0003fc6070 */
[----:B------:R-:W-:Y:S05]  /*55c0*/  @!P6 BRA `(.L_x_832) ;  /* 0x0000001000a8e947 */ /* 0x000fea0003800000 */
[----:B------:R-:W0:Y:S01]  /*55d0*/  LDC.64 R44, c[0x0][0x258] ;  /* 0x00009600ff2c7b82 */ /* 0x000e220000000a00 */
[----:B-1----:R-:W-:-:S05]  /*55e0*/  LOP3.LUT R48, R34, 0x1, RZ, 0xc0, !PT ;  /* 0x0000000122307812 */ /* 0x002fca00078ec0ff */
        /* <DEDUP_REMOVED lines=29> */
.L_x_834:
[----:B-1----:R-:W2:Y:S04]  /*57c0*/  LDG.E.STRONG.GPU R48, desc[UR8][R44.64] ;  /* 0x000000082c307981 */ /* 0x002ea8000c1ef900 */
[----:B--2---:R-:W-:Y:S01]  /*57d0*/  CCTL.IVALL ;  /* 0x00000000ff00798f */ /* 0x004fe20002000000 */
[----:B------:R-:W-:Y:S05]  /*57e0*/  YIELD ;  /* 0x0000000000007946 */ /* 0x000fea0003800000 */
[----:B------:R-:W-:-:S13]  /*57f0*/  ISETP.NE.AND P6, PT, R48, R53, PT ;  /* 0x000000353000720c */ /* 0x000fda0003fc5270 */
[----:B------:R-:W-:Y:S05]  /*5800*/  @P6 BRA `(.L_x_834) ;  /* 0xfffffffc00ec6947 */ /* 0x000fea000383ffff */
.L_x_833:
        /* <DEDUP_REMOVED lines=22> */
.L_x_838:
        /* <DEDUP_REMOVED lines=115> */
.L_x_837:
        /* <DEDUP_REMOVED lines=63> */
.L_x_839:
[----:B------:R-:W-:-:S04]  /*6490*/  LOP3.LUT P6, RZ, R92, 0x1, RZ, 0xc0, !PT ;  /* 0x000000015cff7812 */ /* 0x000fc800078cc0ff */
[----:B------:R-:W-:-:S13]  /*64a0*/  ISETP.NE.OR P6, PT, R52, RZ, P6 ;  /* 0x000000ff3400720c */ /* 0x000fda00037c5670 */
[----:B------:R-:W-:Y:S05]  /*64b0*/  @!P6 BRA `(.L_x_835) ;  /* 0x00000000007ce947 */ /* 0x000fea0003800000 */
.L_x_836:
        /* <DEDUP_REMOVED lines=31> */
.L_x_835:
        /* <DEDUP_REMOVED lines=10> */
.L_x_841:
[----:B------:R-:W-:Y:S05]  /*6750*/  BSYNC B0 ;  /* 0x0000000000007941 */ /* 0x000fea0003800000 */
.L_x_840:
        /* <DEDUP_REMOVED lines=17> */
.L_x_832:
[----:B------:R-:W0:Y:S01]  /*6870*/  S2UR UR6, SR_CgaCtaId ;  /* 0x00000000000679c3 */ /* 0x000e220000008800 */
[----:B------:R-:W-:Y:S01]  /*6880*/  UMOV UR5, 0x400 ;  /* 0x0000040000057882 */ /* 0x000fe20000000000 */
[----:B------:R-:W-:Y:S01]  /*6890*/  ISETP.NE.AND P6, PT, RZ, UR10, PT ;  /* 0x0000000aff007c0c */ /* 0x000fe2000bfc5270 */
[----:B-1----:R-:W-:-:S04]  /*68a0*/  IMAD.WIDE.U32 R46, R90, -0x55555555, RZ ;  /* 0xaaaaaaab5a2e7825 */ /* 0x002fc800078e00ff */
[--C-:B------:R-:W-:Y:S01]  /*68b0*/  HADD2.F32 R53, -RZ, R114.reuse.H0_H0 ;  /* 0x20000072ff357230 */ /* 0x100fe20000004100 */
[----:B------:R-:W1:Y:S01]  /*68c0*/  LDC R48, c[0x0][0x2ac] ;  /* 0x0000ab00ff307b82 */ /* 0x000e620000000800 */
[----:B------:R-:W-:Y:S01]  /*68d0*/  HADD2.F32 R55, -RZ, R114.H1_H1 ;  /* 0x30000072ff377230 */ /* 0x000fe20000004100 */
[----:B------:R-:W-:Y:S01]  /*68e0*/  SHF.R.U32.HI R49, RZ, 0x3, R47 ;  /* 0x00000003ff317819 */ /* 0x000fe2000001162f */
[----:B------:R-:W-:Y:S02]  /*68f0*/  HADD2.F32 R61, -RZ, R115.H0_H0 ;  /* 0x20000073ff3d7230 */ /* 0x000fe40000004100 */
[C---:B------:R-:W-:Y:S01]  /*6900*/  FADD.FTZ R53, -R36.reuse, R53 ;  /* 0x0000003524357221 */ /* 0x040fe20000010100 */
[--C-:B------:R-:W-:Y:S02]  /*6910*/  HADD2.F32 R51, -RZ, R113.reuse.H0_H0 ;  /* 0x20000071ff337230 */ /* 0x100fe40000004100 */
[----:B------:R-:W-:Y:S01]  /*6920*/  FADD.FTZ R55, -R36, R55 ;  /* 0x0000003724377221 */ /* 0x000fe20000010100 */
[----:B------:R-:W-:-:S02]  /*6930*/  HADD2.F32 R50, -RZ, R113.H1_H1 ;  /* 0x30000071ff327230 */ /* 0x000fc40000004100 */
[-C--:B------:R-:W-:Y:S01]  /*6940*/  FMUL.FTZ R59, R53, R116.reuse ;  /* 0x00000074353b7220 */ /* 0x080fe20000410000 */
[----:B------:R-:W-:Y:S02]  /*6950*/  HADD2.F32 R115, -RZ, R115.H1_H1 ;  /* 0x30000073ff737230 */ /* 0x000fe40000004100 */
[----:B------:R-:W-:Y:S01]  /*6960*/  FMUL.FTZ R58, R55, R116 ;  /* 0x00000074373a7220 */ /* 0x000fe20000410000 */
        /* <DEDUP_REMOVED lines=26> */
.L_x_842:
        /* <DEDUP_REMOVED lines=21> */
.L_x_844:
[----:B------:R-:W-:Y:S05]  /*6c60*/  BSYNC B0 ;  /* 0x0000000000007941 */ /* 0x000fea0003800000 */
.L_x_843:
        /* <DEDUP_REMOVED lines=28> */
.L_x_845:
        /* <DEDUP_REMOVED lines=21> */
.L_x_847:
[----:B------:R-:W-:Y:S05]  /*6f80*/  BSYNC B0 ;  /* 0x0000000000007941 */ /* 0x000fea0003800000 */
.L_x_846:
[----:B------:R-:W-:Y:S01]  /*6f90*/  ISETP.NE.AND P0, PT, RZ, UR10, PT ;  /* 0x0000000aff007c0c */ /* 0x000fe2000bf05270 */
[C---:B------:R-:W-:Y:S01]  /*6fa0*/  FADD.FTZ R57, -R36.reuse, R57 ;  /* 0x0000003924397221 */ /* 0x040fe20000010100 */
[----:B------:R-:W-:Y:S01]  /*6fb0*/  FADD.FTZ R59, -R36, R59 ;  /* 0x0000003b243b7221 */ /* 0x000fe20000010100 */
[----:B------:R-:W-:Y:S02]  /*6fc0*/  HADD2.F32 R63, -RZ, R111.H0_H0 ;  /* 0x2000006fff3f7230 */ /* 0x000fe40000004100 */
[--C-:B------:R-:W-:Y:S02]  /*6fd0*/  HADD2.F32 R51, -RZ, R109.reuse.H0_H0 ;  /* 0x2000006dff337230 */ /* 0x100fe40000004100 */
[-C--:B------:R-:W-:Y:S01]  /*6fe0*/  FMUL.FTZ R61, R57, R116.reuse ;  /* 0x00000074393d7220 */ /* 0x080fe20000410000 */
[----:B------:R-:W-:Y:S02]  /*6ff0*/  HADD2.F32 R50, -RZ, R109.H1_H1 ;  /* 0x3000006dff327230 */ /* 0x000fe40000004100 */
[----:B------:R-:W-:Y:S01]  /*7000*/  FMUL.FTZ R58, R59, R116 ;  /* 0x000000743b3a7220 */ /* 0x000fe20000410000 */
[----:B------:R-:W-:-:S02]  /*7010*/  HADD2.F32 R111, -RZ, R111.H1_H1 ;  /* 0x3000006fff6f7230 */ /* 0x000fc40000004100 */
        /* <DEDUP_REMOVED lines=19> */
.L_x_848:
        /* <DEDUP_REMOVED lines=21> */
.L_x_850:
[----:B------:R-:W-:Y:S05]  /*72a0*/  BSYNC B0 ;  /* 0x0000000000007941 */ /* 0x000fea0003800000 */
.L_x_849:
        /* <DEDUP_REMOVED lines=28> */
.L_x_851:
        /* <DEDUP_REMOVED lines=21> */
.L_x_853:
[----:B------:R-:W-:Y:S05]  /*75c0*/  BSYNC B0 ;  /* 0x0000000000007941 */ /* 0x000fea0003800000 */
.L_x_852:
        /* <DEDUP_REMOVED lines=28> */
.L_x_854:
        /* <DEDUP_REMOVED lines=21> */
.L_x_856:
[----:B------:R-:W-:Y:S05]  /*78e0*/  BSYNC B0 ;  /* 0x0000000000007941 */ /* 0x000fea0003800000 */
.L_x_855:
        /* <DEDUP_REMOVED lines=28> */
.L_x_857:
[----:B------:R-:W-:Y:S01]  /*7ab0*/  LOP3.LUT P0, RZ, R92, 0x4, RZ, 0xc0, !PT ;  /* 0x000000045cff7812 */ /* 0x000fe2000780c0ff */
[----:B------:R-:W-:-:S12]  /*7ac0*/  BSSY B0, `(.L_x_858) ;  /* 0x0000014000007945 */ /* 0x000fd80003800000 */
        /* <DEDUP_REMOVED lines=19> */
.L_x_859:
[----:B------:R-:W-:Y:S05]  /*7c00*/  BSYNC B0 ;  /* 0x0000000000007941 */ /* 0x000fea0003800000 */
.L_x_858:
        /* <DEDUP_REMOVED lines=10> */
[----:B0-----:R-:W-:Y:S01]  /*7cb0*/  FFMA.FTZ R42, R61, R38, R40 ;  /* 0x000000263d2a7223 */ /* 0x001fe20000010028 */
[----:B-1234-:R-:W-:-:S03]  /*7cc0*/  FFMA.FTZ R43, R58, R39, R41 ;  /* 0x000000273a2b7223 */ /* 0x01efc60000010029 */
        /* <DEDUP_REMOVED lines=16> */
.L_x_860:
        /* <DEDUP_REMOVED lines=21> */
.L_x_862:
[----:B------:R-:W-:Y:S05]  /*7f20*/  BSYNC B0 ;  /* 0x0000000000007941 */ /* 0x000fea0003800000 */
.L_x_861:
        /* <DEDUP_REMOVED lines=28> */
.L_x_863:
        /* <DEDUP_REMOVED lines=20> */
.L_x_865:
[----:B------:R-:W-:Y:S05]  /*8230*/  BSYNC B0 ;  /* 0x0000000000007941 */ /* 0x000fea0003800000 */
.L_x_864:
[C---:B------:R-:W-:Y:S01]  /*8240*/  FADD.FTZ R57, -R36.reuse, R57 ;  /* 0x0000003924397221 */ /* 0x040fe20000010100 */
[----:B------:R-:W-:Y:S01]  /*8250*/  FADD.FTZ R59, -R36, R59 ;  /* 0x0000003b243b7221 */ /* 0x000fe20000010100 */
[----:B------:R-:W-:Y:S02]  /*8260*/  HADD2.F32 R63, -RZ, R99.H0_H0 ;  /* 0x20000063ff3f7230 */ /* 0x000fe40000004100 */
[--C-:B------:R-:W-:Y:S02]  /*8270*/  HADD2.F32 R51, -RZ, R97.reuse.H0_H0 ;  /* 0x20000061ff337230 */ /* 0x100fe40000004100 */
[-C--:B------:R-:W-:Y:S01]  /*8280*/  FMUL.FTZ R61, R57, R116.reuse ;  /* 0x00000074393d7220 */ /* 0x080fe20000410000 */
[----:B------:R-:W-:Y:S02]  /*8290*/  HADD2.F32 R50, -RZ, R97.H1_H1 ;  /* 0x30000061ff327230 */ /* 0x000fe40000004100 */
[----:B------:R-:W-:Y:S01]  /*82a0*/  FMUL.FTZ R58, R59, R116 ;  /* 0x000000743b3a7220 */ /* 0x000fe20000410000 */
[----:B------:R-:W-:Y:S01]  /*82b0*/  HADD2.F32 R99, -RZ, R99.H1_H1 ;  /* 0x30000063ff637230 */ /* 0x000fe20000004100 */
[----:B------:R-:W-:Y:S06]  /*82c0*/  @!P6 BRA `(.L_x_866) ;  /* 0x000000000048e947 */ /* 0x000fec0003800000 */
        /* <DEDUP_REMOVED lines=18> */
.L_x_866:
[----:B------:R-:W-:Y:S04]  /*83f0*/  BSSY B0, `(.L_x_867) ;  /* 0x0000014000007945 */ /* 0x000fe80003800000 */
[----:B------:R-:W-:Y:S05]  /*8400*/  @!P4 BRA `(.L_x_868) ;  /* 0x000000000048c947 */ /* 0x000fea0003800000 */
[----:B------:R-:W-:Y:S01]  /*8410*/  ULDC.64 UR12, c[0x0][0x288] ;  /* 0x0000a200000c7ab9 */ /* 0x000fe20000000a00 */
[----:B0-----:R-:W-:Y:S01]  /*8420*/  MOV R42, R118 ;  /* 0x00000076002a7202 */ /* 0x001fe20000000f00 */
[----:B------:R-:W-:Y:S01]  /*8430*/  IMAD R53, R19, UR12, RZ ;  /* 0x0000000c13357c24 */ /* 0x000fe2000f8e02ff */
[----:B-1234-:R-:W-:-:S03]  /*8440*/  MOV R43, R121 ;  /* 0x00000079002b7202 */ /* 0x01efc60000000f00 */
        /* <DEDUP_REMOVED lines=14> */
.L_x_868:
[----:B------:R-:W-:Y:S05]  /*8530*/  BSYNC B0 ;  /* 0x0000000000007941 */ /* 0x000fea0003800000 */
.L_x_867:
        /* <DEDUP_REMOVED lines=27> */
.L_x_869:
[----:B------:R-:W-:Y:S04]  /*86f0*/  BSSY B0, `(.L_x_870) ;  /* 0x0000014000007945 */ /* 0x000fe80003800000 */
[----:B------:R-:W-:Y:S05]  /*8700*/  @!P3 BRA `(.L_x_871) ;  /* 0x000000000048b947 */ /* 0x000fea0003800000 */
[----:B------:R-:W-:Y:S01]  /*8710*/  ULDC.64 UR12, c[0x0][0x288] ;  /* 0x0000a200000c7ab9 */ /* 0x000fe20000000a00 */
[----:B0-----:R-:W-:Y:S01]  /*8720*/  MOV R42, R118 ;  /* 0x00000076002a7202 */ /* 0x001fe20000000f00 */
[----:B------:R-:W-:Y:S01]  /*8730*/  IMAD R50, R21, UR12, RZ ;  /* 0x0000000c15327c24 */ /* 0x000fe2000f8e02ff */
[----:B-1234-:R-:W-:-:S03]  /*8740*/  MOV R43, R121 ;  /* 0x00000079002b7202 */ /* 0x01efc60000000f00 */
        /* <DEDUP_REMOVED lines=14> */
.L_x_871:
[----:B------:R-:W-:Y:S05]  /*8830*/  BSYNC B0 ;  /* 0x0000000000007941 */ /* 0x000fea0003800000 */
.L_x_870:
        /* <DEDUP_REMOVED lines=27> */
.L_x_872:
        /* <DEDUP_REMOVED lines=20> */
.L_x_874:
[----:B------:R-:W-:Y:S05]  /*8b30*/  BSYNC B0 ;  /* 0x0000000000007941 */ /* 0x000fea0003800000 */
.L_x_873:
        /* <DEDUP_REMOVED lines=27> */
.L_x_875:
        /* <DEDUP_REMOVED lines=20> */
.L_x_877:
[----:B------:R-:W-:Y:S05]  /*8e30*/  BSYNC B0 ;  /* 0x0000000000007941 */ /* 0x000fea0003800000 */
.L_x_876:
[----:B01234-:R-:W-:Y:S02]  /*8e40*/  HADD2.F32 R43, -RZ, R28.H1_H1 ;  /* 0x3000001cff2b7230 */ /* 0x01ffe40000004100 */
[----:B------:R-:W-:Y:S01]  /*8e50*/  FADD.FTZ R55, -R36, R55 ;  /* 0x0000003724377221 */ /* 0x000fe20000010100 */
        /* <DEDUP_REMOVED lines=27> */
.L_x_878:
[----:B------:R-:W-:Y:S01]  /*9010*/  ISETP.GE.U32.AND P0, PT, R52, UR12, PT ;  /* 0x0000000c34007c0c */ /* 0x000fe2000bf06070 */
[----:B------:R-:W-:Y:S01]  /*9020*/  BSSY B0, `(.L_x_879) ;  /* 0x0000018000007945 */ /* 0x000fe20003800000 */
[--C-:B------:R-:W-:Y:S02]  /*9030*/  HADD2.F32 R51, -RZ, R30.reuse.H0_H0 ;  /* 0x2000001eff337230 */ /* 0x100fe40000004100 */
[----:B------:R-:W-:Y:S01]  /*9040*/  ISETP.GE.AND.EX P0, PT, R54, UR13, PT, P0 ;  /* 0x0000000d36007c0c */ /* 0x000fe2000bf06300 */
[----:B------:R-:W-:-:S03]  /*9050*/  HADD2.F32 R53, -RZ, R30.H1_H1 ;  /* 0x3000001eff357230 */ /* 0x000fc60000004100 */
        /* <DEDUP_REMOVED lines=18> */
[----:B------:R-:W-:-:S05]  /*9180*/  F2FP.F16.F32.PACK_AB R37, R26, R37 ;  /* 0x000000251a25723e */ /* 0x000fca00000000ff */
[----:B------:R0:W-:Y:S02]  /*9190*/  STG.E desc[UR8][R42.64], R37 ;  /* 0x000000252a007986 */ /* 0x0001e4000c101908 */
.L_x_880:
[----:B------:R-:W-:Y:S05]  /*91a0*/  BSYNC B0 ;  /* 0x0000000000007941 */ /* 0x000fea0003800000 */
.L_x_879:
[----:B------:R-:W-:Y:S01]  /*91b0*/  FADD.FTZ R51, -R36, R51 ;  /* 0x0000003324337221 */ /* 0x000fe20000010100 */
[----:B------:R-:W-:Y:S01]  /*91c0*/  IADD3 R52, R48, 0x1a0, RZ ;  /* 0x000001a030347810 */ /* 0x000fe20007ffe0ff */
[----:B------:R-:W-:Y:S01]  /*91d0*/  FADD.FTZ R53, -R36, R53 ;  /* 0x0000003524357221 */ /* 0x000fe20000010100 */
[--C-:B0-----:R-:W-:Y:S02]  /*91e0*/  HADD2.F32 R37, -RZ, R16.reuse.H0_H0 ;  /* 0x20000010ff257230 */ /* 0x101fe40000004100 */
[-C--:B------:R-:W-:Y:S01]  /*91f0*/  FMUL.FTZ R55, R51, R116.reuse ;  /* 0x0000007433377220 */ /* 0x080fe20000410000 */
[----:B------:R-:W-:Y:S01]  /*9200*/  HADD2.F32 R16, -RZ, R16.H1_H1 ;  /* 0x30000010ff107230 */ /* 0x000fe20000004100 */
        /* <DEDUP_REMOVED lines=21> */
.L_x_881:
        /* <DEDUP_REMOVED lines=10> */
[----:B------:R-:W-:-:S03]  /*9400*/  MOV R43, R121 ;  /* 0x00000079002b7202 */ /* 0x000fc60000000f00 */
        /* <DEDUP_REMOVED lines=12> */
[----:B------:R-:W-:-:S05]  /*94d0*/  F2FP.F16.F32.PACK_AB R37, R16, R37 ;  /* 0x000000251025723e */ /* 0x000fca00000000ff */
[----:B------:R0:W-:Y:S02]  /*94e0*/  STG.E desc[UR8][R42.64], R37 ;  /* 0x000000252a007986 */ /* 0x0001e4000c101908 */
.L_x_883:
[----:B------:R-:W-:Y:S05]  /*94f0*/  BSYNC B0 ;  /* 0x0000000000007941 */ /* 0x000fea0003800000 */
.L_x_882:
[----:B------:R-:W-:Y:S01]  /*9500*/  FADD.FTZ R49, -R36, R49 ;  /* 0x0000003124317221 */ /* 0x000fe20000010100 */
[----:B0-----:R-:W-:Y:S01]  /*9510*/  IADD3 R42, R48, 0x1c0, RZ ;  /* 0x000001c0302a7810 */ /* 0x001fe20007ffe0ff */
[----:B------:R-:W-:Y:S01]  /*9520*/  FADD.FTZ R51, -R36, R51 ;  /* 0x0000003324337221 */ /* 0x000fe20000010100 */
[--C-:B------:R-:W-:Y:S02]  /*9530*/  HADD2.F32 R45, -RZ, R20.reuse.H0_H0 ;  /* 0x20000014ff2d7230 */ /* 0x100fe40000004100 */
        /* <DEDUP_REMOVED lines=23> */
.L_x_884:
[----:B------:R-:W-:Y:S01]  /*96b0*/  ISETP.GE.U32.AND P0, PT, R42, UR12, PT ;  /* 0x0000000c2a007c0c */ /* 0x000fe2000bf06070 */
[--C-:B------:R-:W-:Y:S01]  /*96c0*/  HADD2.F32 R37, -RZ, R22.reuse.H0_H0 ;  /* 0x20000016ff257230 */ /* 0x100fe20000004100 */
[----:B------:R-:W-:Y:S01]  /*96d0*/  BSSY B0, `(.L_x_885) ;  /* 0x0000019000007945 */ /* 0x000fe20003800000 */
[----:B------:R-:W-:Y:S01]  /*96e0*/  HADD2.F32 R43, -RZ, R22.H1_H1 ;  /* 0x30000016ff2b7230 */ /* 0x000fe20000004100 */
[----:B------:R-:W-:Y:S02]  /*96f0*/  ISETP.GE.AND.EX P0, PT, R50, UR13, PT, P0 ;  /* 0x0000000d32007c0c */ /* 0x000fe4000bf06300 */
[----:B------:R-:W-:Y:S02]  /*9700*/  FADD.FTZ R51, -R36, R37 ;  /* 0x0000002524337221 */ /* 0x000fe40000010100 */
[----:B------:R-:W-:Y:S01]  /*9710*/  ISETP.LT.U32.AND P0, PT, R90, 0x180, !P0 ;  /* 0x000001805a00780c */ /* 0x000fe20004701070 */
[----:B------:R-:W-:-:S12]  /*9720*/  FADD.FTZ R55, -R36, R43 ;  /* 0x0000002b24377221 */ /* 0x000fd80000010100 */
        /* <DEDUP_REMOVED lines=17> */
[----:B------:R-:W-:-:S05]  /*9840*/  F2FP.F16.F32.PACK_AB R43, R16, R43 ;  /* 0x0000002b102b723e */ /* 0x000fca00000000ff */
[----:B------:R0:W-:Y:S02]  /*9850*/  STG.E desc[UR8][R36.64], R43 ;  /* 0x0000002b24007986 */ /* 0x0001e4000c101908 */
.L_x_886:
[----:B------:R-:W-:Y:S05]  /*9860*/  BSYNC B0 ;  /* 0x0000000000007941 */ /* 0x000fea0003800000 */
.L_x_885:
[----:B------:R-:W-:Y:S01]  /*9870*/  IADD3 R48, R48, 0x1e0, RZ ;  /* 0x000001e030307810 */ /* 0x000fe20007ffe0ff */
        /* <DEDUP_REMOVED lines=24> */
.L_x_887:
        /* <DEDUP_REMOVED lines=19> */
[----:B------:R-:W-:Y:S02]  /*9b30*/  F2FP.F16.F32.PACK_AB R39, R116, R39 ;  /* 0x000000277427723e */ /* 0x000fe400000000ff */
[----:B------:R-:W-:-:S05]  /*9b40*/  LEA.HI.X R37, R118, UR13, R37, 0x1, P0 ;  /* 0x0000000d76257c11 */ /* 0x000fca00080f0c25 */
[----:B------:R0:W-:Y:S02]  /*9b50*/  STG.E desc[UR8][R36.64], R39 ;  /* 0x0000002724007986 */ /* 0x0001e4000c101908 */
.L_x_889:
[----:B------:R-:W-:Y:S05]  /*9b60*/  BSYNC B0 ;  /* 0x0000000000007941 */ /* 0x000fea0003800000 */
.L_x_888:
[----:B------:R-:W-:Y:S02]  /*9b70*/  IADD3 R32, R27, R32, RZ ;  /* 0x000000201b207210 */ /* 0x000fe40007ffe0ff */
[----:B------:R-:W-:Y:S02]  /*9b80*/  IADD3 R34, R34, 0x1, RZ ;  /* 0x0000000122227810 */ /* 0x000fe40007ffe0ff */
[----:B------:R-:W-:-:S13]  /*9b90*/  ISETP.GE.AND P0, PT, R32, UR4, PT ;  /* 0x0000000420007c0c */ /* 0x000fda000bf06270 */
[----:B------:R-:W-:Y:S05]  /*9ba0*/  @!P0 BRA `(.L_x_890) ;  /* 0xffffff6800e48947 */ /* 0x000fea000383ffff */
.L_x_807:
        /* <DEDUP_REMOVED lines=23> */
.L_x_892:
[----:B------:R-:W-:Y:S05]  /*9d20*/  BSYNC B0 ;  /* 0x0000000000007941 */ /* 0x000fea0003800000 */
.L_x_891:
[----:B------:R-:W-:Y:S05]  /*9d30*/  @P0 EXIT ;  /* 0x000000000000094d */ /* 0x000fea0003800000 */
[----:B------:R-:W-:Y:S05]  /*9d40*/  @P2 BRA `(.L_x_893) ;  /* 0x0000000000202947 */ /* 0x000fea0003800000 */
[----:B------:R-:W-:-:S05]  /*9d50*/  IMAD R0, R6, R7, RZ ;  /* 0x0000000706007224 */ /* 0x000fca00078e02ff */
[----:B------:R-:W-:-:S13]  /*9d60*/  ISETP.NE.AND P0, PT, R0, -0x1, PT ;  /* 0xffffffff0000780c */ /* 0x000fda0003f05270 */
[----:B------:R-:W-:Y:S05]  /*9d70*/  @!P0 BRA `(.L_x_893) ;  /* 0x0000000000148947 */ /* 0x000fea0003800000 */
.L_x_894:
[----:B-1----:R-:W2:Y:S04]  /*9d80*/  LDG.E.STRONG.GPU R5, desc[UR8][R2.64] ;  /* 0x0000000802057981 */ /* 0x002ea8000c1ef900 */
[----:B--2---:R-:W-:Y:S01]  /*9d90*/  CCTL.IVALL ;  /* 0x00000000ff00798f */ /* 0x004fe20002000000 */
[----:B------:R-:W-:Y:S05]  /*9da0*/  YIELD ;  /* 0x0000000000007946 */ /* 0x000fea0003800000 */
[----:B------:R-:W-:-:S13]  /*9db0*/  ISETP.NE.AND P0, PT, R5, R0, PT ;  /* 0x000000000500720c */ /* 0x000fda0003f05270 */
[----:B------:R-:W-:Y:S05]  /*9dc0*/  @P0 BRA `(.L_x_894) ;  /* 0xfffffffc00ec0947 */ /* 0x000fea000383ffff */
.L_x_893:
        /* <DEDUP_REMOVED lines=24> */
.L_x_895:
        /* <DEDUP_REMOVED lines=23> */
.L_x_896:
        /* <DEDUP_REMOVED lines=12> */
.L_x_3257:


//--------------------- .text._Z35group_norm_nhwc_bwd_one_pass_kernelI11Fp16IOBf16WLi64ELi24ELi384EEv26Group_norm_nhwc_bwd_params --------------------------
	.section	.text._Z35group_norm_nhwc_bwd_one_pass_kernelI11Fp16IOBf16WLi64ELi24ELi384EEv26Group_norm_nhwc_bwd_params,"ax",@progbits
	.align	128
        .global         _Z35group_norm_nhwc_bwd_one_pass_kernelI11Fp16IOBf16WLi64ELi24ELi384EEv26Group_norm_nhwc_bwd_params
        .type           _Z35group_norm_nhwc_bwd_one_pass_kernelI11Fp16IOBf16WLi64ELi24ELi384EEv26Group_norm_nhwc_bwd_params,@function
        .size           _Z35group_norm_nhwc_bwd_one_pass_kernelI11Fp16IOBf16WLi64ELi24ELi384EEv26Group_norm_nhwc_bwd_params,(.L_x_3258 - _Z35group_norm_nhwc_bwd_one_pass_kernelI11Fp16IOBf16WLi64ELi24ELi384EEv26Group_norm_nhwc_bwd_params)
        .other          _Z35group_norm_nhwc_bwd_one_pass_kernelI11Fp16IOBf16WLi64ELi24ELi384EEv26Group_norm_nhwc_bwd_params,@"STO_CUDA_ENTRY STV_DEFAULT"
_Z35group_norm_nhwc_bwd_one_pass_kernelI11Fp16IOBf16WLi64ELi24ELi384EEv26Group_norm_nhwc_bwd_params:
.text._Z35group_norm_nhwc_bwd_one_pass_kernelI11Fp16IOBf16WLi64ELi24ELi384EEv26Group_norm_nhwc_bwd_params:
        /* <DEDUP_REMOVED lines=48> */
.L_x_924:
        /* <DEDUP_REMOVED lines=45> */
[----:B------:R-:W-:Y:S01]  /*05d0*/  SHF.R.S32.HI R6, RZ, 0x1f, R30 ;  /* 0x0000001fff067819 */ /* 0x000fe2000001141e */
[----:B------:R-:W0:Y:S01]  /*05e0*/  @P1 LDC.64 R10, c[0x0][0x228] ;  /* 0x00008a00ff0a1b82 */ /* 0x000e220000000a00 */
[----:B------:R-:W-:Y:S02]  /*05f0*/  IADD3 R34, P2, R30, R15, RZ ;  /* 0x0000000f1e227210 */ /* 0x000fe40007f5e0ff */
[----:B------:R-:W-:-:S02]  /*0600*/  SHF.R.S32.HI R4, RZ, 0x1f, R7 ;  /* 0x0000001fff047819 */ /* 0x000fc40000011407 */
[----:B------:R-:W-:-:S03]  /*0610*/  LEA.HI.X.SX32 R35, R15, R6, 0x1, P2 ;  /* 0x000000060f237211 */ /* 0x000fc600010f0eff */
[----:B------:R-:W-:Y:S01]  /*0620*/  IMAD R4, R4, UR8, RZ ;  /* 0x0000000804047c24 */ /* 0x000fe2000f8e02ff */
[----:B------:R-:W4:Y:S01]  /*0630*/  @!P0 LDC.64 R16, c[0x0][0x288] ;  /* 0x0000a200ff108b82 */ /* 0x000f220000000a00 */
[----:B------:R-:W-:-:S04]  /*0640*/  IMAD.WIDE.U32 R34, R7, UR8, R34 ;  /* 0x0000000807227c25 */ /* 0x000fc8000f8e0022 */
[----:B------:R-:W-:Y:S01]  /*0650*/  IMAD R37, R7, UR9, R4 ;  /* 0x0000000907257c24 */ /* 0x000fe2000f8e0204 */
[----:B------:R-:W-:Y:S01]  /*0660*/  @P1 MOV R36, R34 ;  /* 0x0000002200241202 */ /* 0x000fe20000000f00 */
[-C--:B-1----:R-:W-:Y:S01]  /*0670*/  @P1 IMAD R4, R3, R20.reuse, RZ ;  /* 0x0000001403041224 */ /* 0x082fe200078e02ff */
[----:B------:R-:W1:Y:S02]  /*0680*/  @!P0 LDC.64 R12, c[0x0][0x230] ;  /* 0x00008c00ff0c8b82 */ /* 0x000e640000000a00 */
[----:B------:R-:W-:Y:S01]  /*0690*/  IADD3 R37, R35, R37, RZ ;  /* 0x0000002523257210 */ /* 0x000fe20007ffe0ff */
[C---:B------:R-:W-:Y:S02]  /*06a0*/  @P1 IMAD R23, R28.reuse, R21, R4 ;  /* 0x000000151c171224 */ /* 0x040fe400078e0204 */
[----:B------:R-:W-:-:S03]  /*06b0*/  @P1 IMAD.WIDE.U32 R20, R28, R20, R36 ;  /* 0x000000141c141225 */ /* 0x000fc600078e0024 */
[----:B------:R-:W1:Y:S02]  /*06c0*/  @!P0 LDC.64 R6, c[0x0][0x228] ;  /* 0x00008a00ff068b82 */ /* 0x000e640000000a00 */
[----:B------:R-:W-:Y:S02]  /*06d0*/  @P1 IADD3 R21, R21, R23, RZ ;  /* 0x0000001715151210 */ /* 0x000fe40007ffe0ff */
[C---:B------:R-:W-:Y:S02]  /*06e0*/  @P1 SHF.L.U32 R23, R20.reuse, 0x1, RZ ;  /* 0x0000000114171819 */ /* 0x040fe400000006ff */
[----:B------:R-:W-:Y:S01]  /*06f0*/  @P1 SHF.L.U64.HI R4, R20, 0x1, R21 ;  /* 0x0000000114041819 */ /* 0x000fe20000010215 */
[----:B----4-:R-:W-:Y:S01]  /*0700*/  @!P0 IMAD R14, R5, R16, RZ ;  /* 0x00000010050e8224 */ /* 0x010fe200078e02ff */
[----:B------:R-:W-:Y:S02]  /*0710*/  @!P0 MOV R20, R34 ;  /* 0x0000002200148202 */ /* 0x000fe40000000f00 */
[----:B------:R-:W-:Y:S01]  /*0720*/  @!P0 MOV R21, R37 ;  /* 0x0000002500158202 */ /* 0x000fe20000000f00 */
[----:B------:R-:W-:Y:S01]  /*0730*/  @!P0 IMAD R17, R27, R17, R14 ;  /* 0x000000111b118224 */ /* 0x000fe200078e020e */
[----:B--2---:R-:W-:Y:S01]  /*0740*/  @P1 IADD3 R18, P2, R23, R18, RZ ;  /* 0x0000001217121210 */ /* 0x004fe20007f5e0ff */
[----:B------:R-:W-:-:S03]  /*0750*/  @!P0 IMAD.WIDE.U32 R20, R27, R16, R20 ;  /* 0x000000101b148225 */ /* 0x000fc600078e0014 */
[----:B------:R-:W-:Y:S02]  /*0760*/  @P1 IADD3.X R19, R4, R19, RZ, P2, !PT ;  /* 0x0000001304131210 */ /* 0x000fe400017fe4ff */
[----:B0-----:R-:W-:Y:S02]  /*0770*/  @P1 IADD3 R16, P2, R23, R10, RZ ;  /* 0x0000000a17101210 */ /* 0x001fe40007f5e0ff */
[----:B------:R-:W-:Y:S02]  /*0780*/  @!P0 IADD3 R21, R21, R17, RZ ;  /* 0x0000001115158210 */ /* 0x000fe40007ffe0ff */
[----:B------:R-:W-:Y:S02]  /*0790*/  @!P0 SHF.L.U32 R17, R20, 0x1, RZ ;  /* 0x0000000114118819 */ /* 0x000fe400000006ff */
[----:B------:R-:W-:Y:S02]  /*07a0*/  CS2R R24, SRZ ;  /* 0x0000000000187805 */ /* 0x000fe4000001ff00 */
[----:B-1----:R-:W-:-:S02]  /*07b0*/  @!P0 IADD3 R10, P3, R17, R12, RZ ;  /* 0x0000000c110a8210 */ /* 0x002fc40007f7e0ff */
[----:B------:R-:W-:Y:S02]  /*07c0*/  @!P0 IADD3 R6, P4, R17, R6, RZ ;  /* 0x0000000611068210 */ /* 0x000fe40007f9e0ff */
[----:B------:R0:W5:Y:S01]  /*07d0*/  @P1 LDG.E R25, desc[UR14][R18.64] ;  /* 0x0000000e12191981 */ /* 0x000162000c1e1900 */
[----:B------:R-:W-:-:S05]  /*07e0*/  @P1 IADD3.X R17, R4, R11, RZ, P2, !PT ;  /* 0x0000000b04111210 */ /* 0x000fca00017fe4ff */
[----:B------:R0:W5:Y:S01]  /*07f0*/  @P1 LDG.E R24, desc[UR14][R16.64] ;  /* 0x0000000e10181981 */ /* 0x000162000c1e1900 */
[----:B------:R-:W-:Y:S01]  /*0800*/  HFMA2.MMA R26, -RZ, RZ, 0, 0 ;  /* 0x00000000ff1a7435 */ /* 0x000fe200000001ff */
[----:B------:R-:W-:Y:S02]  /*0810*/  @!P0 SHF.L.U64.HI R20, R20, 0x1, R21 ;  /* 0x0000000114148819 */ /* 0x000fe40000010215 */
[----:B------:R-:W-:Y:S02]  /*0820*/  CS2R R22, SRZ ;  /* 0x0000000000167805 */ /* 0x000fe4000001ff00 */
[C---:B------:R-:W-:Y:S02]  /*0830*/  @!P0 IADD3.X R11, R20.reuse, R13, RZ, P3, !PT ;  /* 0x0000000d140b8210 */ /* 0x040fe40001ffe4ff */
[----:B------:R-:W-:-:S03]  /*0840*/  @!P0 IADD3.X R7, R20, R7, RZ, P4, !PT ;  /* 0x0000000714078210 */ /* 0x000fc600027fe4ff */
[----:B------:R0:W5:Y:S04]  /*0850*/  @!P0 LDG.E R26, desc[UR14][R10.64] ;  /* 0x0000000e0a1a8981 */ /* 0x000168000c1e1900 */
[----:B------:R0:W5:Y:S01]  /*0860*/  @!P0 LDG.E R22, desc[UR14][R6.64] ;  /* 0x0000000e06168981 */ /* 0x000162000c1e1900 */
[----:B------:R-:W-:Y:S01]  /*0870*/  UMOV UR13, 0x3f800000 ;  /* 0x3f800000000d7882 */ /* 0x000fe20000000000 */
[----:B------:R-:W-:Y:S01]  /*0880*/  BSSY B0, `(.L_x_898) ;  /* 0x0000020000007945 */ /* 0x000fe20003800000 */
        /* <DEDUP_REMOVED lines=9> */
[----:B------:R-:W1:Y:S01]  /*0920*/  @P0 MUFU.RSQ R8, R8 ;  /* 0x0000000800080308 */ /* 0x000e620000001400 */
[----:B------:R-:W-:Y:S01]  /*0930*/  HFMA2.MMA R4, -RZ, RZ, 0, 0 ;  /* 0x00000000ff047435 */ /* 0x000fe200000001ff */
        /* <DEDUP_REMOVED lines=20> */
.L_x_899:
[----:B------:R-:W-:Y:S05]  /*0a80*/  BSYNC B0 ;  /* 0x0000000000007941 */ /* 0x000fea0003800000 */
.L_x_898:
[----:B------:R-:W-:Y:S01]  /*0a90*/  ISETP.NE.AND P2, PT, RZ, UR18, PT ;  /* 0x00000012ff007c0c */ /* 0x000fe2000bf45270 */
[--C-:B-----5:R-:W-:Y:S02]  /*0aa0*/  HADD2.F32 R6, -RZ, R25.reuse.H0_H0 ;  /* 0x20000019ff067230 */ /* 0x120fe40000004100 */
[----:B------:R-:W-:Y:S02]  /*0ab0*/  HADD2.F32 R7, -RZ, R25.H1_H1 ;  /* 0x30000019ff077230 */ /* 0x000fe40000004100 */
[----:B------:R-:W-:Y:S02]  /*0ac0*/  HADD2.F32 R13, -RZ, R26.H0_H0 ;  /* 0x2000001aff0d7230 */ /* 0x000fe40000004100 */
[----:B------:R-:W-:Y:S01]  /*0ad0*/  FADD.FTZ R6, R6, -UR19 ;  /* 0x8000001306067e21 */ /* 0x000fe20008010000 */
[--C-:B------:R-:W-:Y:S02]  /*0ae0*/  HADD2.F32 R12, -RZ, R24.reuse.H0_H0 ;  /* 0x20000018ff0c7230 */ /* 0x100fe40000004100 */
[----:B------:R-:W-:Y:S01]  /*0af0*/  FADD.FTZ R14, R7, -UR19 ;  /* 0x80000013070e7e21 */ /* 0x000fe20008010000 */
[----:B------:R-:W-:-:S02]  /*0b00*/  HADD2.F32 R9, -RZ, R24.H1_H1 ;  /* 0x30000018ff097230 */ /* 0x000fc40000004100 */
[----:B------:R-:W-:Y:S01]  /*0b10*/  FMUL.FTZ R7, R6, UR13 ;  /* 0x0000000d06077c20 */ /* 0x000fe20008410000 */
[----:B------:R-:W-:Y:S02]  /*0b20*/  HADD2.F32 R8, -RZ, R26.H1_H1 ;  /* 0x3000001aff087230 */ /* 0x000fe40000004100 */
[----:B------:R-:W-:Y:S01]  /*0b30*/  FADD.FTZ R13, R13, -UR19 ;  /* 0x800000130d0d7e21 */ /* 0x000fe20008010000 */
        /* <DEDUP_REMOVED lines=22> */
.L_x_900:
        /* <DEDUP_REMOVED lines=26> */
.L_x_901:
[----:B------:R-:W-:Y:S01]  /*0e40*/  FFMA.FTZ R16, R6, R8, R15 ;  /* 0x0000000806107223 */ /* 0x000fe2000001000f */
[----:B------:R-:W-:Y:S01]  /*0e50*/  FADD.FTZ R17, R8, R17 ;  /* 0x0000001108117221 */ /* 0x000fe20000010000 */
[----:B------:R-:W-:Y:S01]  /*0e60*/  FMUL.FTZ R8, R10, R23 ;  /* 0x000000170a087220 */ /* 0x000fe20000410000 */
[----:B------:R-:W-:Y:S01]  /*0e70*/  ISETP.GT.AND P0, PT, R0, 0x1e, PT ;  /* 0x0000001e0000780c */ /* 0x000fe20003f04270 */
[----:B------:R-:W0:Y:S01]  /*0e80*/  S2UR UR17, SR_CgaCtaId ;  /* 0x00000000001179c3 */ /* 0x000e220000008800 */
[----:B------:R-:W-:Y:S01]  /*0e90*/  UMOV UR9, 0x400 ;  /* 0x0000040000097882 */ /* 0x000fe20000000000 */
[----:B------:R-:W-:Y:S01]  /*0ea0*/  FFMA.FTZ R15, R13, R8, R16 ;  /* 0x000000080d0f7223 */ /* 0x000fe20000010010 */
[----:B------:R-:W-:Y:S01]  /*0eb0*/  FMUL.FTZ R16, R11, R4 ;  /* 0x000000040b107220 */ /* 0x000fe20000410000 */
[----:B------:R-:W-:Y:S01]  /*0ec0*/  FADD.FTZ R17, R17, R8 ;  /* 0x0000000811117221 */ /* 0x000fe20000010000 */
[----:B------:R-:W-:Y:S01]  /*0ed0*/  FFMA.FTZ R18, R7, R12, RZ ;  /* 0x0000000c07127223 */ /* 0x000fe200000100ff */
[----:B------:R-:W-:Y:S01]  /*0ee0*/  UIADD3 UR8, UR9, 0x80, URZ ;  /* 0x0000008009087890 */ /* 0x000fe2000fffe03f */
[----:B------:R-:W-:Y:S01]  /*0ef0*/  FFMA.FTZ R15, R14, R16, R15 ;  /* 0x000000100e0f7223 */ /* 0x000fe2000001000f */
[----:B------:R-:W-:Y:S01]  /*0f00*/  FADD.FTZ R16, R16, R17 ;  /* 0x0000001110107221 */ /* 0x000fe20000010000 */
[C---:B------:R-:W-:Y:S01]  /*0f10*/  ISETP.NE.AND P3, PT, R29.reuse, RZ, PT ;  /* 0x000000ff1d00720c */ /* 0x040fe20003f65270 */
[----:B------:R-:W-:Y:S01]  /*0f20*/  FADD.FTZ R7, RZ, R12 ;  /* 0x0000000cff077221 */ /* 0x000fe20000010000 */
[----:B------:R-:W-:Y:S01]  /*0f30*/  BSSY B0, `(.L_x_902) ;  /* 0x0000046000007945 */ /* 0x000fe20003800000 */
[----:B------:R-:W1:Y:S01]  /*0f40*/  SHFL.DOWN PT, R8, R15, 0x1, 0x1f ;  /* 0x08201f000f087f89 */ /* 0x000e6200000e0000 */
[----:B------:R-:W-:-:S03]  /*0f50*/  ISETP.GT.U32.AND P4, PT, R29, 0xb, PT ;  /* 0x0000000b1d00780c */ /* 0x000fc60003f84070 */
[----:B------:R-:W2:Y:S01]  /*0f60*/  SHFL.DOWN PT, R17, R16, 0x1, 0x1f ;  /* 0x08201f0010117f89 */ /* 0x000ea200000e0000 */
        /* <DEDUP_REMOVED lines=24> */
[----:B------:R-:W-:Y:S01]  /*10f0*/  FFMA.FTZ R13, R6, R9, RZ ;  /* 0x00000009060d7223 */ /* 0x000fe200000100ff */
[----:B------:R-:W-:Y:S01]  /*1100*/  FADD.FTZ R6, RZ, R9 ;  /* 0x00000009ff067221 */ /* 0x000fe20000010000 */
[----:B-1----:R-:W-:Y:S01]  /*1110*/  @!P0 FADD.FTZ R16, R16, R17 ;  /* 0x0000001110108221 */ /* 0x002fe20000010000 */
[----:B------:R-:W-:Y:S01]  /*1120*/  ISETP.NE.AND P0, PT, R0, RZ, PT ;  /* 0x000000ff0000720c */ /* 0x000fe20003f05270 */
[----:B------:R-:W-:Y:S01]  /*1130*/  FFMA.FTZ R9, R14, R11, R13 ;  /* 0x0000000b0e097223 */ /* 0x000fe2000001000d */
[----:B------:R-:W-:Y:S01]  /*1140*/  FADD.FTZ R10, R7, R10 ;  /* 0x0000000a070a7221 */ /* 0x000fe20000010000 */
        /* <DEDUP_REMOVED lines=36> */
.L_x_903:
[----:B------:R-:W-:Y:S05]  /*1390*/  BSYNC B0 ;  /* 0x0000000000007941 */ /* 0x000fea0003800000 */
.L_x_902:
        /* <DEDUP_REMOVED lines=158> */
.L_x_905:
[----:B------:R-:W-:Y:S05]  /*1d80*/  BSYNC B0 ;  /* 0x0000000000007941 */ /* 0x000fea0003800000 */
.L_x_904:
        /* <DEDUP_REMOVED lines=11> */
[----:B------:R-:W-:-:S04]  /*1e40*/  LEA R32, P4, R33, R16, 0x2 ;  /* 0x0000001021207211 */ /* 0x000fc800078810ff */
        /* <DEDUP_REMOVED lines=8> */
.L_x_907:
[----:B------:R-:W-:Y:S05]  /*1ed0*/  BSYNC B0 ;  /* 0x0000000000007941 */ /* 0x000fea0003800000 */
.L_x_906:
[----:B------:R-:W-:Y:S05]  /*1ee0*/  @!P0 BRA `(.L_x_908) ;  /* 0x0000001000908947 */ /* 0x000fea0003800000 */
[----:B---3--:R-:W1:Y:S01]  /*1ef0*/  LDC R16, c[0x0][0x10] ;  /* 0x00000400ff107b82 */ /* 0x008e620000000800 */
[----:B------:R-:W2:Y:S01]  /*1f00*/  S2R R15, SR_CTAID.Y ;  /* 0x00000000000f7919 */ /* 0x000ea20000002600 */
[----:B------:R-:W-:-:S06]  /*1f10*/  ULOP3.LUT UR8, UR4, 0x1, URZ, 0xc0, !UPT ;  /* 0x0000000104087892 */ /* 0x000fcc000f8ec03f */
[----:B0-----:R-:W0:Y:S08]  /*1f20*/  LDC.64 R8, c[0x0][0x258] ;  /* 0x00009600ff087b82 */ /* 0x001e300000000a00 */
        /* <DEDUP_REMOVED lines=29> */
.L_x_910:
[----:B------:R-:W2:Y:S04]  /*2100*/  LDG.E.STRONG.GPU R10, desc[UR14][R8.64] ;  /* 0x0000000e080a7981 */ /* 0x000ea8000c1ef900 */
[----:B--2---:R-:W-:Y:S01]  /*2110*/  CCTL.IVALL ;  /* 0x00000000ff00798f */ /* 0x004fe20002000000 */
[----:B------:R-:W-:Y:S05]  /*2120*/  YIELD ;  /* 0x0000000000007946 */ /* 0x000fea0003800000 */
[----:B------:R-:W-:-:S13]  /*2130*/  ISETP.NE.AND P0, PT, R10, R13, PT ;  /* 0x0000000d0a00720c */ /* 0x000fda0003f05270 */
[----:B------:R-:W-:Y:S05]  /*2140*/  @P0 BRA `(.L_x_910) ;  /* 0xfffffffc00ec0947 */ /* 0x000fea000383ffff */
.L_x_909:
        /* <DEDUP_REMOVED lines=17> */
.L_x_914:
[----:B------:R-:W-:-:S13]  /*2260*/  ISETP.EQ.OR P6, PT, R18, UR16, P3 ;  /* 0x0000001012007c0c */ /* 0x000fda0009fc2670 */
[----:B------:R-:W-:-:S04]  /*2270*/  @!P6 IMAD R11, R16, R18, R15 ;  /* 0x00000012100be224 */ /* 0x000fc800078e020f */
[----:B------:R-:W-:-:S05]  /*2280*/  @!P6 IMAD.WIDE.U32 R10, R11, 0x8, R32 ;  /* 0x000000080b0ae825 */ /* 0x000fca00078e0020 */
[----:B------:R-:W2:Y:S01]  /*2290*/  @!P6 LDG.E.64 R8, desc[UR14][R10.64] ;  /* 0x0000000e0a08e981 */ /* 0x000ea2000c1e1b00 */
[C---:B------:R-:W-:Y:S02]  /*22a0*/  IADD3 R13, R18.reuse, 0x1, RZ ;  /* 0x00000001120d7810 */ /* 0x040fe40007ffe0ff */
[C---:B------:R-:W-:Y:S02]  /*22b0*/  IADD3 R19, R18.reuse, 0x2, RZ ;  /* 0x0000000212137810 */ /* 0x040fe40007ffe0ff */
        /* <DEDUP_REMOVED lines=109> */
.L_x_913:
        /* <DEDUP_REMOVED lines=12> */
[C---:B------:R-:W-:Y:S02]  /*2a50*/  IADD3 R19, R18.reuse, 0x3, RZ ;  /* 0x0000000312137810 */ /* 0x040fe40007ffe0ff */
        /* <DEDUP_REMOVED lines=48> */
.L_x_915:
[----:B------:R-:W-:-:S13]  /*2d60*/  ISETP.NE.OR P0, PT, R17, RZ, P0 ;  /* 0x000000ff1100720c */ /* 0x000fda0000705670 */
[----:B------:R-:W-:Y:S05]  /*2d70*/  @!P0 BRA `(.L_x_911) ;  /* 0x00000000007c8947 */ /* 0x000fea0003800000 */
.L_x_912:
[----:B------:R-:W-:-:S13]  /*2d80*/  ISETP.EQ.OR P5, PT, R18, UR16, P3 ;  /* 0x0000001012007c0c */ /* 0x000fda0009fa2670 */
[----:B------:R-:W-:-:S04]  /*2d90*/  @!P5 IMAD R11, R16, R18, R15 ;  /* 0x00000012100bd224 */ /* 0x000fc800078e020f */
[----:B------:R-:W-:-:S05]  /*2da0*/  @!P5 IMAD.WIDE.U32 R10, R11, 0x8, R32 ;  /* 0x000000080b0ad825 */ /* 0x000fca00078e0020 */
[----:B------:R0:W2:Y:S01]  /*2db0*/  @!P5 LDG.E.64 R8, desc[UR14][R10.64] ;  /* 0x0000000e0a08d981 */ /* 0x0000a2000c1e1b00 */
[C---:B------:R-:W-:Y:S02]  /*2dc0*/  IADD3 R13, R18.reuse, 0x1, RZ ;  /* 0x00000001120d7810 */ /* 0x040fe40007ffe0ff */
[C---:B------:R-:W-:Y:S02]  /*2dd0*/  IADD3 R19, R18.reuse, 0x2, RZ ;  /* 0x0000000212137810 */ /* 0x040fe40007ffe0ff */
        /* <DEDUP_REMOVED lines=25> */
.L_x_911:
        /* <DEDUP_REMOVED lines=11> */
.L_x_917:
[----:B------:R-:W-:Y:S05]  /*3020*/  BSYNC B0 ;  /* 0x0000000000007941 */ /* 0x000fea0003800000 */
.L_x_916:
        /* <DEDUP_REMOVED lines=16> */
.L_x_908:
[----:B------:R-:W1:Y:S01]  /*3130*/  S2UR UR9, SR_CgaCtaId ;  /* 0x00000000000979c3 */ /* 0x000e620000008800 */
[----:B------:R-:W-:Y:S01]  /*3140*/  UMOV UR8, 0x400 ;  /* 0x0000040000087882 */ /* 0x000fe20000000000 */
[--C-:B------:R-:W-:Y:S02]  /*3150*/  HADD2.F32 R12, -RZ, R25.reuse.H0_H0 ;  /* 0x20000019ff0c7230 */ /* 0x100fe40000004100 */
[----:B------:R-:W-:Y:S02]  /*3160*/  HADD2.F32 R25, -RZ, R25.H1_H1 ;  /* 0x30000019ff197230 */ /* 0x000fe40000004100 */
[--C-:B------:R-:W-:Y:S02]  /*3170*/  HADD2.F32 R13, -RZ, R26.reuse.H0_H0 ;  /* 0x2000001aff0d7230 */ /* 0x100fe40000004100 */
[----:B------:R-:W-:Y:S02]  /*3180*/  HADD2.F32 R26, -RZ, R26.H1_H1 ;  /* 0x3000001aff1a7230 */ /* 0x000fe40000004100 */
[----:B------:R-:W-:-:S02]  /*3190*/  HADD2.F32 R14, -RZ, R24.H0_H0 ;  /* 0x20000018ff0e7230 */ /* 0x000fc40000004100 */
[----:B------:R-:W-:Y:S01]  /*31a0*/  FADD.FTZ R13, R13, -UR19 ;  /* 0x800000130d0d7e21 */ /* 0x000fe20008010000 */
[----:B------:R-:W-:Y:S01]  /*31b0*/  HADD2.F32 R15, -RZ, R24.H1_H1 ;  /* 0x30000018ff0f7230 */ /* 0x000fe20000004100 */
[----:B-1----:R-:W-:-:S09]  /*31c0*/  ULEA UR8, UR9, UR8, 0x18 ;  /* 0x0000000809087291 */ /* 0x002fd2000f8ec03f */
[----:B------:R0:W-:Y:S01]  /*31d0*/  @!P3 STS.64 [UR8+0x78], R6 ;  /* 0x00007806ff00b988 */ /* 0x0001e20008000a08 */
[----:B------:R-:W-:Y:S01]  /*31e0*/  BAR.SYNC.DEFER_BLOCKING 0x0 ;  /* 0x0000000000007b1d */ /* 0x000fe20000010000 */
[----:B0-----:R-:W-:Y:S01]  /*31f0*/  FADD.FTZ R7, R12, -UR19 ;  /* 0x800000130c077e21 */ /* 0x001fe20008010000 */
[----:B------:R-:W-:Y:S01]  /*3200*/  FADD.FTZ R6, R25, -UR19 ;  /* 0x8000001319067e21 */ /* 0x000fe20008010000 */
[----:B------:R-:W-:Y:S02]  /*3210*/  FADD.FTZ R12, R26, -UR19 ;  /* 0x800000131a0c7e21 */ /* 0x000fe40008010000 */
[----:B------:R-:W-:Y:S01]  /*3220*/  FMUL.FTZ R7, R7, UR13 ;  /* 0x0000000d07077c20 */ /* 0x000fe20008410000 */
[----:B------:R-:W-:Y:S01]  /*3230*/  FMUL.FTZ R6, R6, UR13 ;  /* 0x0000000d06067c20 */ /* 0x000fe20008410000 */
[----:B---3--:R-:W0:Y:S01]  /*3240*/  LDS.64 R8, [UR8+0x78] ;  /* 0x00007808ff087984 */ /* 0x008e220008000a00 */
        /* <DEDUP_REMOVED lines=22> */
.L_x_918:
        /* <DEDUP_REMOVED lines=14> */
[----:B------:R-:W-:Y:S02]  /*3490*/  ULDC.64 UR8, c[0x0][0x210] ;  /* 0x0000840000087ab9 */ /* 0x000fe40000000a00 */
[----:B------:R-:W-:Y:S02]  /*34a0*/  LEA R8, P0, R6, UR8, 0x1 ;  /* 0x0000000806087c11 */ /* 0x000fe4000f8008ff */
[----:B------:R-:W-:Y:S02]  /*34b0*/  IADD3 R9, R7, R9, RZ ;  /* 0x0000000907097210 */ /* 0x000fe40007ffe0ff */
[----:B------:R-:W-:Y:S02]  /*34c0*/  F2FP.F16.F32.PACK_AB R7, R14, R15 ;  /* 0x0000000f0e07723e */ /* 0x000fe400000000ff */
[----:B------:R-:W-:-:S05]  /*34d0*/  LEA.HI.X R9, R6, UR9, R9, 0x1, P0 ;  /* 0x0000000906097c11 */ /* 0x000fca00080f0c09 */
[----:B------:R0:W-:Y:S02]  /*34e0*/  STG.E desc[UR14][R8.64], R7 ;  /* 0x0000000708007986 */ /* 0x0001e4000c10190e */
.L_x_920:
[----:B------:R-:W-:Y:S05]  /*34f0*/  BSYNC B0 ;  /* 0x0000000000007941 */ /* 0x000fea0003800000 */
.L_x_919:
[--C-:B------:R-:W-:Y:S02]  /*3500*/  HADD2.F32 R6, -RZ, R22.reuse.H0_H0 ;  /* 0x20000016ff067230 */ /* 0x100fe40000004100 */
[----:B------:R-:W-:Y:S01]  /*3510*/  FMUL.FTZ R13, R13, UR13 ;  /* 0x0000000d0d0d7c20 */ /* 0x000fe20008410000 */
[----:B0-----:R-:W-:Y:S02]  /*3520*/  HADD2.F32 R7, -RZ, R22.H1_H1 ;  /* 0x30000016ff077230 */ /* 0x001fe40000004100 */
        /* <DEDUP_REMOVED lines=20> */
.L_x_921:
        /* <DEDUP_REMOVED lines=23> */
.L_x_923:
[----:B------:R-:W-:Y:S05]  /*37e0*/  BSYNC B0 ;  /* 0x0000000000007941 */ /* 0x000fea0003800000 */
.L_x_922:
[----:B------:R-:W-:Y:S01]  /*37f0*/  ULDC UR8, c[0x0][0x10] ;  /* 0x0000040000087ab9 */ /* 0x000fe20000000800 */
[----:B------:R-:W-:Y:S02]  /*3800*/  UIADD3 UR4, UR4, 0x1, URZ ;  /* 0x0000000104047890 */ /* 0x000fe4000fffe03f */
[----:B------:R-:W-:-:S04]  /*3810*/  UIADD3 UR7, UR8, UR7, URZ ;  /* 0x0000000708077290 */ /* 0x000fc8000fffe03f */
[----:B------:R-:W-:-:S06]  /*3820*/  UISETP.GE.AND UP0, UPT, UR7, UR5, UPT ;  /* 0x000000050700728c */ /* 0x000fcc000bf06270 */
[----:B------:R-:W-:-:S13]  /*3830*/  PLOP3.LUT P0, PT, PT, PT, UP0, 0x80, 0x0 ;  /* 0x000000000000781c */ /* 0x000fda0003f0f008 */
[----:B------:R-:W-:Y:S05]  /*3840*/  @!P0 BRA `(.L_x_924) ;  /* 0xffffffc800ac8947 */ /* 0x000fea000383ffff */
.L_x_897:
        /* <DEDUP_REMOVED lines=19> */
.L_x_926:
[----:B------:R-:W-:Y:S05]  /*3980*/  BSYNC B0 ;  /* 0x0000000000007941 */ /* 0x000fea0003800000 */
.L_x_925:
        /* <DEDUP_REMOVED lines=11> */
.L_x_928:
[----:B------:R-:W2:Y:S04]  /*3a40*/  LDG.E.STRONG.GPU R5, desc[UR14][R2.64] ;  /* 0x0000000e02057981 */ /* 0x000ea8000c1ef900 */
[----:B--2---:R-:W-:Y:S01]  /*3a50*/  CCTL.IVALL ;  /* 0x00000000ff00798f */ /* 0x004fe20002000000 */
[----:B------:R-:W-:Y:S05]  /*3a60*/  YIELD ;  /* 0x0000000000007946 */ /* 0x000fea0003800000 */
[----:B------:R-:W-:-:S13]  /*3a70*/  ISETP.NE.AND P0, PT, R5, R0, PT ;  /* 0x000000000500720c */ /* 0x000fda0003f05270 */
[----:B------:R-:W-:Y:S05]  /*3a80*/  @P0 BRA `(.L_x_928) ;  /* 0xfffffffc00ec0947 */ /* 0x000fea000383ffff */
.L_x_927:
        /* <DEDUP_REMOVED lines=24> */
.L_x_929:
[----:B------:R-:W-:-:S04]  /*3c10*/  LEA R14, P0, R29, UR4, 0x2 ;  /* 0x000000041d0e7c11 */ /* 0x000fc8000f8010ff */
[----:B------:R-:W-:Y:S02]  /*3c20*/  LEA.HI.X R15, R29, UR5, R8, 0x2, P0 ;  /* 0x000000051d0f7c11 */ /* 0x000fe400080f1408 */
[-C--:B------:R-:W-:Y:S02]  /*3c30*/  LEA R16, P0, R0, R14.reuse, 0x2 ;  /* 0x0000000e00107211 */ /* 0x080fe400078010ff */
[-C--:B------:R-:W-:Y:S01]  /*3c40*/  LEA R20, P2, R27, R14.reuse, 0x2 ;  /* 0x0000000e1b147211 */ /* 0x080fe200078410ff */
[----:B--2---:R-:W2:Y:S01]  /*3c50*/  LDG.E R3, desc[UR14][R14.64] ;  /* 0x0000000e0e037981 */ /* 0x004ea2000c1e1900 */
[----:B------:R-:W-:Y:S02]  /*3c60*/  LEA R18, P1, R2, R14, 0x2 ;  /* 0x0000000e02127211 */ /* 0x000fe400078210ff */
[C---:B------:R-:W-:Y:S02]  /*3c70*/  IADD3.X R17, R15.reuse, R33, RZ, P0, !PT ;  /* 0x000000210f117210 */ /* 0x040fe400007fe4ff */
        /* <DEDUP_REMOVED lines=11> */
[----:B------:R-:W-:Y:S02]  /*3d30*/  ISETP.GT.AND.EX P0, PT, R9, R8, PT, P0 ;  /* 0x000000080900720c */ /* 0x000fe40003f04300 */
[----:B--2---:R-:W-:Y:S02]  /*3d40*/  F2FP.BF16.F32.PACK_AB R3, R16, R3 ;  /* 0x000000031003723e */ /* 0x004fe400000010ff */
[----:B---3--:R-:W-:-:S03]  /*3d50*/  F2FP.BF16.F32.PACK_AB R23, R21, R18 ;  /* 0x000000121517723e */ /* 0x008fc600000010ff */
[----:B------:R2:W-:Y:S04]  /*3d60*/  STG.E desc[UR14][R10.64], R3 ;  /* 0x000000030a007986 */ /* 0x0005e8000c10190e */
[----:B------:R2:W-:Y:S02]  /*3d70*/  STG.E desc[UR14][R12.64], R23 ;  /* 0x000000170c007986 */ /* 0x0005e4000c10190e */
[----:B------:R-:W-:Y:S05]  /*3d80*/  @P0 BRA `(.L_x_929) ;  /* 0xfffffffc00a00947 */ /* 0x000fea000383ffff */
[----:B------:R-:W-:Y:S05]  /*3d90*/  EXIT ;  /* 0x000000000000794d */ /* 0x000fea0003800000 */
.L_x_930:
        /* <DEDUP_REMOVED lines=14> */
.L_x_3258:


//--------------------- .text._Z35group_norm_nhwc_bwd_one_pass_kernelI11Fp16IOBf16WLi128ELi24ELi384EEv26Group_norm_nhwc_bwd_params --------------------------
	.section	.text._Z35group_norm_nhwc_bwd_one_pass_kernelI11Fp16IOBf16WLi128ELi24ELi384EEv26Group_norm_nhwc_bwd_params,"ax",@progbits
	.align	128
        .global         _Z35group_norm_nhwc_bwd_one_pass_kernelI11Fp16IOBf16WLi128ELi24ELi384EEv26Group_norm_nhwc_bwd_params
        .type           _Z35group_norm_nhwc_bwd_one_pass_kernelI11Fp16IOBf16WLi128ELi24ELi384EEv26Group_norm_nhwc_bwd_params,@function
        .size           _Z35group_norm_nhwc_bwd_one_pass_kernelI11Fp16IOBf16WLi128ELi24ELi384EEv26Group_norm_nhwc_bwd_params,(.L_x_3259 - _Z35group_norm_nhwc_bwd_one_pass_kernelI11Fp16IOBf16WLi128ELi24ELi384EEv26Group_norm_nhwc_bwd_params)
        .other          _Z35group_norm_nhwc_bwd_one_pass_kernelI11Fp16IOBf16WLi128ELi24ELi384EEv26Group_norm_nhwc_bwd_params,@"STO_CUDA_ENTRY STV_DEFAULT"
_Z35group_norm_nhwc_bwd_one_pass_kernelI11Fp16IOBf16WLi128ELi24ELi384EEv26Group_norm_nhwc_bwd_params:
.text._Z35group_norm_nhwc_bwd_one_pass_kernelI11Fp16IOBf16WLi128ELi24ELi384EEv26Group_norm_nhwc_bwd_params:
        /* <DEDUP_REMOVED lines=45> */
.L_x_966:
[----:B0-----:R-:W0:Y:S01]  /*02d0*/  LDC R9, c[0x0][0x2a0] ;  /* 0x0000a800ff097b82 */ /* 0x001e220000000800 */
[----:B------:R-:W-:Y:S01]  /*02e0*/  IABS R6, UR9 ;  /* 0x0000000900067c13 */ /* 0x000fe20008000000 */
[----:B------:R-:W1:Y:S01]  /*02f0*/  S2R R10, SR_TID.X ;  /* 0x00000000000a7919 */ /* 0x000e620000002100 */
[----:B------:R-:W-:Y:S01]  /*0300*/  ISETP.LE.AND P4, PT, RZ, UR9, PT ;  /* 0x00000009ff007c0c */ /* 0x000fe2000bf83270 */
[----:B------:R-:W-:Y:S01]  /*0310*/  ULDC.64 UR10, c[0x0][0x298] ;  /* 0x0000a600000a7ab9 */ /* 0x000fe20000000a00 */
[----:B------:R-:W-:Y:S01]  /*0320*/  ULDC.64 UR14, c[0x0][0x290] ;  /* 0x0000a400000e7ab9 */ /* 0x000fe20000000a00 */
[----:B------:R-:W-:Y:S02]  /*0330*/  SHF.R.S32.HI R25, RZ, 0x1f, R42 ;  /* 0x0000001fff197819 */ /* 0x000fe4000001142a */
[----:B------:R-:W-:Y:S01]  /*0340*/  IADD3 R26, R43, 0x40, RZ ;  /* 0x000000402b1a7810 */ /* 0x000fe20007ffe0ff */
[----:B------:R-:W2:Y:S03]  /*0350*/  @P1 LDC.64 R12, c[0x0][0x228] ;  /* 0x00008a00ff0c1b82 */ /* 0x000ea60000000a00 */
[----:B------:R-:W-:-:S02]  /*0360*/  SHF.R.S32.HI R21, RZ, 0x1f, R26 ;  /* 0x0000001fff157819 */ /* 0x000fc4000001141a */
        /* <DEDUP_REMOVED lines=50> */
[C---:B------:R-:W-:Y:S02]  /*0690*/  ISETP.GT.U32.OR P0, PT, R44.reuse, 0x17f, P0 ;  /* 0x0000017f2c00780c */ /* 0x040fe40000704470 */
[----:B------:R-:W-:Y:S01]  /*06a0*/  IADD3 R49, R47, R49, RZ ;  /* 0x000000312f317210 */ /* 0x000fe20007ffe0ff */
[----:B-1----:R-:W-:Y:S02]  /*06b0*/  @P1 IMAD R8, R5, R6, RZ ;  /* 0x0000000605081224 */ /* 0x002fe400078e02ff */
[----:B------:R-:W-:Y:S02]  /*06c0*/  MOV R4, UR10 ;  /* 0x0000000a00047c02 */ /* 0x000fe40008000f00 */
[----:B------:R-:W-:Y:S01]  /*06d0*/  MOV R5, UR11 ;  /* 0x0000000b00057c02 */ /* 0x000fe20008000f00 */
[----:B------:R-:W-:Y:S01]  /*06e0*/  @P1 IMAD R7, R43, R7, R8 ;  /* 0x000000072b071224 */ /* 0x000fe200078e0208 */
[----:B------:R-:W-:-:S02]  /*06f0*/  ISETP.GT.U32.OR P2, PT, R44, 0x17f, P2 ;  /* 0x0000017f2c00780c */ /* 0x000fc40001744470 */
[----:B------:R-:W-:Y:S02]  /*0700*/  CS2R R40, SRZ ;  /* 0x0000000000287805 */ /* 0x000fe4000001ff00 */
[----:B------:R-:W-:Y:S02]  /*0710*/  @P1 MOV R48, R46 ;  /* 0x0000002e00301202 */ /* 0x000fe40000000f00 */
[----:B------:R-:W-:Y:S01]  /*0720*/  CS2R R38, SRZ ;  /* 0x0000000000267805 */ /* 0x000fe2000001ff00 */
[----:B------:R-:W3:Y:S01]  /*0730*/  LDG.E.64 R4, desc[UR12][R4.64] ;  /* 0x0000000c04047981 */ /* 0x000ee2000c1e1b00 */
[----:B------:R-:W1:Y:S01]  /*0740*/  @!P0 LDC.64 R8, c[0x0][0x288] ;  /* 0x0000a200ff088b82 */ /* 0x000e620000000a00 */
[----:B------:R-:W-:Y:S01]  /*0750*/  CS2R R34, SRZ ;  /* 0x0000000000227805 */ /* 0x000fe2000001ff00 */
[C---:B------:R-:W-:Y:S01]  /*0760*/  @P1 IMAD.WIDE.U32 R14, R43.reuse, R6, R48 ;  /* 0x000000062b0e1225 */ /* 0x040fe200078e0030 */
[----:B------:R-:W-:Y:S02]  /*0770*/  IADD3 R22, R43, 0x60, RZ ;  /* 0x000000602b167810 */ /* 0x000fe40007ffe0ff */
[----:B------:R-:W-:Y:S01]  /*0780*/  CS2R R36, SRZ ;  /* 0x0000000000247805 */ /* 0x000fe2000001ff00 */
[----:B------:R-:W-:Y:S01]  /*0790*/  ULDC.U8 UR11, c[0x0][0x2a4] ;  /* 0x0000a900000b7ab9 */ /* 0x000fe20000000000 */
[----:B------:R-:W-:Y:S01]  /*07a0*/  @P1 IADD3 R15, R15, R7, RZ ;  /* 0x000000070f0f1210 */ /* 0x000fe20007ffe0ff */
[----:B------:R-:W4:Y:S01]  /*07b0*/  @!P0 LDC.64 R18, c[0x0][0x228] ;  /* 0x00008a00ff128b82 */ /* 0x000f220000000a00 */
[----:B------:R-:W-:-:S02]  /*07c0*/  @P1 SHF.L.U32 R27, R14, 0x1, RZ ;  /* 0x000000010e1b1819 */ /* 0x000fc400000006ff */
[----:B------:R-:W-:Y:S02]  /*07d0*/  @P1 SHF.L.U64.HI R20, R14, 0x1, R15 ;  /* 0x000000010e141819 */ /* 0x000fe4000001020f */
[----:B0-----:R-:W-:Y:S02]  /*07e0*/  @P1 IADD3 R28, P4, R27, R10, RZ ;  /* 0x0000000a1b1c1210 */ /* 0x001fe40007f9e0ff */
[----:B------:R-:W-:Y:S01]  /*07f0*/  ISETP.GE.U32.AND P3, PT, R22, UR14, PT ;  /* 0x0000000e16007c0c */ /* 0x000fe2000bf66070 */
[----:B------:R-:W0:Y:S01]  /*0800*/  @!P2 LDC.64 R6, c[0x0][0x288] ;  /* 0x0000a200ff06ab82 */ /* 0x000e220000000a00 */
[----:B------:R-:W-:Y:S02]  /*0810*/  @P1 IADD3.X R29, R20, R11, RZ, P4, !PT ;  /* 0x0000000b141d1210 */ /* 0x000fe400027fe4ff */
[----:B------:R-:W-:-:S03]  /*0820*/  SHF.R.S32.HI R23, RZ, 0x1f, R22 ;  /* 0x0000001fff177819 */ /* 0x000fc60000011416 */
[----:B------:R2:W3:Y:S01]  /*0830*/  @P1 LDG.E R40, desc[UR12][R28.64] ;  /* 0x0000000c1c281981 */ /* 0x0004e2000c1e1900 */
[----:B-1----:R-:W-:Y:S01]  /*0840*/  @!P0 IMAD R25, R25, R8, RZ ;  /* 0x0000000819198224 */ /* 0x002fe200078e02ff */
[----:B--2---:R-:W-:Y:S01]  /*0850*/  @P1 IADD3 R24, P4, R27, R12, RZ ;  /* 0x0000000c1b181210 */ /* 0x004fe20007f9e0ff */
[----:B------:R-:W1:Y:S01]  /*0860*/  @!P0 LDC.64 R10, c[0x0][0x230] ;  /* 0x00008c00ff0a8b82 */ /* 0x000e620000000a00 */
[----:B------:R-:W-:Y:S01]  /*0870*/  ISETP.GE.AND.EX P3, PT, R23, UR15, PT, P3 ;  /* 0x0000000f17007c0c */ /* 0x000fe2000bf66330 */
[----:B------:R-:W-:Y:S01]  /*0880*/  @!P0 IMAD R27, R42, R9, R25 ;  /* 0x000000092a1b8224 */ /* 0x000fe200078e0219 */
[----:B------:R-:W-:Y:S02]  /*0890*/  @!P0 MOV R28, R46 ;  /* 0x0000002e001c8202 */ /* 0x000fe40000000f00 */
[----:B------:R-:W-:Y:S02]  /*08a0*/  @!P0 MOV R29, R49 ;  /* 0x00000031001d8202 */ /* 0x000fe40000000f00 */
[----:B------:R-:W-:Y:S01]  /*08b0*/  ISETP.GT.U32.OR P3, PT, R44, 0x17f, P3 ;  /* 0x0000017f2c00780c */ /* 0x000fe20001f64470 */
[----:B------:R-:W-:Y:S01]  /*08c0*/  @!P0 IMAD.WIDE.U32 R8, R42, R8, R28 ;  /* 0x000000082a088225 */ /* 0x000fe200078e001c */
[----:B------:R-:W-:-:S02]  /*08d0*/  @P1 IADD3.X R25, R20, R13, RZ, P4, !PT ;  /* 0x0000000d14191210 */ /* 0x000fc400027fe4ff */
[----:B------:R-:W2:Y:S02]  /*08e0*/  @!P2 LDC.64 R12, c[0x0][0x230] ;  /* 0x00008c00ff0cab82 */ /* 0x000ea40000000a00 */
[----:B------:R-:W-:Y:S01]  /*08f0*/  @!P0 IADD3 R9, R9, R27, RZ ;  /* 0x0000001b09098210 */ /* 0x000fe20007ffe0ff */
[----:B0-----:R-:W-:Y:S01]  /*0900*/  @!P2 IMAD R20, R21, R6, RZ ;  /* 0x000000061514a224 */ /* 0x001fe200078e02ff */
        /* <DEDUP_REMOVED lines=9> */
[C---:B-1----:R-:W-:Y:S02]  /*09a0*/  @!P0 IADD3 R20, P4, R21.reuse, R10, RZ ;  /* 0x0000000a15148210 */ /* 0x042fe40007f9e0ff */
[----:B----4-:R-:W-:Y:S02]  /*09b0*/  @!P0 IADD3 R18, P5, R21, R18, RZ ;  /* 0x0000001215128210 */ /* 0x010fe40007fbe0ff */
[C---:B------:R-:W-:Y:S02]  /*09c0*/  @!P0 IADD3.X R21, R28.reuse, R11, RZ, P4, !PT ;  /* 0x0000000b1c158210 */ /* 0x040fe400027fe4ff */
[----:B------:R-:W-:Y:S01]  /*09d0*/  @!P0 IADD3.X R19, R28, R19, RZ, P5, !PT ;  /* 0x000000131c138210 */ /* 0x000fe20002ffe4ff */
[----:B------:R-:W1:Y:S01]  /*09e0*/  @!P3 LDC.64 R8, c[0x0][0x230] ;  /* 0x00008c00ff08bb82 */ /* 0x000e620000000a00 */
[----:B0-----:R-:W-:Y:S01]  /*09f0*/  @!P2 IADD3 R25, R27, R29, RZ ;  /* 0x0000001d1b19a210 */ /* 0x001fe20007ffe0ff */
[----:B------:R-:W5:Y:S01]  /*0a00*/  @!P0 LDG.E R41, desc[UR12][R20.64] ;  /* 0x0000000c14298981 */ /* 0x000f62000c1e1900 */
[----:B------:R-:W-:-:S02]  /*0a10*/  @!P2 SHF.L.U32 R27, R26, 0x1, RZ ;  /* 0x000000011a1ba819 */ /* 0x000fc400000006ff */
[----:B------:R-:W-:Y:S01]  /*0a20*/  @!P2 SHF.L.U64.HI R26, R26, 0x1, R25 ;  /* 0x000000011a1aa819 */ /* 0x000fe20000010219 */
[----:B------:R-:W5:Y:S02]  /*0a30*/  @!P0 LDG.E R38, desc[UR12][R18.64] ;  /* 0x0000000c12268981 */ /* 0x000f64000c1e1900 */
[----:B------:R-:W0:Y:S01]  /*0a40*/  @!P3 LDC.64 R10, c[0x0][0x228] ;  /* 0x00008a00ff0abb82 */ /* 0x000e220000000a00 */
[----:B--2---:R-:W-:-:S04]  /*0a50*/  @!P2 IADD3 R6, P0, R27, R6, RZ ;  /* 0x000000061b06a210 */ /* 0x004fc80007f1e0ff */
[----:B------:R-:W-:-:S05]  /*0a60*/  @!P2 IADD3.X R7, R26, R7, RZ, P0, !PT ;  /* 0x000000071a07a210 */ /* 0x000fca00007fe4ff */
[----:B------:R-:W5:Y:S01]  /*0a70*/  @!P2 LDG.E R35, desc[UR12][R6.64] ;  /* 0x0000000c0623a981 */ /* 0x000f62000c1e1900 */
[----:B------:R-:W-:-:S04]  /*0a80*/  @!P2 IADD3 R12, P4, R27, R12, RZ ;  /* 0x0000000c1b0ca210 */ /* 0x000fc80007f9e0ff */
[----:B------:R-:W-:-:S05]  /*0a90*/  @!P2 IADD3.X R13, R26, R13, RZ, P4, !PT ;  /* 0x0000000d1a0da210 */ /* 0x000fca00027fe4ff */
[----:B------:R2:W5:Y:S01]  /*0aa0*/  @!P2 LDG.E R36, desc[UR12][R12.64] ;  /* 0x0000000c0c24a981 */ /* 0x000562000c1e1900 */
[----:B------:R-:W-:Y:S01]  /*0ab0*/  @!P3 IMAD R23, R23, R14, RZ ;  /* 0x0000000e1717b224 */ /* 0x000fe200078e02ff */
[----:B------:R-:W-:Y:S02]  /*0ac0*/  @!P3 MOV R24, R46 ;  /* 0x0000002e0018b202 */ /* 0x000fe40000000f00 */
[----:B------:R-:W-:Y:S01]  /*0ad0*/  @!P3 MOV R25, R49 ;  /* 0x000000310019b202 */ /* 0x000fe20000000f00 */
[C---:B------:R-:W-:Y:S02]  /*0ae0*/  @!P3 IMAD R23, R22.reuse, R15, R23 ;  /* 0x0000000f1617b224 */ /* 0x040fe400078e0217 */
[----:B------:R-:W-:-:S05]  /*0af0*/  @!P3 IMAD.WIDE.U32 R14, R22, R14, R24 ;  /* 0x0000000e160eb225 */ /* 0x000fca00078e0018 */
[----:B------:R-:W-:Y:S02]  /*0b00*/  @!P3 IADD3 R23, R15, R23, RZ ;  /* 0x000000170f17b210 */ /* 0x000fe40007ffe0ff */
[C---:B------:R-:W-:Y:S02]  /*0b10*/  @!P3 SHF.L.U32 R15, R14.reuse, 0x1, RZ ;  /* 0x000000010e0fb819 */ /* 0x040fe400000006ff */
[----:B------:R-:W-:Y:S02]  /*0b20*/  @!P3 SHF.L.U64.HI R14, R14, 0x1, R23 ;  /* 0x000000010e0eb819 */ /* 0x000fe40000010217 */
[C---:B-1----:R-:W-:Y:S02]  /*0b30*/  @!P3 IADD3 R8, P4, R15.reuse, R8, RZ ;  /* 0x000000080f08b210 */ /* 0x042fe40007f9e0ff */
[----:B0-----:R-:W-:Y:S02]  /*0b40*/  @!P3 IADD3 R10, P5, R15, R10, RZ ;  /* 0x0000000a0f0ab210 */ /* 0x001fe40007fbe0ff */
[----:B------:R-:W-:-:S02]  /*0b50*/  @!P3 IADD3.X R9, R14, R9, RZ, P4, !PT ;  /* 0x000000090e09b210 */ /* 0x000fc400027fe4ff */
[----:B------:R-:W-:Y:S01]  /*0b60*/  @!P3 IADD3.X R11, R14, R11, RZ, P5, !PT ;  /* 0x0000000b0e0bb210 */ /* 0x000fe20002ffe4ff */
[----:B------:R-:W-:Y:S01]  /*0b70*/  UMOV UR14, 0x3f800000 ;  /* 0x3f800000000e7882 */ /* 0x000fe20000000000 */
[----:B------:R-:W-:Y:S01]  /*0b80*/  BSSY B0, `(.L_x_932) ;  /* 0x0000025000007945 */ /* 0x000fe20003800000 */
[----:B------:R-:W5:Y:S01]  /*0b90*/  @!P3 LDG.E R37, desc[UR12][R8.64] ;  /* 0x0000000c0825b981 */ /* 0x000f62000c1e1900 */
[----:B------:R-:W-:-:S03]  /*0ba0*/  CS2R R32, SRZ ;  /* 0x0000000000207805 */ /* 0x000fc6000001ff00 */
[----:B------:R0:W5:Y:S01]  /*0bb0*/  @!P3 LDG.E R34, desc[UR12][R10.64] ;  /* 0x0000000c0a22b981 */ /* 0x000162000c1e1900 */
[----:B------:R-:W-:Y:S02]  /*0bc0*/  ISETP.NE.AND P3, PT, RZ, UR11, PT ;  /* 0x0000000bff007c0c */ /* 0x000fe4000bf65270 */
[----:B---3--:R-:W-:-:S13]  /*0bd0*/  R2UR UR17, R4 ;  /* 0x00000000041172ca */ /* 0x008fda00000e0000 */
[----:B------:R-:W-:-:S05]  /*0be0*/  MOV R4, UR17 ;  /* 0x0000001100047c02 */ /* 0x000fca0008000f00 */
[----:B------:R-:W-:-:S05]  /*0bf0*/  FFMA.FTZ R5, -R4, UR17, R5 ;  /* 0x0000001104057c23 */ /* 0x000fca0008010105 */
[----:B------:R-:W-:-:S13]  /*0c00*/  FSETP.GTU.FTZ.AND P0, PT, R5, RZ, PT ;  /* 0x000000ff0500720b */ /* 0x000fda0003f1c000 */
[----:B------:R-:W-:Y:S01]  /*0c10*/  VOTEU.ANY UP0, P0 ;  /* 0x00000000003f7886 */ /* 0x000fe20000000100 */
[----:B------:R-:W-:-:S04]  /*0c20*/  PLOP3.LUT P0, PT, PT, PT, UP0, 0x80, 0x0 ;  /* 0x000000000000781c */ /* 0x000fc80003f0f008 */
[----:B------:R-:W-:-:S09]  /*0c30*/  @UP0 ULDC UR10, c[0x0][0x250] ;  /* 0x00009400000a0ab9 */ /* 0x000fd20000000800 */
[----:B--2---:R-:W-:-:S06]  /*0c40*/  @P0 FADD.FTZ R12, R5, UR10 ;  /* 0x0000000a050c0e21 */ /* 0x004fcc0008010000 */
[----:B------:R-:W1:Y:S01]  /*0c50*/  @P0 MUFU.RSQ R12, R12 ;  /* 0x0000000c000c0308 */ /* 0x000e620000001400 */
[----:B------:R-:W-:Y:S02]  /*0c60*/  CS2R R4, SRZ ;  /* 0x0000000000047805 */ /* 0x000fe4000001ff00 */
[----:B-1----:R-:W-:Y:S02]  /*0c70*/  @P0 R2UR UR10, R12 ;  /* 0x000000000c0a02ca */ /* 0x002fe400000e0000 */
[----:B------:R-:W-:Y:S01]  /*0c80*/  ISETP.GT.U32.AND P0, PT, R44, 0x17f, PT ;  /* 0x0000017f2c00780c */ /* 0x000fe20003f04070 */
[--C-:B0-----:R-:W-:Y:S02]  /*0c90*/  HADD2.F32 R11, -RZ, R40.reuse.H0_H0 ;  /* 0x20000028ff0b7230 */ /* 0x101fe40000004100 */
[----:B------:R-:W-:-:S08]  /*0ca0*/  HADD2.F32 R12, -RZ, R40.H1_H1 ;  /* 0x30000028ff0c7230 */ /* 0x000fd00000004100 */
[----:B------:R-:W-:Y:S02]  /*0cb0*/  @UP0 UMOV UR14, UR10 ;  /* 0x0000000a000e0c82 */ /* 0x000fe40008000000 */
[----:B------:R-:W-:Y:S05]  /*0cc0*/  @P0 BRA `(.L_x_933) ;  /* 0x0000000000400947 */ /* 0x000fea0003800000 */
        /* <DEDUP_REMOVED lines=16> */
.L_x_933:
[----:B------:R-:W-:Y:S05]  /*0dd0*/  BSYNC B0 ;  /* 0x0000000000007941 */ /* 0x000fea0003800000 */
.L_x_932:
[----:B------:R-:W-:Y:S01]  /*0de0*/  FADD.FTZ R11, R11, -UR17 ;  /* 0x800000110b0b7e21 */ /* 0x000fe20008010000 */
[----:B------:R-:W-:Y:S01]  /*0df0*/  FADD.FTZ R7, R12, -UR17 ;  /* 0x800000110c077e21 */ /* 0x000fe20008010000 */
        /* <DEDUP_REMOVED lines=24> */
.L_x_934:
        /* <DEDUP_REMOVED lines=33> */
.L_x_935:
[----:B------:R-:W-:Y:S01]  /*1190*/  FFMA.FTZ R20, R7, R13, R16 ;  /* 0x0000000d07147223 */ /* 0x000fe20000010010 */
[----:B------:R-:W-:Y:S01]  /*11a0*/  FMUL.FTZ R16, R14, R33 ;  /* 0x000000210e107220 */ /* 0x000fe20000410000 */
[----:B------:R-:W-:Y:S01]  /*11b0*/  FADD.FTZ R13, R13, R18 ;  /* 0x000000120d0d7221 */ /* 0x000fe20000010000 */
[--C-:B------:R-:W-:Y:S02]  /*11c0*/  HADD2.F32 R15, -RZ, R36.reuse.H1_H1 ;  /* 0x30000024ff0f7230 */ /* 0x100fe40000004100 */
[----:B------:R-:W-:Y:S01]  /*11d0*/  FMUL.FTZ R17, R12, R5 ;  /* 0x000000050c117220 */ /* 0x000fe20000410000 */
[----:B------:R-:W-:Y:S01]  /*11e0*/  FFMA.FTZ R20, R9, R16, R20 ;  /* 0x0000001009147223 */ /* 0x000fe20000010014 */
[----:B------:R-:W-:Y:S01]  /*11f0*/  FADD.FTZ R16, R13, R16 ;  /* 0x000000100d107221 */ /* 0x000fe20000010000 */
[----:B------:R-:W-:Y:S02]  /*1200*/  HADD2.F32 R13, -RZ, R36.H0_H0 ;  /* 0x20000024ff0d7230 */ /* 0x000fe40000004100 */
[----:B------:R-:W-:Y:S01]  /*1210*/  FADD.FTZ R15, R15, -UR17 ;  /* 0x800000110f0f7e21 */ /* 0x000fe20008010000 */
[----:B------:R-:W-:Y:S01]  /*1220*/  FFMA.FTZ R20, R11, R17, R20 ;  /* 0x000000110b147223 */ /* 0x000fe20000010014 */
[----:B------:R-:W-:Y:S01]  /*1230*/  FADD.FTZ R17, R17, R16 ;  /* 0x0000001011117221 */ /* 0x000fe20000010000 */
        /* <DEDUP_REMOVED lines=24> */
.L_x_936:
[----:B------:R-:W-:Y:S01]  /*13c0*/  FMUL.FTZ R22, R16, R33 ;  /* 0x0000002110167220 */ /* 0x000fe20000410000 */
[--C-:B------:R-:W-:Y:S02]  /*13d0*/  HADD2.F32 R21, -RZ, R37.reuse.H0_H0 ;  /* 0x20000025ff157230 */ /* 0x100fe40000004100 */
[----:B------:R-:W-:Y:S01]  /*13e0*/  FMUL.FTZ R26, R18, R5 ;  /* 0x00000005121a7220 */ /* 0x000fe20000410000 */
[----:B------:R-:W-:Y:S02]  /*13f0*/  HADD2.F32 R23, -RZ, R37.H1_H1 ;  /* 0x30000025ff177230 */ /* 0x000fe40000004100 */
[----:B------:R-:W-:Y:S01]  /*1400*/  FADD.FTZ R19, R17, R22 ;  /* 0x0000001611137221 */ /* 0x000fe20000010000 */
[----:B------:R-:W-:Y:S01]  /*1410*/  FFMA.FTZ R20, R13, R22, R20 ;  /* 0x000000160d147223 */ /* 0x000fe20000010014 */
[----:B------:R-:W-:Y:S01]  /*1420*/  FADD.FTZ R17, R21, -UR17 ;  /* 0x8000001115117e21 */ /* 0x000fe20008010000 */
[--C-:B------:R-:W-:Y:S02]  /*1430*/  HADD2.F32 R22, -RZ, R34.reuse.H0_H0 ;  /* 0x20000022ff167230 */ /* 0x100fe40000004100 */
[----:B------:R-:W-:Y:S01]  /*1440*/  FADD.FTZ R21, R23, -UR17 ;  /* 0x8000001117157e21 */ /* 0x000fe20008010000 */
[----:B------:R-:W-:-:S02]  /*1450*/  HADD2.F32 R24, -RZ, R34.H1_H1 ;  /* 0x30000022ff187230 */ /* 0x000fc40000004100 */
        /* <DEDUP_REMOVED lines=21> */
.L_x_937:
        /* <DEDUP_REMOVED lines=22> */
[----:B------:R-:W-:Y:S01]  /*1710*/  FFMA.FTZ R6, R13, R16, R6 ;  /* 0x000000100d067223 */ /* 0x000fe20000010006 */
[----:B------:R-:W-:Y:S01]  /*1720*/  FADD.FTZ R23, R23, R16 ;  /* 0x0000001017177221 */ /* 0x000fe20000010000 */
[C---:B------:R-:W-:Y:S01]  /*1730*/  ISETP.NE.AND P2, PT, R44.reuse, RZ, PT ;  /* 0x000000ff2c00720c */ /* 0x040fe20003f45270 */
[----:B------:R-:W-:Y:S01]  /*1740*/  FFMA.FTZ R8, R15, R18, R8 ;  /* 0x000000120f087223 */ /* 0x000fe20000010008 */
[----:B------:R-:W-:Y:S01]  /*1750*/  FADD.FTZ R7, R7, R18 ;  /* 0x0000001207077221 */ /* 0x000fe20000010000 */
[----:B------:R-:W-:Y:S01]  /*1760*/  BSSY B0, `(.L_x_938) ;  /* 0x0000042000007945 */ /* 0x000fe20003800000 */
[----:B------:R-:W-:Y:S01]  /*1770*/  ISETP.GT.U32.AND P4, PT, R44, 0xb, PT ;  /* 0x0000000b2c00780c */ /* 0x000fe20003f84070 */
[----:B------:R-:W-:Y:S01]  /*1780*/  FFMA.FTZ R21, R21, R24, R8 ;  /* 0x0000001815157223 */ /* 0x000fe20000010008 */
        /* <DEDUP_REMOVED lines=25> */
[----:B------:R-:W-:Y:S01]  /*1920*/  FADD.FTZ R23, R7, R24 ;  /* 0x0000001807177221 */ /* 0x000fe20000010000 */
[----:B-1----:R-:W-:Y:S01]  /*1930*/  @!P0 FADD.FTZ R25, R25, R26 ;  /* 0x0000001a19198221 */ /* 0x002fe20000010000 */
[----:B------:R-:W-:-:S02]  /*1940*/  ISETP.NE.AND P0, PT, R0, RZ, PT ;  /* 0x000000ff0000720c */ /* 0x000fc40003f05270 */
[----:B------:R-:W-:Y:S01]  /*1950*/  MOV R6, R19 ;  /* 0x0000001300067202 */ /* 0x000fe20000000f00 */
[----:B------:R0:W-:Y:S01]  /*1960*/  STS.128 [R45], R20 ;  /* 0x000000142d007388 */ /* 0x0001e20000000c00 */
[----:B------:R-:W-:-:S09]  /*1970*/  MOV R7, R25 ;  /* 0x0000001900077202 */ /* 0x000fd20000000f00 */
        /* <DEDUP_REMOVED lines=32> */
.L_x_939:
[----:B------:R-:W-:Y:S05]  /*1b80*/  BSYNC B0 ;  /* 0x0000000000007941 */ /* 0x000fea0003800000 */
.L_x_938:
        /* <DEDUP_REMOVED lines=158> */
.L_x_941:
[----:B------:R-:W-:Y:S05]  /*2570*/  BSYNC B0 ;  /* 0x0000000000007941 */ /* 0x000fea0003800000 */
.L_x_940:
        /* <DEDUP_REMOVED lines=20> */
.L_x_943:
[----:B------:R-:W-:Y:S05]  /*26c0*/  BSYNC B0 ;  /* 0x0000000000007941 */ /* 0x000fea0003800000 */
.L_x_942:
[----:B------:R-:W-:Y:S05]  /*26d0*/  @!P0 BRA `(.L_x_944) ;  /* 0x0000001000908947 */ /* 0x000fea0003800000 */
[----:B------:R-:W1:Y:S01]  /*26e0*/  LDC R3, c[0x0][0x10] ;  /* 0x00000400ff037b82 */ /* 0x000e620000000800 */
[----:B--2---:R-:W2:Y:S01]  /*26f0*/  S2R R18, SR_CTAID.Y ;  /* 0x0000000000127919 */ /* 0x004ea20000002600 */
        /* <DEDUP_REMOVED lines=31> */
.L_x_946:
[----:B------:R-:W2:Y:S04]  /*28f0*/  LDG.E.STRONG.GPU R9, desc[UR12][R10.64] ;  /* 0x0000000c0a097981 */ /* 0x000ea8000c1ef900 */
[----:B--2---:R-:W-:Y:S01]  /*2900*/  CCTL.IVALL ;  /* 0x00000000ff00798f */ /* 0x004fe20002000000 */
[----:B------:R-:W-:Y:S05]  /*2910*/  YIELD ;  /* 0x0000000000007946 */ /* 0x000fea0003800000 */
[----:B------:R-:W-:-:S13]  /*2920*/  ISETP.NE.AND P0, PT, R9, R14, PT ;  /* 0x0000000e0900720c */ /* 0x000fda0003f05270 */
[----:B------:R-:W-:Y:S05]  /*2930*/  @P0 BRA `(.L_x_946) ;  /* 0xfffffffc00ec0947 */ /* 0x000fea000383ffff */
.L_x_945:
        /* <DEDUP_REMOVED lines=17> */
.L_x_950:
        /* <DEDUP_REMOVED lines=115> */
.L_x_949:
        /* <DEDUP_REMOVED lines=61> */
.L_x_951:
[----:B------:R-:W-:-:S13]  /*3550*/  ISETP.NE.OR P0, PT, R9, RZ, P0 ;  /* 0x000000ff0900720c */ /* 0x000fda0000705670 */
[----:B------:R-:W-:Y:S05]  /*3560*/  @!P0 BRA `(.L_x_947) ;  /* 0x00000000007c8947 */ /* 0x000fea0003800000 */
.L_x_948:
        /* <DEDUP_REMOVED lines=31> */
.L_x_947:
        /* <DEDUP_REMOVED lines=11> */
.L_x_953:
[----:B------:R-:W-:Y:S05]  /*3810*/  BSYNC B0 ;  /* 0x0000000000007941 */ /* 0x000fea0003800000 */
.L_x_952:
        /* <DEDUP_REMOVED lines=16> */
.L_x_944:
[----:B------:R-:W1:Y:S01]  /*3920*/  S2UR UR11, SR_CgaCtaId ;  /* 0x00000000000b79c3 */ /* 0x000e620000008800 */
[----:B------:R-:W-:Y:S01]  /*3930*/  UMOV UR10, 0x400 ;  /* 0x00000400000a7882 */ /* 0x000fe20000000000 */
[C---:B--2---:R-:W-:Y:S01]  /*3940*/  IADD3 R12, R43.reuse, 0x40, RZ ;  /* 0x000000402b0c7810 */ /* 0x044fe20007ffe0ff */
[--C-:B------:R-:W-:Y:S01]  /*3950*/  HADD2.F32 R16, -RZ, R41.reuse.H0_H0 ;  /* 0x20000029ff107230 */ /* 0x100fe20000004100 */
[----:B------:R-:W-:Y:S01]  /*3960*/  IADD3 R3, R43, 0x60, RZ ;  /* 0x000000602b037810 */ /* 0x000fe20007ffe0ff */
[----:B------:R-:W-:Y:S01]  /*3970*/  HADD2.F32 R41, -RZ, R41.H1_H1 ;  /* 0x30000029ff297230 */ /* 0x000fe20000004100 */
[----:B------:R-:W-:Y:S02]  /*3980*/  SHF.R.S32.HI R15, RZ, 0x1f, R42 ;  /* 0x0000001fff0f7819 */ /* 0x000fe4000001142a */
[----:B------:R-:W-:Y:S02]  /*3990*/  SHF.R.S32.HI R13, RZ, 0x1f, R12 ;  /* 0x0000001fff0d7819 */ /* 0x000fe4000001140c */
[----:B------:R-:W-:Y:S01]  /*39a0*/  SHF.R.S32.HI R10, RZ, 0x1f, R3 ;  /* 0x0000001fff0a7819 */ /* 0x000fe20000011403 */
[----:B-1----:R-:W-:-:S09]  /*39b0*/  ULEA UR10, UR11, UR10, 0x18 ;  /* 0x0000000a0b0a7291 */ /* 0x002fd2000f8ec03f */
[----:B------:R0:W-:Y:S01]  /*39c0*/  @!P2 STS.64 [UR10+0x78], R6 ;  /* 0x00007806ff00a988 */ /* 0x0001e20008000a0a */
[----:B------:R-:W-:Y:S01]  /*39d0*/  BAR.SYNC.DEFER_BLOCKING 0x0 ;  /* 0x0000000000007b1d */ /* 0x000fe20000010000 */
[--C-:B0-----:R-:W-:Y:S02]  /*39e0*/  HADD2.F32 R7, -RZ, R40.reuse.H0_H0 ;  /* 0x20000028ff077230 */ /* 0x101fe40000004100 */
[----:B------:R-:W-:Y:S02]  /*39f0*/  HADD2.F32 R40, -RZ, R40.H1_H1 ;  /* 0x30000028ff287230 */ /* 0x000fe40000004100 */
[----:B------:R-:W-:Y:S02]  /*3a00*/  HADD2.F32 R6, -RZ, R39.H1_H1 ;  /* 0x30000027ff067230 */ /* 0x000fe40000004100 */
[----:B------:R-:W-:Y:S01]  /*3a10*/  FADD.FTZ R7, R7, -UR17 ;  /* 0x8000001107077e21 */ /* 0x000fe20008010000 */
[----:B------:R-:W-:-:S03]  /*3a20*/  FADD.FTZ R40, R40, -UR17 ;  /* 0x8000001128287e21 */ /* 0x000fc60008010000 */
[----:B------:R-:W-:Y:S01]  /*3a30*/  FMUL.FTZ R23, R7, UR14 ;  /* 0x0000000e07177c20 */ /* 0x000fe20008410000 */
[----:B------:R-:W-:Y:S01]  /*3a40*/  FMUL.FTZ R25, R40, UR14 ;  /* 0x0000000e28197c20 */ /* 0x000fe20008410000 */
[----:B------:R-:W0:Y:S01]  /*3a50*/  LDS.64 R8, [UR10+0x78] ;  /* 0x0000780aff087984 */ /* 0x000e220008000a00 */
[----:B------:R-:W-:Y:S02]  /*3a60*/  ULDC.64 UR10, c[0x0][0x290] ;  /* 0x0000a400000a7ab9 */ /* 0x000fe40000000a00 */
[----:B------:R-:W-:Y:S02]  /*3a70*/  ISETP.GE.U32.AND P0, PT, R42, UR10, PT ;  /* 0x0000000a2a007c0c */ /* 0x000fe4000bf06070 */
[----:B------:R-:W-:Y:S02]  /*3a80*/  ISETP.GE.U32.AND P2, PT, R12, UR10, PT ;  /* 0x0000000a0c007c0c */ /* 0x000fe4000bf46070 */
[----:B------:R-:W-:Y:S01]  /*3a90*/  ISETP.GE.U32.AND P5, PT, R3, UR10, PT ;  /* 0x0000000a03007c0c */ /* 0x000fe2000bfa6070 */
[----:B------:R-:W-:Y:S01]  /*3aa0*/  ULDC UR10, c[0x0][0x2bc] ;  /* 0x0000af00000a7ab9 */ /* 0x000fe20000000800 */
[----:B------:R-:W-:-:S02]  /*3ab0*/  ISETP.GE.AND.EX P4, PT, R15, UR11, PT, P0 ;  /* 0x0000000b0f007c0c */ /* 0x000fc4000bf86300 */
[----:B------:R-:W-:Y:S02]  /*3ac0*/  ISETP.GE.AND.EX P0, PT, R13, UR11, PT, P2 ;  /* 0x0000000b0d007c0c */ /* 0x000fe4000bf06320 */
[----:B------:R-:W-:Y:S02]  /*3ad0*/  ISETP.GE.AND.EX P2, PT, R10, UR11, PT, P5 ;  /* 0x0000000b0a007c0c */ /* 0x000fe4000bf46350 */
[----:B------:R-:W-:Y:S01]  /*3ae0*/  ISETP.GT.U32.OR P4, PT, R44, 0x17f, P4 ;  /* 0x0000017f2c00780c */ /* 0x000fe20002784470 */
[----:B0-----:R-:W-:Y:S01]  /*3af0*/  FMUL.FTZ R11, R8, UR10 ;  /* 0x0000000a080b7c20 */ /* 0x001fe20008410000 */
[----:B------:R-:W-:Y:S01]  /*3b00*/  FMUL.FTZ R14, R9, UR10 ;  /* 0x0000000a090e7c20 */ /* 0x000fe20008410000 */
[----:B------:R-:W-:Y:S01]  /*3b10*/  HADD2.F32 R8, -RZ, R39.H0_H0 ;  /* 0x20000027ff087230 */ /* 0x000fe20000004100 */
[----:B------:R-:W-:Y:S09]  /*3b20*/  @!P3 BRA `(.L_x_954) ;  /* 0x000000000048b947 */ /* 0x000ff20003800000 */
        /* <DEDUP_REMOVED lines=18> */
.L_x_954:
        /* <DEDUP_REMOVED lines=21> */
.L_x_956:
[----:B------:R-:W-:Y:S05]  /*3da0*/  BSYNC B0 ;  /* 0x0000000000007941 */ /* 0x000fea0003800000 */
.L_x_955:
[----:B------:R-:W-:Y:S01]  /*3db0*/  FADD.FTZ R16, R16, -UR17 ;  /* 0x8000001110107e21 */ /* 0x000fe20008010000 */
[----:B------:R-:W-:Y:S01]  /*3dc0*/  FADD.FTZ R41, R41, -UR17 ;  /* 0x8000001129297e21 */ /* 0x000fe20008010000 */
[--C-:B------:R-:W-:Y:S02]  /*3dd0*/  HADD2.F32 R6, -RZ, R38.reuse.H0_H0 ;  /* 0x20000026ff067230 */ /* 0x100fe40000004100 */
[----:B------:R-:W-:Y:S02]  /*3de0*/  HADD2.F32 R38, -RZ, R38.H1_H1 ;  /* 0x30000026ff267230 */ /* 0x000fe40000004100 */
[----:B------:R-:W-:Y:S01]  /*3df0*/  FMUL.FTZ R23, R16, UR14 ;  /* 0x0000000e10177c20 */ /* 0x000fe20008410000 */
        /* <DEDUP_REMOVED lines=20> */
.L_x_957:
[----:B------:R-:W-:Y:S04]  /*3f40*/  BSSY B0, `(.L_x_958) ;  /* 0x0000014000007945 */ /* 0x000fe80003800000 */
[----:B------:R-:W-:Y:S05]  /*3f50*/  @P4 BRA `(.L_x_959) ;  /* 0x0000000000484947 */ /* 0x000fea0003800000 */
[C-C-:B------:R-:W-:Y:S01]  /*3f60*/  FFMA.FTZ R7, R11.reuse, R23, R14.reuse ;  /* 0x000000170b077223 */ /* 0x140fe2000001000e */
[----:B------:R-:W-:Y:S01]  /*3f70*/  ULDC.64 UR10, c[0x0][0x288] ;  /* 0x0000a200000a7ab9 */ /* 0x000fe20000000a00 */
[----:B0-----:R-:W-:Y:S01]  /*3f80*/  FFMA.FTZ R9, R11, R41, R14 ;  /* 0x000000290b097223 */ /* 0x001fe2000001000e */
        /* <DEDUP_REMOVED lines=15> */
.L_x_959:
[----:B------:R-:W-:Y:S05]  /*4080*/  BSYNC B0 ;  /* 0x0000000000007941 */ /* 0x000fea0003800000 */
.L_x_958:
[--C-:B------:R-:W-:Y:S01]  /*4090*/  HADD2.F32 R6, -RZ, R36.reuse.H0_H0 ;  /* 0x20000024ff067230 */ /* 0x100fe20000004100 */
[C---:B------:R-:W-:Y:S01]  /*40a0*/  ISETP.GT.U32.OR P0, PT, R44.reuse, 0x17f, P0 ;  /* 0x0000017f2c00780c */ /* 0x040fe20000704470 */
[----:B------:R-:W-:Y:S01]  /*40b0*/  HADD2.F32 R36, -RZ, R36.H1_H1 ;  /* 0x30000024ff247230 */ /* 0x000fe20000004100 */
[----:B------:R-:W-:Y:S01]  /*40c0*/  ISETP.GT.U32.OR P2, PT, R44, 0x17f, P2 ;  /* 0x0000017f2c00780c */ /* 0x000fe20001744470 */
[----:B01----:R-:W-:Y:S02]  /*40d0*/  HADD2.F32 R8, -RZ, R35.H0_H0 ;  /* 0x20000023ff087230 */ /* 0x003fe40000004100 */
[----:B------:R-:W-:Y:S01]  /*40e0*/  FADD.FTZ R7, R6, -UR17 ;  /* 0x8000001106077e21 */ /* 0x000fe20008010000 */
[----:B------:R-:W-:Y:S02]  /*40f0*/  HADD2.F32 R6, -RZ, R37.H0_H0 ;  /* 0x20000025ff067230 */ /* 0x000fe40000004100 */
[----:B------:R-:W-:Y:S01]  /*4100*/  FADD.FTZ R36, R36, -UR17 ;  /* 0x8000001124247e21 */ /* 0x000fe20008010000 */
[----:B------:R-:W-:-:S02]  /*4110*/  HADD2.F32 R16, -RZ, R35.H1_H1 ;  /* 0x30000023ff107230 */ /* 0x000fc40000004100 */
        /* <DEDUP_REMOVED lines=22> */
.L_x_960:
[----:B------:R-:W-:Y:S04]  /*4280*/  BSSY B0, `(.L_x_961) ;  /* 0x0000014000007945 */ /* 0x000fe80003800000 */
[----:B------:R-:W-:Y:S05]  /*4290*/  @P0 BRA `(.L_x_962) ;  /* 0x0000000000480947 */ /* 0x000fea0003800000 */
[C-C-:B------:R-:W-:Y:S01]  /*42a0*/  FFMA.FTZ R7, R11.reuse, R21, R14.reuse ;  /* 0x000000150b077223 */ /* 0x140fe2000001000e */
[----:B------:R-:W-:Y:S01]  /*42b0*/  FFMA.FTZ R9, R11, R23, R14 ;  /* 0x000000170b097223 */ /* 0x000fe2000001000e */
[----:B------:R-:W-:Y:S02]  /*42c0*/  ULDC.64 UR10, c[0x0][0x288] ;  /* 0x0000a200000a7ab9 */ /* 0x000fe40000000a00 */
[----:B------:R-:W-:Y:S02]  /*42d0*/  IMAD R15, R13, UR10, RZ ;  /* 0x0000000a0d0f7c24 */ /* 0x000fe4000f8e02ff */
[----:B------:R-:W-:Y:S01]  /*42e0*/  FFMA.FTZ R7, R8, R33, -R7 ;  /* 0x0000002108077223 */ /* 0x000fe20000010807 */
[----:B------:R-:W-:Y:S01]  /*42f0*/  FFMA.FTZ R13, R16, R5, -R9 ;  /* 0x00000005100d7223 */ /* 0x000fe20000010809 */
[----:B------:R-:W-:Y:S01]  /*4300*/  MOV R8, R46 ;  /* 0x0000002e00087202 */ /* 0x000fe20000000f00 */
[C---:B------:R-:W-:Y:S01]  /*4310*/  IMAD R15, R12.reuse, UR11, R15 ;  /* 0x0000000b0c0f7c24 */ /* 0x040fe2000f8e020f */
[----:B------:R-:W-:Y:S01]  /*4320*/  MOV R9, R49 ;  /* 0x0000003100097202 */ /* 0x000fe20000000f00 */
        /* <DEDUP_REMOVED lines=9> */
.L_x_962:
[----:B------:R-:W-:Y:S05]  /*43c0*/  BSYNC B0 ;  /* 0x0000000000007941 */ /* 0x000fea0003800000 */
.L_x_961:
        /* <DEDUP_REMOVED lines=25> */
.L_x_963:
        /* <DEDUP_REMOVED lines=10> */
[----:B------:R-:W-:Y:S01]  /*4600*/  FMUL.FTZ R6, R11, UR14 ;  /* 0x0000000e0b067c20 */ /* 0x000fe20008410000 */
[----:B------:R-:W-:Y:S01]  /*4610*/  IMAD R5, R3, UR11, R10 ;  /* 0x0000000b03057c24 */ /* 0x000fe2000f8e020a */
[----:B------:R-:W-:Y:S01]  /*4620*/  ULDC.64 UR10, c[0x0][0x210] ;  /* 0x00008400000a7ab9 */ /* 0x000fe20000000a00 */
[----:B------:R-:W-:Y:S01]  /*4630*/  FMUL.FTZ R3, R7, UR14 ;  /* 0x0000000e07037c20 */ /* 0x000fe20008410000 */
[----:B------:R-:W-:Y:S02]  /*4640*/  LEA R4, P0, R46, UR10, 0x1 ;  /* 0x0000000a2e047c11 */ /* 0x000fe4000f8008ff */
[----:B------:R-:W-:Y:S02]  /*4650*/  IADD3 R5, R47, R5, RZ ;  /* 0x000000052f057210 */ /* 0x000fe40007ffe0ff */
[----:B------:R-:W-:Y:S02]  /*4660*/  F2FP.F16.F32.PACK_AB R3, R6, R3 ;  /* 0x000000030603723e */ /* 0x000fe400000000ff */
[----:B------:R-:W-:-:S05]  /*4670*/  LEA.HI.X R5, R46, UR11, R5, 0x1, P0 ;  /* 0x0000000b2e057c11 */ /* 0x000fca00080f0c05 */
[----:B------:R0:W-:Y:S02]  /*4680*/  STG.E desc[UR12][R4.64], R3 ;  /* 0x0000000304007986 */ /* 0x0001e4000c10190c */
.L_x_965:
[----:B------:R-:W-:Y:S05]  /*4690*/  BSYNC B0 ;  /* 0x0000000000007941 */ /* 0x000fea0003800000 */
.L_x_964:
        /* <DEDUP_REMOVED lines=9> */
.L_x_931:
        /* <DEDUP_REMOVED lines=19> */
.L_x_968:
[----:B------:R-:W-:Y:S05]  /*4860*/  BSYNC B0 ;  /* 0x0000000000007941 */ /* 0x000fea0003800000 */
.L_x_967:
        /* <DEDUP_REMOVED lines=11> */
.L_x_970:
[----:B------:R-:W2:Y:S04]  /*4920*/  LDG.E.STRONG.GPU R5, desc[UR12][R2.64] ;  /* 0x0000000c02057981 */ /* 0x000ea8000c1ef900 */
[----:B--2---:R-:W-:Y:S01]  /*4930*/  CCTL.IVALL ;  /* 0x00000000ff00798f */ /* 0x004fe20002000000 */
[----:B------:R-:W-:Y:S05]  /*4940*/  YIELD ;  /* 0x0000000000007946 */ /* 0x000fea0003800000 */
[----:B------:R-:W-:-:S13]  /*4950*/  ISETP.NE.AND P0, PT, R5, R0, PT ;  /* 0x000000000500720c */ /* 0x000fda0003f05270 */
[----:B------:R-:W-:Y:S05]  /*4960*/  @P0 BRA `(.L_x_970) ;  /* 0xfffffffc00ec0947 */ /* 0x000fea000383ffff */
.L_x_969:
        /* <DEDUP_REMOVED lines=24> */
.L_x_971:
        /* <DEDUP_REMOVED lines=25> */
.L_x_972:
        /* <DEDUP_REMOVED lines=16> */
.L_x_3259:


//--------------------- .text._Z35group_norm_nhwc_bwd_one_pass_kernelI11Fp16IOBf16WLi256ELi24ELi384EEv26Group_norm_nhwc_bwd_params --------------------------
	.section	.text._Z35group_norm_nhwc_bwd_one_pass_kernelI11Fp16IOBf16WLi256ELi24ELi384EEv26Group_norm_nhwc_bwd_params,"ax",@progbits
	.align	128
        .global         _Z35group_norm_nhwc_bwd_one_pass_kernelI11Fp16IOBf16WLi256ELi24ELi384EEv26Group_norm_nhwc_bwd_params
        .type           _Z35group_norm_nhwc_bwd_one_pass_kernelI11Fp16IOBf16WLi256ELi24ELi384EEv26Group_norm_nhwc_bwd_params,@function
        .size           _Z35group_norm_nhwc_bwd_one_pass_kernelI11Fp16IOBf16WLi256ELi24ELi384EEv26Group_norm_nhwc_bwd_params,(.L_x_3260 - _Z35group_norm_nhwc_bwd_one_pass_kernelI11Fp16IOBf16WLi256ELi24ELi384EEv26Group_norm_nhwc_bwd_params)
        .other          _Z35group_norm_nhwc_bwd_one_pass_kernelI11Fp16IOBf16WLi256ELi24ELi384EEv26Group_norm_nhwc_bwd_params,@"STO_CUDA_ENTRY STV_DEFAULT"
_Z35group_norm_nhwc_bwd_one_pass_kernelI11Fp16IOBf16WLi256ELi24ELi384EEv26Group_norm_nhwc_bwd_params:
.text._Z35group_norm_nhwc_bwd_one_pass_kernelI11Fp16IOBf16WLi256ELi24ELi384EEv26Group_norm_nhwc_bwd_params:
        /* <DEDUP_REMOVED lines=18> */
[----:B------:R-:W2:Y:S01]  /*0120*/  LDC.64 R60, c[0x0][0x288] ;  /* 0x0000a200ff3c7b82 */ /* 0x000ea20000000a00 */
[----:B------:R-:W-:Y:S01]  /*0130*/  HFMA2.MMA R53, -RZ, RZ, 0, 0 ;  /* 0x00000000ff357435 */ /* 0x000fe200000001ff */
[----:B------:R-:W-:-:S02]  /*0140*/  MOV R36, R54 ;  /* 0x0000003600247202 */ /* 0x000fc40000000f00 */
[----:B------:R-:W-:-:S04]  /*0150*/  IMAD R55, R3, -0xc, R0 ;  /* 0xfffffff403377824 */ /* 0x000fc800078e0200 */
[----:B------:R-:W3:Y:S01]  /*0160*/  S2UR UR6, SR_CgaCtaId ;  /* 0x00000000000679c3 */ /* 0x000ee20000008800 */
[----:B------:R-:W-:Y:S01]  /*0170*/  SHF.L.U32 R55, R55, 0x1, RZ ;  /* 0x0000000137377819 */ /* 0x000fe200000006ff */
[----:B0-----:R-:W-:-:S06]  /*0180*/  IMAD R2, R4, UR7, R3 ;  /* 0x0000000704027c24 */ /* 0x001fcc000f8e0203 */
[----:B------:R-:W0:Y:S01]  /*0190*/  LDC R3, c[0x0][0x10] ;  /* 0x00000400ff037b82 */ /* 0x000e220000000800 */
[----:B------:R-:W-:Y:S02]  /*01a0*/  SHF.R.S32.HI R4, RZ, 0x1f, R2 ;  /* 0x0000001fff047819 */ /* 0x000fe40000011402 */
[----:B------:R-:W-:Y:S01]  /*01b0*/  ISETP.LT.U32.AND P0, PT, R2, UR10, PT ;  /* 0x0000000a02007c0c */ /* 0x000fe2000bf01070 */
[----:B--2---:R-:W-:Y:S01]  /*01c0*/  IMAD.WIDE.U32 R6, R60, 0x3, RZ ;  /* 0x000000033c067825 */ /* 0x004fe200078e00ff */
[----:B------:R-:W-:Y:S02]  /*01d0*/  LEA R9, R61, R61, 0x1 ;  /* 0x0000003d3d097211 */ /* 0x000fe400078e08ff */
[----:B------:R-:W-:Y:S02]  /*01e0*/  ISETP.LT.AND.EX P0, PT, R4, UR11, !P1, P0 ;  /* 0x0000000b04007c0c */ /* 0x000fe4000cf01300 */
[----:B------:R-:W2:Y:S01]  /*01f0*/  LDC R4, c[0x0][0xc] ;  /* 0x00000300ff047b82 */ /* 0x000ea20000000800 */
[----:B------:R-:W-:-:S02]  /*0200*/  IADD3 R9, R7, R9, RZ ;  /* 0x0000000907097210 */ /* 0x000fc40007ffe0ff */
[----:B------:R-:W-:Y:S01]  /*0210*/  LEA.HI R58, P2, R61, R60, RZ, 0x1 ;  /* 0x0000003c3d3a7211 */ /* 0x000fe200078508ff */
[----:B---3--:R-:W-:Y:S01]  /*0220*/  ULEA UR5, UR6, UR5, 0x18 ;  /* 0x0000000506057291 */ /* 0x008fe2000f8ec03f */
[----:B------:R-:W-:Y:S02]  /*0230*/  LEA.HI R59, P3, R9, R6, RZ, 0x1 ;  /* 0x00000006093b7211 */ /* 0x000fe400078708ff */
[----:B------:R-:W-:Y:S02]  /*0240*/  SHF.R.S32.HI R7, RZ, 0x1f, R0 ;  /* 0x0000001fff077819 */ /* 0x000fe40000011400 */
[----:B------:R-:W-:Y:S02]  /*0250*/  IADD3.X R61, RZ, R61, RZ, P2, !PT ;  /* 0x0000003dff3d7210 */ /* 0x000fe400017fe4ff */
[C---:B------:R-:W-:Y:S02]  /*0260*/  IADD3 R69, R2.reuse, 0x20, RZ ;  /* 0x0000002002457810 */ /* 0x040fe40007ffe0ff */
        /* <DEDUP_REMOVED lines=16> */
[----:B------:R-:W-:Y:S02]  /*0370*/  SHF.R.S64 R59, R59, 0x1, R62 ;  /* 0x000000013b3b7819 */ /* 0x000fe4000000103e */
[----:B------:R-:W-:Y:S01]  /*0380*/  ISETP.LT.U32.AND P0, PT, R64, UR10, PT ;  /* 0x0000000a40007c0c */ /* 0x000fe2000bf01070 */
[----:B------:R-:W-:Y:S01]  /*0390*/  ULDC.U8 UR10, c[0x0][0x2a4] ;  /* 0x0000a900000a7ab9 */ /* 0x000fe20000000000 */
[----:B------:R-:W-:-:S02]  /*03a0*/  SHF.R.S32.HI R70, RZ, 0x1f, R64 ;  /* 0x0000001fff467819 */ /* 0x000fc40000011440 */
[----:B------:R-:W-:Y:S02]  /*03b0*/  SHF.R.S32.HI R7, RZ, 0x5, R7 ;  /* 0x00000005ff077819 */ /* 0x000fe40000011407 */
[----:B------:R-:W-:Y:S02]  /*03c0*/  SHF.R.S32.HI R61, RZ, 0x1, R61 ;  /* 0x00000001ff3d7819 */ /* 0x000fe4000001143d */
[C---:B------:R-:W-:Y:S02]  /*03d0*/  IADD3 R63, R2.reuse, 0xc0, RZ ;  /* 0x000000c0023f7810 */ /* 0x040fe40007ffe0ff */
[----:B------:R-:W-:Y:S02]  /*03e0*/  IADD3 R57, R2, 0xe0, RZ ;  /* 0x000000e002397810 */ /* 0x000fe40007ffe0ff */
[----:B------:R-:W-:Y:S02]  /*03f0*/  SHF.R.S32.HI R62, RZ, 0x1, R62 ;  /* 0x00000001ff3e7819 */ /* 0x000fe4000001143e */
[----:B------:R-:W-:-:S02]  /*0400*/  ISETP.LT.AND.EX P5, PT, R74, UR11, !P1, P5 ;  /* 0x0000000b4a007c0c */ /* 0x000fc4000cfa1350 */
[----:B------:R-:W-:Y:S02]  /*0410*/  ISETP.LT.AND.EX P4, PT, R73, UR11, !P1, P4 ;  /* 0x0000000b49007c0c */ /* 0x000fe4000cf81340 */
[----:B------:R-:W-:Y:S02]  /*0420*/  ISETP.LT.AND.EX P3, PT, R72, UR11, !P1, P3 ;  /* 0x0000000b48007c0c */ /* 0x000fe4000cf61330 */
[----:B------:R-:W-:Y:S02]  /*0430*/  ISETP.LT.AND.EX P2, PT, R71, UR11, !P1, P2 ;  /* 0x0000000b47007c0c */ /* 0x000fe4000cf41320 */
[----:B------:R-:W-:Y:S02]  /*0440*/  ISETP.LT.AND.EX P1, PT, R70, UR11, !P1, P0 ;  /* 0x0000000b46007c0c */ /* 0x000fe4000cf21300 */
[----:B------:R-:W-:Y:S02]  /*0450*/  LEA R60, R7, UR5, 0x3 ;  /* 0x00000005073c7c11 */ /* 0x000fe4000f8e18ff */
[----:B------:R-:W-:-:S02]  /*0460*/  SHF.L.U64.HI R61, R58, 0x2, R61 ;  /* 0x000000023a3d7819 */ /* 0x000fc4000001023d */
[----:B------:R-:W-:Y:S02]  /*0470*/  SHF.R.S32.HI R77, RZ, 0x1f, R63 ;  /* 0x0000001fff4d7819 */ /* 0x000fe4000001143f */
[----:B------:R-:W-:Y:S02]  /*0480*/  SHF.R.S32.HI R75, RZ, 0x1f, R57 ;  /* 0x0000001fff4b7819 */ /* 0x000fe40000011439 */
[----:B012---:R-:W-:-:S07]  /*0490*/  SHF.L.U64.HI R62, R59, 0x2, R62 ;  /* 0x000000023b3e7819 */ /* 0x007fce000001023e */
.L_x_1024:
[----:B0-----:R-:W0:Y:S01]  /*04a0*/  LDC R13, c[0x0][0x2a0] ;  /* 0x0000a800ff0d7b82 */ /* 0x001e220000000800 */
[----:B------:R-:W-:Y:S01]  /*04b0*/  LOP3.LUT P6, RZ, R5, 0x2, RZ, 0xc0, !PT ;  /* 0x0000000205ff7812 */ /* 0x000fe200078cc0ff */
[----:B------:R-:W-:Y:S01]  /*04c0*/  ULDC.64 UR12, c[0x0][0x298] ;  /* 0x0000a600000c7ab9 */ /* 0x000fe20000000a00 */
[----:B------:R-:W-:Y:S02]  /*04d0*/  SHF.R.S32.HI R14, RZ, 0x1f, R55 ;  /* 0x0000001fff0e7819 */ /* 0x000fe40000011437 */
[----:B------:R-:W-:Y:S02]  /*04e0*/  CS2R R46, SRZ ;  /* 0x00000000002e7805 */ /* 0x000fe4000001ff00 */
[----:B------:R-:W-:Y:S01]  /*04f0*/  SHF.R.S32.HI R17, RZ, 0x1f, R2 ;  /* 0x0000001fff117819 */ /* 0x000fe20000011402 */
[----:B------:R-:W1:Y:S08]  /*0500*/  @P5 LDC.64 R34, c[0x0][0x230] ;  /* 0x00008c00ff225b82 */ /* 0x000e700000000a00 */
[----:B------:R-:W2:Y:S01]  /*0510*/  @P6 LDC.64 R40, c[0x0][0x230] ;  /* 0x00008c00ff286b82 */ /* 0x000ea20000000a00 */
[----:B0-----:R-:W-:-:S07]  /*0520*/  IABS R11, R13 ;  /* 0x0000000d000b7213 */ /* 0x001fce0000000000 */
[----:B------:R-:W0:Y:S01]  /*0530*/  @P6 LDC.64 R38, c[0x0][0x228] ;  /* 0x00008a00ff266b82 */ /* 0x000e220000000a00 */
[----:B------:R-:W3:Y:S07]  /*0540*/  I2F.RP R8, R11 ;  /* 0x0000000b00087306 */ /* 0x000eee0000209400 */
[----:B------:R-:W4:Y:S08]  /*0550*/  @P5 LDC.64 R32, c[0x0][0x228] ;  /* 0x00008a00ff205b82 */ /* 0x000f300000000a00 */
[----:B------:R-:W4:Y:S01]  /*0560*/  @P4 LDC.64 R30, c[0x0][0x230] ;  /* 0x00008c00ff1e4b82 */ /* 0x000f220000000a00 */
[----:B---3--:R-:W3:Y:S07]  /*0570*/  MUFU.RCP R8, R8 ;  /* 0x0000000800087308 */ /* 0x008eee0000001000 */
[----:B------:R-:W4:Y:S08]  /*0580*/  @P4 LDC.64 R28, c[0x0][0x228] ;  /* 0x00008a00ff1c4b82 */ /* 0x000f300000000a00 */
[----:B------:R-:W4:Y:S01]  /*0590*/  @P3 LDC.64 R26, c[0x0][0x230] ;  /* 0x00008c00ff1a3b82 */ /* 0x000f220000000a00 */
[----:B---3--:R-:W-:-:S04]  /*05a0*/  IADD3 R6, R8, 0xffffffe, RZ ;  /* 0x0ffffffe08067810 */ /* 0x008fc80007ffe0ff */
[----:B------:R3:W1:Y:S03]  /*05b0*/  F2I.FTZ.U32.TRUNC.NTZ R7, R6 ;  /* 0x0000000600077305 */ /* 0x000666000021f000 */
[----:B------:R-:W4:Y:S01]  /*05c0*/  @P3 LDC.64 R24, c[0x0][0x228] ;  /* 0x00008a00ff183b82 */ /* 0x000f220000000a00 */
[----:B---3--:R-:W-:-:S07]  /*05d0*/  MOV R6, RZ ;  /* 0x000000ff00067202 */ /* 0x008fce0000000f00 */
[----:B------:R-:W3:Y:S01]  /*05e0*/  @P2 LDC.64 R22, c[0x0][0x230] ;  /* 0x00008c00ff162b82 */ /* 0x000ee20000000a00 */
[----:B-1----:R-:W-:-:S07]  /*05f0*/  IADD3 R10, RZ, -R7, RZ ;  /* 0x80000007ff0a7210 */ /* 0x002fce0007ffe0ff */
[----:B------:R-:W1:Y:S01]  /*0600*/  @P2 LDC.64 R20, c[0x0][0x228] ;  /* 0x00008a00ff142b82 */ /* 0x000e620000000a00 */
[----:B------:R-:W-:Y:S01]  /*0610*/  IMAD R9, R10, R11, RZ ;  /* 0x0000000b0a097224 */ /* 0x000fe200078e02ff */
[----:B------:R-:W-:-:S03]  /*0620*/  IABS R10, R36 ;  /* 0x00000024000a7213 */ /* 0x000fc60000000000 */
[----:B------:R-:W-:Y:S01]  /*0630*/  IMAD.HI.U32 R7, R7, R9, R6 ;  /* 0x0000000907077227 */ /* 0x000fe200078e0006 */
[----:B------:R-:W-:Y:S02]  /*0640*/  LOP3.LUT R6, R36, R13, RZ, 0x3c, !PT ;  /* 0x0000000d24067212 */ /* 0x000fe400078e3cff */
[----:B------:R-:W1:Y:S03]  /*0650*/  LDC R37, c[0x0][0x2ac] ;  /* 0x0000ab00ff257b82 */ /* 0x000e660000000800 */
        /* <DEDUP_REMOVED lines=10> */
[----:B------:R-:W-:-:S11]  /*0700*/  LOP3.LUT R8, RZ, R13, RZ, 0x33, !PT ;  /* 0x0000000dff087212 */ /* 0x000fd600078e33ff */
[----:B------:R-:W-:Y:S02]  /*0710*/  @P0 IADD3 R7, R7, 0x1, RZ ;  /* 0x0000000107070810 */ /* 0x000fe40007ffe0ff */
[----:B------:R-:W-:Y:S02]  /*0720*/  ISETP.GE.AND P0, PT, R36, RZ, PT ;  /* 0x000000ff2400720c */ /* 0x000fe40003f06270 */
[----:B------:R-:W-:-:S11]  /*0730*/  MOV R11, R7 ;  /* 0x00000007000b7202 */ /* 0x000fd60000000f00 */
[----:B------:R-:W-:Y:S02]  /*0740*/  @!P0 IADD3 R9, -R9, RZ, RZ ;  /* 0x000000ff09098210 */ /* 0x000fe40007ffe1ff */
[----:B------:R-:W-:Y:S02]  /*0750*/  ISETP.GE.AND P0, PT, R6, RZ, PT ;  /* 0x000000ff0600720c */ /* 0x000fe40003f06270 */
[----:B------:R-:W2:Y:S11]  /*0760*/  @P6 LDC.64 R6, c[0x0][0x288] ;  /* 0x0000a200ff066b82 */ /* 0x000eb60000000a00 */
[----:B------:R-:W-:-:S02]  /*0770*/  @!P0 IADD3 R11, -R11, RZ, RZ ;  /* 0x000000ff0b0b8210 */ /* 0x000fc40007ffe1ff */
[----:B------:R-:W-:-:S04]  /*0780*/  ISETP.NE.AND P0, PT, R13, RZ, PT ;  /* 0x000000ff0d00720c */ /* 0x000fc80003f05270 */
[C---:B------:R-:W-:Y:S02]  /*0790*/  SEL R56, R8.reuse, R9, !P0 ;  /* 0x0000000908387207 */ /* 0x040fe40004000000 */
[----:B------:R-:W-:Y:S02]  /*07a0*/  SEL R9, R8, R11, !P0 ;  /* 0x0000000b08097207 */ /* 0x000fe40004000000 */
[----:B------:R-:W0:Y:S01]  /*07b0*/  @P5 LDC.64 R10, c[0x0][0x288] ;  /* 0x0000a200ff0a5b82 */ /* 0x000e220000000a00 */
[----:B------:R-:W-:Y:S01]  /*07c0*/  IMAD R65, R56, 0x18, RZ ;  /* 0x0000001838417824 */ /* 0x000fe200078e02ff */
[----:B------:R-:W-:-:S04]  /*07d0*/  SHF.R.S32.HI R8, RZ, 0x1f, R9 ;  /* 0x0000001fff087819 */ /* 0x000fc80000011409 */
[----:B------:R-:W-:Y:S01]  /*07e0*/  IADD3 R12, P0, R55, R65, RZ ;  /* 0x00000041370c7210 */ /* 0x000fe20007f1e0ff */
[----:B------:R-:W-:-:S03]  /*07f0*/  IMAD R8, R8, UR12, RZ ;  /* 0x0000000c08087c24 */ /* 0x000fc6000f8e02ff */
[----:B------:R-:W-:Y:S01]  /*0800*/  LEA.HI.X.SX32 R13, R65, R14, 0x1, P0 ;  /* 0x0000000e410d7211 */ /* 0x000fe200000f0eff */
[----:B------:R-:W-:Y:S02]  /*0810*/  IMAD R15, R9, UR13, R8 ;  /* 0x0000000d090f7c24 */ /* 0x000fe4000f8e0208 */
[----:B--2---:R-:W-:Y:S02]  /*0820*/  @P6 IMAD R14, R17, R6, RZ ;  /* 0x00000006110e6224 */ /* 0x004fe400078e02ff */
[----:B------:R-:W-:Y:S01]  /*0830*/  IMAD.WIDE.U32 R12, R9, UR12, R12 ;  /* 0x0000000c090c7c25 */ /* 0x000fe2000f8e000c */
[----:B------:R-:W-:Y:S01]  /*0840*/  ULDC.64 UR12, c[0x0][0x290] ;  /* 0x0000a400000c7ab9 */ /* 0x000fe20000000a00 */
[----:B------:R-:W2:Y:S02]  /*0850*/  @P4 LDC.64 R8, c[0x0][0x288] ;  /* 0x0000a200ff084b82 */ /* 0x000ea40000000a00 */
[----:B------:R-:W-:Y:S01]  /*0860*/  @P6 IMAD R17, R2, R7, R14 ;  /* 0x0000000702116224 */ /* 0x000fe200078e020e */
[----:B------:R-:W-:-:S02]  /*0870*/  IADD3 R15, R13, R15, RZ ;  /* 0x0000000f0d0f7210 */ /* 0x000fc40007ffe0ff */
[----:B------:R-:W-:Y:S01]  /*0880*/  @P6 MOV R14, R12 ;  /* 0x0000000c000e6202 */ /* 0x000fe20000000f00 */
[----:B0-----:R-:W-:-:S04]  /*0890*/  @P5 IMAD R18, R74, R10, RZ ;  /* 0x0000000a4a125224 */ /* 0x001fc800078e02ff */
[----:B------:R-:W-:-:S04]  /*08a0*/  @P6 IMAD.WIDE.U32 R6, R2, R6, R14 ;  /* 0x0000000602066225 */ /* 0x000fc800078e000e */
[----:B------:R-:W-:Y:S01]  /*08b0*/  @P5 IMAD R19, R69, R11, R18 ;  /* 0x0000000b45135224 */ /* 0x000fe200078e0212 */
[----:B------:R-:W-:Y:S02]  /*08c0*/  @P6 IADD3 R7, R7, R17, RZ ;  /* 0x0000001107076210 */ /* 0x000fe40007ffe0ff */
[C---:B------:R-:W-:Y:S02]  /*08d0*/  @P6 SHF.L.U32 R17, R6.reuse, 0x1, RZ ;  /* 0x0000000106116819 */ /* 0x040fe400000006ff */
[----:B------:R-:W-:Y:S02]  /*08e0*/  @P6 SHF.L.U64.HI R16, R6, 0x1, R7 ;  /* 0x0000000106106819 */ /* 0x000fe40000010207 */
[----:B------:R-:W-:Y:S02]  /*08f0*/  @P5 MOV R6, R12 ;  /* 0x0000000c00065202 */ /* 0x000fe40000000f00 */
[----:B------:R-:W-:Y:S01]  /*0900*/  @P5 MOV R7, R15 ;  /* 0x0000000f00075202 */ /* 0x000fe20000000f00 */
[----:B--2---:R-:W-:Y:S01]  /*0910*/  @P4 IMAD R18, R73, R8, RZ ;  /* 0x0000000849124224 */ /* 0x004fe200078e02ff */
[----:B------:R-:W-:Y:S01]  /*0920*/  @P6 IADD3 R40, P0, R17, R40, RZ ;  /* 0x0000002811286210 */ /* 0x000fe20007f1e0ff */
[----:B------:R-:W-:-:S03]  /*0930*/  @P5 IMAD.WIDE.U32 R10, R69, R10, R6 ;  /* 0x0000000a450a5225 */ /* 0x000fc600078e0006 */
[----:B------:R-:W-:Y:S01]  /*0940*/  @P6 IADD3.X R41, R16, R41, RZ, P0, !PT ;  /* 0x0000002910296210 */ /* 0x000fe200007fe4ff */
[----:B------:R-:W0:Y:S01]  /*0950*/  @P3 LDC.64 R6, c[0x0][0x288] ;  /* 0x0000a200ff063b82 */ /* 0x000e220000000a00 */
[----:B------:R-:W-:Y:S02]  /*0960*/  @P6 IADD3 R38, P0, R17, R38, RZ ;  /* 0x0000002611266210 */ /* 0x000fe40007f1e0ff */
[----:B------:R-:W-:Y:S01]  /*0970*/  @P5 IADD3 R11, R11, R19, RZ ;  /* 0x000000130b0b5210 */ /* 0x000fe20007ffe0ff */
[----:B------:R-:W-:Y:S01]  /*0980*/  @P4 IMAD R19, R68, R9, R18 ;  /* 0x0000000944134224 */ /* 0x000fe200078e0212 */
[----:B------:R-:W-:Y:S02]  /*0990*/  @P6 IADD3.X R39, R16, R39, RZ, P0, !PT ;  /* 0x0000002710276210 */ /* 0x000fe400007fe4ff */
[C---:B------:R-:W-:Y:S02]  /*09a0*/  @P5 SHF.L.U32 R17, R10.reuse, 0x1, RZ ;  /* 0x000000010a115819 */ /* 0x040fe400000006ff */
[----:B------:R-:W-:-:S02]  /*09b0*/  @P5 SHF.L.U64.HI R16, R10, 0x1, R11 ;  /* 0x000000010a105819 */ /* 0x000fc4000001020b */
[----:B------:R-:W-:Y:S02]  /*09c0*/  @P4 MOV R10, R12 ;  /* 0x0000000c000a4202 */ /* 0x000fe40000000f00 */
[----:B------:R-:W-:Y:S02]  /*09d0*/  @P4 MOV R11, R15 ;  /* 0x0000000f000b4202 */ /* 0x000fe40000000f00 */
[----:B------:R-:W-:Y:S01]  /*09e0*/  @P5 IADD3 R34, P0, R17, R34, RZ ;  /* 0x0000002211225210 */ /* 0x000fe20007f1e0ff */
[----:B------:R-:W-:-:S03]  /*09f0*/  @P4 IMAD.WIDE.U32 R8, R68, R8, R10 ;  /* 0x0000000844084225 */ /* 0x000fc600078e000a */
[----:B------:R-:W-:Y:S01]  /*0a00*/  @P5 IADD3.X R35, R16, R35, RZ, P0, !PT ;  /* 0x0000002310235210 */ /* 0x000fe200007fe4ff */
[----:B------:R-:W2:Y:S01]  /*0a10*/  @P2 LDC.64 R10, c[0x0][0x288] ;  /* 0x0000a200ff0a2b82 */ /* 0x000ea20000000a00 */
[----:B----4-:R-:W-:Y:S02]  /*0a20*/  @P5 IADD3 R32, P0, R17, R32, RZ ;  /* 0x0000002011205210 */ /* 0x010fe40007f1e0ff */
[----:B------:R-:W-:Y:S02]  /*0a30*/  @P4 IADD3 R9, R9, R19, RZ ;  /* 0x0000001309094210 */ /* 0x000fe40007ffe0ff */
[----:B------:R-:W-:Y:S02]  /*0a40*/  @P4 SHF.L.U32 R17, R8, 0x1, RZ ;  /* 0x0000000108114819 */ /* 0x000fe400000006ff */
[----:B------:R-:W-:Y:S01]  /*0a50*/  @P5 IADD3.X R33, R16, R33, RZ, P0, !PT ;  /* 0x0000002110215210 */ /* 0x000fe200007fe4ff */
[----:B0-----:R-:W-:Y:S01]  /*0a60*/  @P3 IMAD R16, R72, R6, RZ ;  /* 0x0000000648103224 */ /* 0x001fe200078e02ff */
[----:B------:R-:W-:-:S02]  /*0a70*/  @P4 SHF.L.U64.HI R18, R8, 0x1, R9 ;  /* 0x0000000108124819 */ /* 0x000fc40000010209 */
[----:B------:R-:W-:Y:S01]  /*0a80*/  @P4 IADD3 R30, P0, R17, R30, RZ ;  /* 0x0000001e111e4210 */ /* 0x000fe20007f1e0ff */
[----:B------:R-:W-:Y:S01]  /*0a90*/  @P3 IMAD R19, R67, R7, R16 ;  /* 0x0000000743133224 */ /* 0x000fe200078e0210 */
[----:B------:R-:W-:Y:S01]  /*0aa0*/  @P3 MOV R16, R12 ;  /* 0x0000000c00103202 */ /* 0x000fe20000000f00 */
[----:B------:R-:W0:Y:S01]  /*0ab0*/  @P1 LDC.64 R8, c[0x0][0x288] ;  /* 0x0000a200ff081b82 */ /* 0x000e220000000a00 */
[C---:B------:R-:W-:Y:S02]  /*0ac0*/  @P4 IADD3.X R31, R18.reuse, R31, RZ, P0, !PT ;  /* 0x0000001f121f4210 */ /* 0x040fe400007fe4ff */
[----:B------:R-:W-:Y:S02]  /*0ad0*/  @P4 IADD3 R28, P0, R17, R28, RZ ;  /* 0x0000001c111c4210 */ /* 0x000fe40007f1e0ff */
[----:B------:R-:W-:Y:S02]  /*0ae0*/  @P3 MOV R17, R15 ;  /* 0x0000000f00113202 */ /* 0x000fe40000000f00 */
[----:B------:R-:W-:Y:S01]  /*0af0*/  @P4 IADD3.X R29, R18, R29, RZ, P0, !PT ;  /* 0x0000001d121d4210 */ /* 0x000fe200007fe4ff */
[----:B------:R-:W-:-:S04]  /*0b00*/  @P3 IMAD.WIDE.U32 R6, R67, R6, R16 ;  /* 0x0000000643063225 */ /* 0x000fc800078e0010 */
[----:B--2---:R-:W-:Y:S01]  /*0b10*/  @P2 IMAD R18, R71, R10, RZ ;  /* 0x0000000a47122224 */ /* 0x004fe200078e02ff */
[----:B------:R-:W-:Y:S02]  /*0b20*/  @P3 IADD3 R7, R7, R19, RZ ;  /* 0x0000001307073210 */ /* 0x000fe40007ffe0ff */
[----:B------:R-:W-:Y:S01]  /*0b30*/  @P3 SHF.L.U32 R17, R6, 0x1, RZ ;  /* 0x0000000106113819 */ /* 0x000fe200000006ff */
[----:B------:R-:W-:Y:S01]  /*0b40*/  @P2 IMAD R43, R66, R11, R18 ;  /* 0x0000000b422b2224 */ /* 0x000fe200078e0212 */
[----:B------:R-:W-:Y:S01]  /*0b50*/  @P3 SHF.L.U64.HI R16, R6, 0x1, R7 ;  /* 0x0000000106103819 */ /* 0x000fe20000010207 */
[----:B------:R-:W2:Y:S01]  /*0b60*/  @P1 LDC.64 R18, c[0x0][0x230] ;  /* 0x00008c00ff121b82 */ /* 0x000ea20000000a00 */
[----:B------:R-:W-:Y:S02]  /*0b70*/  @P2 MOV R6, R12 ;  /* 0x0000000c00062202 */ /* 0x000fe40000000f00 */
[----:B------:R-:W-:Y:S02]  /*0b80*/  @P2 MOV R7, R15 ;  /* 0x0000000f00072202 */ /* 0x000fe40000000f00 */
[----:B------:R-:W-:Y:S01]  /*0b90*/  @P3 IADD3 R26, P0, R17, R26, RZ ;  /* 0x0000001a111a3210 */ /* 0x000fe20007f1e0ff */
[----:B------:R-:W-:-:S03]  /*0ba0*/  @P2 IMAD.WIDE.U32 R10, R66, R10, R6 ;  /* 0x0000000a420a2225 */ /* 0x000fc600078e0006 */
[----:B------:R-:W-:Y:S01]  /*0bb0*/  @P3 IADD3.X R27, R16, R27, RZ, P0, !PT ;  /* 0x0000001b101b3210 */ /* 0x000fe200007fe4ff */
[----:B------:R-:W4:Y:S01]  /*0bc0*/  @P1 LDC.64 R6, c[0x0][0x228] ;  /* 0x00008a00ff061b82 */ /* 0x000f220000000a00 */
[----:B------:R-:W-:Y:S01]  /*0bd0*/  @P3 IADD3 R24, P0, R17, R24, RZ ;  /* 0x0000001811183210 */ /* 0x000fe20007f1e0ff */
[----:B0-----:R-:W-:Y:S01]  /*0be0*/  @P1 IMAD R17, R70, R8, RZ ;  /* 0x0000000846111224 */ /* 0x001fe200078e02ff */
        /* <DEDUP_REMOVED lines=8> */
[----:B---3--:R-:W-:-:S03]  /*0c70*/  @P2 IADD3 R22, P0, R43, R22, RZ ;  /* 0x000000162b162210 */ /* 0x008fc60007f1e0ff */
[----:B------:R-:W-:Y:S01]  /*0c80*/  @P1 IMAD.WIDE.U32 R10, R64, R8, R10 ;  /* 0x00000008400a1225 */ /* 0x000fe200078e000a */
[----:B------:R-:W-:Y:S02]  /*0c90*/  @P2 IADD3.X R23, R42, R23, RZ, P0, !PT ;  /* 0x000000172a172210 */ /* 0x000fe400007fe4ff */
[----:B-1----:R-:W-:Y:S02]  /*0ca0*/  @P2 IADD3 R20, P0, R43, R20, RZ ;  /* 0x000000142b142210 */ /* 0x002fe40007f1e0ff */
[----:B------:R-:W-:Y:S02]  /*0cb0*/  @P1 IADD3 R11, R11, R9, RZ ;  /* 0x000000090b0b1210 */ /* 0x000fe40007ffe0ff */
[----:B------:R-:W-:Y:S02]  /*0cc0*/  SHF.R.U32.HI R16, RZ, 0x3, R17 ;  /* 0x00000003ff107819 */ /* 0x000fe40000011611 */
[----:B------:R-:W-:Y:S02]  /*0cd0*/  @P1 SHF.L.U32 R9, R10, 0x1, RZ ;  /* 0x000000010a091819 */ /* 0x000fe400000006ff */
[----:B------:R-:W-:Y:S01]  /*0ce0*/  @P2 IADD3.X R21, R42, R21, RZ, P0, !PT ;  /* 0x000000152a152210 */ /* 0x000fe200007fe4ff */
[----:B------:R-:W-:Y:S01]  /*0cf0*/  IMAD R37, R37, UR7, R16 ;  /* 0x0000000725257c24 */ /* 0x000fe2000f8e0210 */
[----:B------:R-:W-:-:S02]  /*0d00*/  @P1 SHF.L.U64.HI R10, R10, 0x1, R11 ;  /* 0x000000010a0a1819 */ /* 0x000fc4000001020b */
[----:B--2---:R-:W-:Y:S02]  /*0d10*/  @P1 IADD3 R18, P0, R9, R18, RZ ;  /* 0x0000001209121210 */ /* 0x004fe40007f1e0ff */
        /* <DEDUP_REMOVED lines=10> */
[----:B------:R-:W-:Y:S02]  /*0dc0*/  MOV R37, RZ ;  /* 0x000000ff00257202 */ /* 0x000fe40000000f00 */
[----:B------:R-:W-:Y:S02]  /*0dd0*/  CS2R R44, SRZ ;  /* 0x00000000002c7805 */ /* 0x000fe4000001ff00 */
[----:B------:R-:W-:Y:S01]  /*0de0*/  ISETP.LT.U32.AND P0, PT, R0, 0x180, !P0 ;  /* 0x000001800000780c */ /* 0x000fe20004701070 */
[----:B------:R-:W5:Y:S04]  /*0df0*/  @P5 LDG.E R51, desc[UR8][R32.64] ;  /* 0x0000000820335981 */ /* 0x000f68000c1e1900 */
[----:B------:R-:W5:Y:S04]  /*0e00*/  @P4 LDG.E R50, desc[UR8][R28.64] ;  /* 0x000000081c324981 */ /* 0x000f68000c1e1900 */
[----:B------:R-:W5:Y:S04]  /*0e10*/  @P2 LDG.E R44, desc[UR8][R22.64] ;  /* 0x00000008162c2981 */ /* 0x000f68000c1e1900 */
[----:B------:R-:W0:Y:S01]  /*0e20*/  @P0 LDC.64 R10, c[0x0][0x288] ;  /* 0x0000a200ff0a0b82 */ /* 0x000e220000000a00 */
[----:B------:R-:W-:Y:S01]  /*0e30*/  @P0 MOV R17, R15 ;  /* 0x0000000f00110202 */ /* 0x000fe20000000f00 */
[----:B------:R-:W5:Y:S04]  /*0e40*/  @P2 LDG.E R48, desc[UR8][R20.64] ;  /* 0x0000000814302981 */ /* 0x000f68000c1e1900 */
[----:B------:R-:W5:Y:S02]  /*0e50*/  @P3 LDG.E R49, desc[UR8][R24.64] ;  /* 0x0000000818313981 */ /* 0x000f64000c1e1900 */
[----:B------:R-:W1:Y:S02]  /*0e60*/  @P0 LDC.64 R8, c[0x0][0x230] ;  /* 0x00008c00ff080b82 */ /* 0x000e640000000a00 */
[----:B------:R-:W5:Y:S01]  /*0e70*/  @P1 LDG.E R47, desc[UR8][R6.64] ;  /* 0x00000008062f1981 */ /* 0x000f62000c1e1900 */
        /* <DEDUP_REMOVED lines=9> */
[----:B------:R-:W-:-:S05]  /*0f10*/  @P0 IADD3.X R9, R16, R9, RZ, P6, !PT ;  /* 0x0000000910090210 */ /* 0x000fca00037fe4ff */
[----:B------:R-:W5:Y:S01]  /*0f20*/  @P0 LDG.E R37, desc[UR8][R8.64] ;  /* 0x0000000808250981 */ /* 0x000f62000c1e1900 */
[----:B0-----:R-:W-:-:S04]  /*0f30*/  @P0 IADD3 R10, P6, R17, R10, RZ ;  /* 0x0000000a110a0210 */ /* 0x001fc80007fde0ff */
[----:B------:R-:W-:-:S05]  /*0f40*/  @P0 IADD3.X R11, R16, R11, RZ, P6, !PT ;  /* 0x0000000b100b0210 */ /* 0x000fca00037fe4ff */
[----:B------:R0:W5:Y:S01]  /*0f50*/  @P0 LDG.E R46, desc[UR8][R10.64] ;  /* 0x000000080a2e0981 */ /* 0x000162000c1e1900 */
[----:B------:R-:W-:-:S04]  /*0f60*/  ISETP.GE.U32.AND P0, PT, R57, UR12, PT ;  /* 0x0000000c39007c0c */ /* 0x000fc8000bf06070 */
[----:B------:R-:W-:-:S04]  /*0f70*/  ISETP.GE.AND.EX P0, PT, R75, UR13, PT, P0 ;  /* 0x0000000d4b007c0c */ /* 0x000fc8000bf06300 */
[----:B------:R-:W-:-:S13]  /*0f80*/  ISETP.LT.U32.AND P0, PT, R0, 0x180, !P0 ;  /* 0x000001800000780c */ /* 0x000fda0004701070 */
[----:B0-----:R-:W0:Y:S01]  /*0f90*/  @P0 LDC.64 R10, c[0x0][0x288] ;  /* 0x0000a200ff0a0b82 */ /* 0x001e220000000a00 */
[----:B------:R-:W-:-:S07]  /*0fa0*/  @P0 MOV R17, R15 ;  /* 0x0000000f00110202 */ /* 0x000fce0000000f00 */
[----:B------:R-:W1:Y:S01]  /*0fb0*/  @P0 LDC.64 R8, c[0x0][0x230] ;  /* 0x00008c00ff080b82 */ /* 0x000e620000000a00 */
[----:B0-----:R-:W-:-:S04]  /*0fc0*/  @P0 IMAD R16, R75, R10, RZ ;  /* 0x0000000a4b100224 */ /* 0x001fc800078e02ff */
[----:B------:R-:W-:Y:S01]  /*0fd0*/  @P0 IMAD R43, R57, R11, R16 ;  /* 0x0000000b392b0224 */ /* 0x000fe200078e0210 */
[----:B------:R-:W-:-:S05]  /*0fe0*/  @P0 MOV R16, R12 ;  /* 0x0000000c00100202 */ /* 0x000fca0000000f00 */
[----:B------:R-:W-:Y:S02]  /*0ff0*/  @P0 IMAD.WIDE.U32 R16, R57, R10, R16 ;  /* 0x0000000a39100225 */ /* 0x000fe400078e0010 */
[----:B------:R-:W0:Y:S03]  /*1000*/  @P0 LDC.64 R10, c[0x0][0x228] ;  /* 0x00008a00ff0a0b82 */ /* 0x000e260000000a00 */
[----:B------:R-:W-:Y:S02]  /*1010*/  @P0 IADD3 R43, R17, R43, RZ ;  /* 0x0000002b112b0210 */ /* 0x000fe40007ffe0ff */
[C---:B------:R-:W-:Y:S02]  /*1020*/  @P0 SHF.L.U32 R17, R16.reuse, 0x1, RZ ;  /* 0x0000000110110819 */ /* 0x040fe400000006ff */
[----:B------:R-:W-:Y:S02]  /*1030*/  @P0 SHF.L.U64.HI R16, R16, 0x1, R43 ;  /* 0x0000000110100819 */ /* 0x000fe4000001022b */
        /* <DEDUP_REMOVED lines=21> */
[----:B------:R-:W-:-:S02]  /*1190*/  MOV R7, RZ ;  /* 0x000000ff00077202 */ /* 0x000fc40000000f00 */
[----:B------:R-:W-:Y:S02]  /*11a0*/  MOV R10, RZ ;  /* 0x000000ff000a7202 */ /* 0x000fe40000000f00 */
        /* <DEDUP_REMOVED lines=15> */
[----:B------:R-:W2:Y:S04]  /*12a0*/  @P0 LDG.E.U16 R21, desc[UR8][R10.64] ;  /* 0x000000080a150981 */ /* 0x000ea8000c1e1500 */
[----:B------:R-:W3:Y:S01]  /*12b0*/  @P0 LDG.E.U16 R20, desc[UR8][R10.64+0x2] ;  /* 0x000002080a140981 */ /* 0x000ee2000c1e1500 */
[----:B0-----:R-:W-:-:S05]  /*12c0*/  IMAD.WIDE R18, R65, 0x2, R18 ;  /* 0x0000000241127825 */ /* 0x001fca00078e0212 */
[----:B------:R-:W4:Y:S04]  /*12d0*/  LDG.E.U16 R7, desc[UR8][R18.64] ;  /* 0x0000000812077981 */ /* 0x000f28000c1e1500 */
[----:B------:R-:W4:Y:S01]  /*12e0*/  LDG.E.U16 R17, desc[UR8][R18.64+0x2] ;  /* 0x0000020812117981 */ /* 0x000f22000c1e1500 */
[----:B--2---:R-:W-:Y:S02]  /*12f0*/  @P0 SHF.L.U32 R8, R21, 0x10, RZ ;  /* 0x0000001015080819 */ /* 0x004fe400000006ff */
[----:B---3--:R-:W-:Y:S02]  /*1300*/  @P0 SHF.L.U32 R9, R20, 0x10, RZ ;  /* 0x0000001014090819 */ /* 0x008fe400000006ff */
[----:B----4-:R-:W-:Y:S02]  /*1310*/  SHF.L.U32 R7, R7, 0x10, RZ ;  /* 0x0000001007077819 */ /* 0x010fe400000006ff */
[----:B------:R-:W-:-:S07]  /*1320*/  SHF.L.U32 R10, R17, 0x10, RZ ;  /* 0x00000010110a7819 */ /* 0x000fce00000006ff */
.L_x_975:
[----:B------:R-:W-:Y:S05]  /*1330*/  BSYNC B0 ;  /* 0x0000000000007941 */ /* 0x000fea0003800000 */
.L_x_974:
        /* <DEDUP_REMOVED lines=36> */
.L_x_976:
        /* <DEDUP_REMOVED lines=26> */
.L_x_977:
[----:B------:R-:W-:Y:S01]  /*1720*/  FFMA.FTZ R21, R18, R25, R11 ;  /* 0x0000001912157223 */ /* 0x000fe2000001000b */
[----:B------:R-:W-:Y:S01]  /*1730*/  FADD.FTZ R11, RZ, R24 ;  /* 0x00000018ff0b7221 */ /* 0x000fe20000010000 */
[----:B------:R-:W-:Y:S01]  /*1740*/  FMUL.FTZ R24, R22, R7 ;  /* 0x0000000716187220 */ /* 0x000fe20000410000 */
[----:B------:R-:W-:Y:S01]  /*1750*/  FADD.FTZ R25, R25, R28 ;  /* 0x0000001c19197221 */ /* 0x000fe20000010000 */
[C---:B------:R-:W-:Y:S01]  /*1760*/  FFMA.FTZ R26, R23.reuse, R22, R26 ;  /* 0x00000016171a7223 */ /* 0x040fe2000001001a */
[----:B------:R-:W-:Y:S01]  /*1770*/  FADD.FTZ R28, RZ, R19 ;  /* 0x00000013ff1c7221 */ /* 0x000fe20000010000 */
[----:B------:R-:W-:Y:S01]  /*1780*/  FFMA.FTZ R30, R23, R24, R21 ;  /* 0x00000018171e7223 */ /* 0x000fe20000010015 */
[--C-:B------:R-:W-:Y:S02]  /*1790*/  HADD2.F32 R21, -RZ, R40.reuse.H0_H0 ;  /* 0x20000028ff157230 */ /* 0x100fe40000004100 */
[----:B------:R-:W-:Y:S01]  /*17a0*/  FFMA.FTZ R23, R18, R19, RZ ;  /* 0x0000001312177223 */ /* 0x000fe200000100ff */
[----:B------:R-:W-:-:S02]  /*17b0*/  HADD2.F32 R19, -RZ, R40.H1_H1 ;  /* 0x30000028ff137230 */ /* 0x000fc40000004100 */
[----:B------:R-:W-:Y:S01]  /*17c0*/  FADD.FTZ R22, R11, R22 ;  /* 0x000000160b167221 */ /* 0x000fe20000010000 */
[----:B------:R-:W-:Y:S01]  /*17d0*/  FMUL.FTZ R11, R17, R10 ;  /* 0x0000000a110b7220 */ /* 0x000fe20000410000 */
[----:B------:R-:W-:Y:S01]  /*17e0*/  FADD.FTZ R21, -R16, R21 ;  /* 0x0000001510157221 */ /* 0x000fe20000010100 */
[----:B------:R-:W-:Y:S01]  /*17f0*/  FFMA.FTZ R18, R20, R17, R23 ;  /* 0x0000001114127223 */ /* 0x000fe20000010017 */
[----:B------:R-:W-:Y:S01]  /*1800*/  FADD.FTZ R27, -R16, R19 ;  /* 0x00000013101b7221 */ /* 0x000fe20000010100 */
[----:B------:R-:W-:Y:S01]  /*1810*/  FADD.FTZ R24, R25, R24 ;  /* 0x0000001819187221 */ /* 0x000fe20000010000 */
[-C--:B------:R-:W-:Y:S01]  /*1820*/  FMUL.FTZ R23, R21, R6.reuse ;  /* 0x0000000615177220 */ /* 0x080fe20000410000 */
[----:B------:R-:W-:Y:S01]  /*1830*/  FADD.FTZ R17, R28, R17 ;  /* 0x000000111c117221 */ /* 0x000fe20000010000 */
[----:B------:R-:W-:Y:S01]  /*1840*/  FFMA.FTZ R20, R20, R11, R30 ;  /* 0x0000000b14147223 */ /* 0x000fe2000001001e */
[--C-:B------:R-:W-:Y:S02]  /*1850*/  HADD2.F32 R25, -RZ, R50.reuse.H0_H0 ;  /* 0x20000032ff197230 */ /* 0x100fe40000004100 */
        /* <DEDUP_REMOVED lines=21> */
.L_x_978:
[----:B------:R-:W-:Y:S01]  /*19b0*/  FADD.FTZ R24, R11, R24 ;  /* 0x000000180b187221 */ /* 0x000fe20000010000 */
[----:B------:R-:W-:Y:S01]  /*19c0*/  FMUL.FTZ R27, R25, R7 ;  /* 0x00000007191b7220 */ /* 0x000fe20000410000 */
[----:B------:R-:W-:Y:S01]  /*19d0*/  FADD.FTZ R22, R22, R25 ;  /* 0x0000001916167221 */ /* 0x000fe20000010000 */
[----:B------:R-:W-:Y:S01]  /*19e0*/  FFMA.FTZ R26, R23, R25, R26 ;  /* 0x00000019171a7223 */ /* 0x000fe2000001001a */
[----:B------:R-:W-:Y:S01]  /*19f0*/  FADD.FTZ R11, R17, R19 ;  /* 0x00000013110b7221 */ /* 0x000fe20000010000 */
[--C-:B------:R-:W-:Y:S02]  /*1a00*/  HADD2.F32 R17, -RZ, R41.reuse.H0_H0 ;  /* 0x20000029ff117230 */ /* 0x100fe40000004100 */
[----:B------:R-:W-:Y:S01]  /*1a10*/  FFMA.FTZ R18, R21, R19, R18 ;  /* 0x0000001315127223 */ /* 0x000fe20000010012 */
[----:B------:R-:W-:Y:S02]  /*1a20*/  HADD2.F32 R25, -RZ, R41.H1_H1 ;  /* 0x30000029ff197230 */ /* 0x000fe40000004100 */
[----:B------:R-:W-:Y:S01]  /*1a30*/  FFMA.FTZ R20, R23, R27, R20 ;  /* 0x0000001b17147223 */ /* 0x000fe20000010014 */
[----:B------:R-:W-:Y:S01]  /*1a40*/  FMUL.FTZ R19, R19, R10 ;  /* 0x0000000a13137220 */ /* 0x000fe20000410000 */
[----:B------:R-:W-:Y:S01]  /*1a50*/  FADD.FTZ R24, R24, R27 ;  /* 0x0000001b18187221 */ /* 0x000fe20000010000 */
[C---:B------:R-:W-:Y:S01]  /*1a60*/  FADD.FTZ R17, -R16.reuse, R17 ;  /* 0x0000001110117221 */ /* 0x040fe20000010100 */
[----:B------:R-:W-:Y:S01]  /*1a70*/  FADD.FTZ R29, -R16, R25 ;  /* 0x00000019101d7221 */ /* 0x000fe20000010100 */
[----:B------:R-:W-:Y:S01]  /*1a80*/  FFMA.FTZ R21, R21, R19, R20 ;  /* 0x0000001315157223 */ /* 0x000fe20000010014 */
[----:B------:R-:W-:Y:S01]  /*1a90*/  FADD.FTZ R24, R19, R24 ;  /* 0x0000001813187221 */ /* 0x000fe20000010000 */
[----:B------:R-:W-:-:S02]  /*1aa0*/  HADD2.F32 R23, -RZ, R49.H0_H0 ;  /* 0x20000031ff177230 */ /* 0x000fc40000004100 */
[-C--:B------:R-:W-:Y:S01]  /*1ab0*/  FMUL.FTZ R27, R17, R6.reuse ;  /* 0x00000006111b7220 */ /* 0x080fe20000410000 */
[----:B------:R-:W-:Y:S02]  /*1ac0*/  HADD2.F32 R19, -RZ, R49.H1_H1 ;  /* 0x30000031ff137230 */ /* 0x000fe40000004100 */
[----:B------:R-:W-:Y:S01]  /*1ad0*/  FMUL.FTZ R20, R29, R6 ;  /* 0x000000061d147220 */ /* 0x000fe20000410000 */
[----:B------:R-:W-:Y:S01]  /*1ae0*/  HADD2.F32 R25, -RZ, R44.H0_H0 ;  /* 0x2000002cff197230 */ /* 0x000fe20000004100 */
        /* <DEDUP_REMOVED lines=19> */
.L_x_979:
[----:B------:R-:W-:Y:S02]  /*1c20*/  HADD2.F32 R29, -RZ, R44.H1_H1 ;  /* 0x3000002cff1d7230 */ /* 0x000fe40000004100 */
[----:B------:R-:W-:Y:S01]  /*1c30*/  FMUL.FTZ R28, R23, R7 ;  /* 0x00000007171c7220 */ /* 0x000fe20000410000 */
[----:B------:R-:W-:Y:S01]  /*1c40*/  FADD.FTZ R25, -R16, R25 ;  /* 0x0000001910197221 */ /* 0x000fe20000010100 */
[----:B------:R-:W-:Y:S01]  /*1c50*/  FADD.FTZ R17, R22, R23 ;  /* 0x0000001716117221 */ /* 0x000fe20000010000 */
[C---:B------:R-:W-:Y:S01]  /*1c60*/  FFMA.FTZ R23, R27.reuse, R23, R26 ;  /* 0x000000171b177223 */ /* 0x040fe2000001001a */
[----:B------:R-:W-:Y:S01]  /*1c70*/  FADD.FTZ R31, -R16, R29 ;  /* 0x0000001d101f7221 */ /* 0x000fe20000010100 */
[----:B------:R-:W-:Y:S01]  /*1c80*/  FFMA.FTZ R27, R27, R28, R21 ;  /* 0x0000001c1b1b7223 */ /* 0x000fe20000010015 */
[----:B------:R-:W-:Y:S01]  /*1c90*/  FADD.FTZ R26, R24, R28 ;  /* 0x0000001c181a7221 */ /* 0x000fe20000010000 */
[--C-:B------:R-:W-:Y:S02]  /*1ca0*/  HADD2.F32 R24, -RZ, R48.reuse.H0_H0 ;  /* 0x20000030ff187230 */ /* 0x100fe40000004100 */
[----:B------:R-:W-:Y:S01]  /*1cb0*/  FMUL.FTZ R25, R25, R6 ;  /* 0x0000000619197220 */ /* 0x000fe20000410000 */
[----:B------:R-:W-:-:S02]  /*1cc0*/  HADD2.F32 R21, -RZ, R48.H1_H1 ;  /* 0x30000030ff157230 */ /* 0x000fc40000004100 */
        /* <DEDUP_REMOVED lines=21> */
.L_x_980:
[----:B------:R-:W-:Y:S01]  /*1e20*/  FFMA.FTZ R30, R20, R29, R27 ;  /* 0x0000001d141e7223 */ /* 0x000fe2000001001b */
[----:B------:R-:W-:Y:S01]  /*1e30*/  FMUL.FTZ R28, R24, R7 ;  /* 0x00000007181c7220 */ /* 0x000fe20000410000 */
[----:B------:R-:W-:Y:S01]  /*1e40*/  FADD.FTZ R29, R29, R26 ;  /* 0x0000001a1d1d7221 */ /* 0x000fe20000010000 */
[----:B------:R-:W-:Y:S01]  /*1e50*/  FFMA.FTZ R27, R20, R19, R18 ;  /* 0x00000013141b7223 */ /* 0x000fe20000010012 */
[----:B------:R-:W-:Y:S01]  /*1e60*/  FADD.FTZ R26, R11, R19 ;  /* 0x000000130b1a7221 */ /* 0x000fe20000010000 */
[--C-:B------:R-:W-:Y:S02]  /*1e70*/  HADD2.F32 R19, -RZ, R39.reuse.H0_H0 ;  /* 0x20000027ff137230 */ /* 0x100fe40000004100 */
[----:B------:R-:W-:Y:S01]  /*1e80*/  FADD.FTZ R18, R29, R28 ;  /* 0x0000001c1d127221 */ /* 0x000fe20000010000 */
[----:B------:R-:W-:Y:S02]  /*1e90*/  HADD2.F32 R31, -RZ, R39.H1_H1 ;  /* 0x30000027ff1f7230 */ /* 0x000fe40000004100 */
[----:B------:R-:W-:Y:S01]  /*1ea0*/  FFMA.FTZ R11, R25, R28, R30 ;  /* 0x0000001c190b7223 */ /* 0x000fe2000001001e */
[----:B------:R-:W-:Y:S01]  /*1eb0*/  FMUL.FTZ R29, R21, R10 ;  /* 0x0000000a151d7220 */ /* 0x000fe20000410000 */
[C---:B------:R-:W-:Y:S01]  /*1ec0*/  FADD.FTZ R19, -R16.reuse, R19 ;  /* 0x0000001310137221 */ /* 0x040fe20000010100 */
[----:B------:R-:W-:Y:S01]  /*1ed0*/  FFMA.FTZ R23, R25, R24, R23 ;  /* 0x0000001819177223 */ /* 0x000fe20000010017 */
[----:B------:R-:W-:Y:S01]  /*1ee0*/  FADD.FTZ R31, -R16, R31 ;  /* 0x0000001f101f7221 */ /* 0x000fe20000010100 */
        /* <DEDUP_REMOVED lines=25> */
.L_x_981:
[----:B------:R-:W-:Y:S01]  /*2080*/  FMUL.FTZ R30, R18, R7 ;  /* 0x00000007121e7220 */ /* 0x000fe20000410000 */
[----:B------:R-:W-:Y:S01]  /*2090*/  FFMA.FTZ R25, R22, R21, R27 ;  /* 0x0000001516197223 */ /* 0x000fe2000001001b */
[--C-:B------:R-:W-:Y:S02]  /*20a0*/  HADD2.F32 R31, -RZ, R37.reuse.H0_H0 ;  /* 0x20000025ff1f7230 */ /* 0x100fe40000004100 */
[----:B------:R-:W-:Y:S01]  /*20b0*/  FADD.FTZ R17, R17, R24 ;  /* 0x0000001811117221 */ /* 0x000fe20000010000 */
        /* <DEDUP_REMOVED lines=32> */
.L_x_982:
[----:B------:R-:W-:Y:S01]  /*22c0*/  FMUL.FTZ R30, R26, R7 ;  /* 0x000000071a1e7220 */ /* 0x000fe20000410000 */
[----:B------:R-:W-:Y:S01]  /*22d0*/  FFMA.FTZ R34, R19, R18, R23 ;  /* 0x0000001213227223 */ /* 0x000fe20000010017 */
[--C-:B------:R-:W-:Y:S02]  /*22e0*/  HADD2.F32 R23, -RZ, R38.reuse.H0_H0 ;  /* 0x20000026ff177230 */ /* 0x100fe40000004100 */
[----:B------:R-:W-:Y:S01]  /*22f0*/  FFMA.FTZ R31, R27, R30, R28 ;  /* 0x0000001e1b1f7223 */ /* 0x000fe2000001001c */
[----:B------:R-:W-:Y:S01]  /*2300*/  FMUL.FTZ R28, R21, R10 ;  /* 0x0000000a151c7220 */ /* 0x000fe20000410000 */
[----:B------:R-:W-:Y:S01]  /*2310*/  FADD.FTZ R29, R29, R30 ;  /* 0x0000001e1d1d7221 */ /* 0x000fe20000010000 */
[----:B------:R-:W-:Y:S01]  /*2320*/  FADD.FTZ R23, -R16, R23 ;  /* 0x0000001710177221 */ /* 0x000fe20000010100 */
[----:B------:R-:W-:Y:S02]  /*2330*/  HADD2.F32 R30, -RZ, R45.H0_H0 ;  /* 0x2000002dff1e7230 */ /* 0x000fe40000004100 */
[----:B------:R-:W-:Y:S01]  /*2340*/  FFMA.FTZ R19, R24, R28, R31 ;  /* 0x0000001c18137223 */ /* 0x000fe2000001001f */
[----:B------:R-:W-:Y:S01]  /*2350*/  FADD.FTZ R28, R28, R29 ;  /* 0x0000001d1c1c7221 */ /* 0x000fe20000010000 */
[----:B------:R-:W-:-:S05]  /*2360*/  HADD2.F32 R29, -RZ, R38.H1_H1 ;  /* 0x30000026ff1d7230 */ /* 0x000fca0000004100 */
[----:B------:R-:W-:Y:S01]  /*2370*/  FADD.FTZ R31, -R16, R29 ;  /* 0x0000001d101f7221 */ /* 0x000fe20000010100 */
[-C--:B------:R-:W-:Y:S01]  /*2380*/  FMUL.FTZ R29, R23, R6.reuse ;  /* 0x00000006171d7220 */ /* 0x080fe20000410000 */
[----:B------:R-:W-:Y:S02]  /*2390*/  HADD2.F32 R23, -RZ, R45.H1_H1 ;  /* 0x3000002dff177230 */ /* 0x000fe40000004100 */
        /* <DEDUP_REMOVED lines=20> */
.L_x_983:
        /* <DEDUP_REMOVED lines=18> */
[----:B------:R-:W-:Y:S01]  /*2600*/  FFMA.FTZ R21, R32, R23, R25 ;  /* 0x0000001720157223 */ /* 0x000fe20000010019 */
[----:B------:R-:W2:Y:S01]  /*2610*/  SHFL.DOWN PT, R33, R19, 0x1, 0x1f ;  /* 0x08201f0013217f89 */ /* 0x000ea200000e0000 */
[----:B------:R-:W-:Y:S01]  /*2620*/  FFMA.FTZ R20, R29, R30, R34 ;  /* 0x0000001e1d147223 */ /* 0x000fe20000010022 */
[----:B------:R-:W-:Y:S01]  /*2630*/  FADD.FTZ R22, R17, R30 ;  /* 0x0000001e11167221 */ /* 0x000fe20000010000 */
[----:B------:R-:W-:Y:S01]  /*2640*/  FADD.FTZ R23, R18, R23 ;  /* 0x0000001712177221 */ /* 0x000fe20000010000 */
[----:B------:R-:W-:Y:S01]  /*2650*/  BSSY B0, `(.L_x_984) ;  /* 0x000003d000007945 */ /* 0x000fe20003800000 */
[----:B0-----:R-:W-:-:S06]  /*2660*/  ULEA UR5, UR11, UR5, 0x18 ;  /* 0x000000050b057291 */ /* 0x001fcc000f8ec03f */
[----:B------:R-:W-:-:S05]  /*2670*/  LEA R11, R0, UR5, 0x4 ;  /* 0x00000005000b7c11 */ /* 0x000fca000f8e20ff */
[----:B------:R-:W-:Y:S01]  /*2680*/  STS.128 [R11], R20 ;  /* 0x000000140b007388 */ /* 0x000fe20000000c00 */
        /* <DEDUP_REMOVED lines=23> */
[----:B------:R-:W-:-:S10]  /*2800*/  MOV R18, R28 ;  /* 0x0000001c00127202 */ /* 0x000fd40000000f00 */
        /* <DEDUP_REMOVED lines=9> */
[----:B------:R-:W-:-:S02]  /*28a0*/  FADD.FTZ R18, R19, R33 ;  /* 0x0000002113127221 */ /* 0x000fc40000010000 */
[----:B------:R-:W0:Y:S01]  /*28b0*/  LDS.128 R32, [UR5+0x40] ;  /* 0x00004005ff207984 */ /* 0x000e220008000c00 */
[----:B-1----:R-:W-:Y:S01]  /*28c0*/  FADD.FTZ R17, R17, R28 ;  /* 0x0000001c11117221 */ /* 0x002fe20000010000 */
[----:B------:R-:W-:-:S03]  /*28d0*/  FADD.FTZ R18, R18, R29 ;  /* 0x0000001d12127221 */ /* 0x000fc60000010000 */
[----:B------:R-:W-:Y:S01]  /*28e0*/  FADD.FTZ R17, R17, R30 ;  /* 0x0000001e11117221 */ /* 0x000fe20000010000 */
[----:B------:R-:W-:Y:S02]  /*28f0*/  FADD.FTZ R18, R18, R31 ;  /* 0x0000001f12127221 */ /* 0x000fe40000010000 */
[----:B------:R-:W1:Y:S01]  /*2900*/  LDS.128 R28, [UR5+0x50] ;  /* 0x00005005ff1c7984 */ /* 0x000e620008000c00 */
[----:B--2---:R-:W-:Y:S01]  /*2910*/  FADD.FTZ R17, R17, R24 ;  /* 0x0000001811117221 */ /* 0x004fe20000010000 */
[----:B------:R-:W-:-:S03]  /*2920*/  FADD.FTZ R18, R18, R25 ;  /* 0x0000001912127221 */ /* 0x000fc60000010000 */
        /* <DEDUP_REMOVED lines=15> */
.L_x_985:
[----:B------:R-:W-:Y:S05]  /*2a20*/  BSYNC B0 ;  /* 0x0000000000007941 */ /* 0x000fea0003800000 */
.L_x_984:
        /* <DEDUP_REMOVED lines=161> */
.L_x_987:
[----:B------:R-:W-:Y:S05]  /*3440*/  BSYNC B0 ;  /* 0x0000000000007941 */ /* 0x000fea0003800000 */
.L_x_986:
        /* <DEDUP_REMOVED lines=16> */
.L_x_989:
[----:B------:R-:W-:Y:S05]  /*3550*/  BSYNC B0 ;  /* 0x0000000000007941 */ /* 0x000fea0003800000 */
.L_x_988:
        /* <DEDUP_REMOVED lines=34> */
.L_x_992:
[----:B-1----:R-:W2:Y:S04]  /*3780*/  LDG.E.STRONG.GPU R11, desc[UR8][R22.64] ;  /* 0x00000008160b7981 */ /* 0x002ea8000c1ef900 */
[----:B--2---:R-:W-:Y:S01]  /*3790*/  CCTL.IVALL ;  /* 0x00000000ff00798f */ /* 0x004fe20002000000 */
[----:B------:R-:W-:Y:S05]  /*37a0*/  YIELD ;  /* 0x0000000000007946 */ /* 0x000fea0003800000 */
[----:B------:R-:W-:-:S13]  /*37b0*/  ISETP.NE.AND P6, PT, R11, R26, PT ;  /* 0x0000001a0b00720c */ /* 0x000fda0003fc5270 */
[----:B------:R-:W-:Y:S05]  /*37c0*/  @P6 BRA `(.L_x_992) ;  /* 0xfffffffc00ec6947 */ /* 0x000fea000383ffff */
.L_x_991:
[----:B------:R-:W-:Y:S01]  /*37d0*/  ISETP.NE.AND P6, PT, R4, RZ, PT ;  /* 0x000000ff0400720c */ /* 0x000fe20003fc5270 */
[----:B------:R-:W-:Y:S05]  /*37e0*/  WARPSYNC.ALL ;  /* 0x0000000000007948 */ /* 0x000fea0003800000 */
[----:B------:R-:W-:Y:S07]  /*37f0*/  BAR.SYNC.DEFER_BLOCKING 0x0 ;  /* 0x0000000000007b1d */ /* 0x000fee0000010000 */
[----:B------:R-:W-:Y:S05]  /*3800*/  @!P6 BRA `(.L_x_990) ;  /* 0x00000010000ce947 */ /* 0x000fea0003800000 */
[C---:B------:R-:W-:Y:S02]  /*3810*/  IADD3 R17, R4.reuse, -0x1, RZ ;  /* 0xffffffff04117810 */ /* 0x040fe40007ffe0ff */
[----:B-1----:R-:W-:Y:S02]  /*3820*/  LOP3.LUT R24, R4, 0x3, RZ, 0xc0, !PT ;  /* 0x0000000304187812 */ /* 0x002fe400078ec0ff */
        /* <DEDUP_REMOVED lines=17> */
.L_x_996:
        /* <DEDUP_REMOVED lines=115> */
.L_x_995:
        /* <DEDUP_REMOVED lines=63> */
.L_x_997:
[----:B------:R-:W-:-:S04]  /*4460*/  LOP3.LUT P6, RZ, R5, 0x1, RZ, 0xc0, !PT ;  /* 0x0000000105ff7812 */ /* 0x000fc800078cc0ff */
[----:B------:R-:W-:-:S13]  /*4470*/  ISETP.NE.OR P6, PT, R17, RZ, P6 ;  /* 0x000000ff1100720c */ /* 0x000fda00037c5670 */
[----:B------:R-:W-:Y:S05]  /*4480*/  @!P6 BRA `(.L_x_993) ;  /* 0x00000000007ce947 */ /* 0x000fea0003800000 */
.L_x_994:
        /* <DEDUP_REMOVED lines=31> */
.L_x_993:
        /* <DEDUP_REMOVED lines=10> */
.L_x_999:
[----:B------:R-:W-:Y:S05]  /*4720*/  BSYNC B0 ;  /* 0x0000000000007941 */ /* 0x000fea0003800000 */
.L_x_998:
        /* <DEDUP_REMOVED lines=17> */
.L_x_990:
        /* <DEDUP_REMOVED lines=42> */
.L_x_1000:
[----:B------:R-:W-:Y:S01]  /*4ae0*/  LOP3.LUT P0, RZ, R5, 0x2, RZ, 0xc0, !PT ;  /* 0x0000000205ff7812 */ /* 0x000fe2000780c0ff */
[----:B------:R-:W-:-:S12]  /*4af0*/  BSSY B0, `(.L_x_1001) ;  /* 0x0000015000007945 */ /* 0x000fd80003800000 */
[----:B------:R-:W-:Y:S05]  /*4b00*/  @!P0 BRA `(.L_x_1002) ;  /* 0x00000000004c8947 */ /* 0x000fea0003800000 */
[----:B------:R-:W-:Y:S01]  /*4b10*/  SHF.R.S32.HI R21, RZ, 0x1f, R2 ;  /* 0x0000001fff157819 */ /* 0x000fe20000011402 */
[----:B------:R-:W-:Y:S01]  /*4b20*/  ULDC.64 UR12, c[0x0][0x288] ;  /* 0x0000a200000c7ab9 */ /* 0x000fe20000000a00 */
[----:B------:R-:W-:Y:S01]  /*4b30*/  MOV R18, R12 ;  /* 0x0000000c00127202 */ /* 0x000fe20000000f00 */
[--C-:B------:R-:W-:Y:S01]  /*4b40*/  FFMA.FTZ R29, R17, R29, R22.reuse ;  /* 0x0000001d111d7223 */ /* 0x100fe20000010016 */
[----:B------:R-:W-:Y:S01]  /*4b50*/  MOV R19, R15 ;  /* 0x0000000f00137202 */ /* 0x000fe20000000f00 */
[----:B------:R-:W-:Y:S02]  /*4b60*/  IMAD R21, R21, UR12, RZ ;  /* 0x0000000c15157c24 */ /* 0x000fe4000f8e02ff */
[----:B------:R-:W-:Y:S01]  /*4b70*/  FFMA.FTZ R26, R17, R26, R22 ;  /* 0x0000001a111a7223 */ /* 0x000fe20000010016 */
[----:B------:R-:W-:Y:S01]  /*4b80*/  FFMA.FTZ R29, R24, R7, -R29 ;  /* 0x00000007181d7223 */ /* 0x000fe2000001081d */
[----:B------:R-:W-:-:S04]  /*4b90*/  IMAD.WIDE.U32 R18, R2, UR12, R18 ;  /* 0x0000000c02127c25 */ /* 0x000fc8000f8e0012 */
[----:B------:R-:W-:Y:S01]  /*4ba0*/  FFMA.FTZ R27, R27, R10, -R26 ;  /* 0x0000000a1b1b7223 */ /* 0x000fe2000001081a */
[----:B------:R-:W-:Y:S01]  /*4bb0*/  IMAD R21, R2, UR13, R21 ;  /* 0x0000000d02157c24 */ /* 0x000fe2000f8e0215 */
[----:B------:R-:W-:Y:S02]  /*4bc0*/  ULDC.64 UR12, c[0x0][0x210] ;  /* 0x00008400000c7ab9 */ /* 0x000fe40000000a00 */
[----:B------:R-:W-:Y:S02]  /*4bd0*/  LEA R20, P0, R18, UR12, 0x1 ;  /* 0x0000000c12147c11 */ /* 0x000fe4000f8008ff */
[----:B------:R-:W-:Y:S01]  /*4be0*/  IADD3 R21, R19, R21, RZ ;  /* 0x0000001513157210 */ /* 0x000fe20007ffe0ff */
[----:B------:R-:W-:-:S03]  /*4bf0*/  FMUL.FTZ R19, R29, R6 ;  /* 0x000000061d137220 */ /* 0x000fc60000410000 */
[----:B------:R-:W-:Y:S01]  /*4c00*/  LEA.HI.X R21, R18, UR13, R21, 0x1, P0 ;  /* 0x0000000d12157c11 */ /* 0x000fe200080f0c15 */
[----:B------:R-:W-:-:S05]  /*4c10*/  FMUL.FTZ R18, R27, R6 ;  /* 0x000000061b127220 */ /* 0x000fca0000410000 */
[----:B------:R-:W-:-:S05]  /*4c20*/  F2FP.F16.F32.PACK_AB R19, R18, R19 ;  /* 0x000000131213723e */ /* 0x000fca00000000ff */
[----:B------:R0:W-:Y:S02]  /*4c30*/  STG.E desc[UR8][R20.64], R19 ;  /* 0x0000001314007986 */ /* 0x0001e4000c101908 */
.L_x_1002:
[----:B------:R-:W-:Y:S05]  /*4c40*/  BSYNC B0 ;  /* 0x0000000000007941 */ /* 0x000fea0003800000 */
.L_x_1001:
        /* <DEDUP_REMOVED lines=28> */
.L_x_1003:
[----:B------:R-:W-:Y:S04]  /*4e10*/  BSSY B0, `(.L_x_1004) ;  /* 0x0000014000007945 */ /* 0x000fe80003800000 */
[----:B------:R-:W-:Y:S05]  /*4e20*/  @!P5 BRA `(.L_x_1005) ;  /* 0x000000000048d947 */ /* 0x000fea0003800000 */
[----:B------:R-:W-:Y:S01]  /*4e30*/  ULDC.64 UR12, c[0x0][0x288] ;  /* 0x0000a200000c7ab9 */ /* 0x000fe20000000a00 */
[----:B------:R-:W-:Y:S01]  /*4e40*/  MOV R18, R12 ;  /* 0x0000000c00127202 */ /* 0x000fe20000000f00 */
[----:B0-----:R-:W-:Y:S01]  /*4e50*/  IMAD R20, R74, UR12, RZ ;  /* 0x0000000c4a147c24 */ /* 0x001fe2000f8e02ff */
[----:B------:R-:W-:Y:S01]  /*4e60*/  MOV R19, R15 ;  /* 0x0000000f00137202 */ /* 0x000fe20000000f00 */
[C-C-:B------:R-:W-:Y:S01]  /*4e70*/  FFMA.FTZ R29, R17.reuse, R29, R22.reuse ;  /* 0x0000001d111d7223 */ /* 0x140fe20000010016 */
[----:B------:R-:W-:Y:S01]  /*4e80*/  FFMA.FTZ R26, R17, R26, R22 ;  /* 0x0000001a111a7223 */ /* 0x000fe20000010016 */
[C---:B------:R-:W-:Y:S02]  /*4e90*/  IMAD R21, R69.reuse, UR13, R20 ;  /* 0x0000000d45157c24 */ /* 0x040fe4000f8e0214 */
[----:B------:R-:W-:Y:S01]  /*4ea0*/  IMAD.WIDE.U32 R18, R69, UR12, R18 ;  /* 0x0000000c45127c25 */ /* 0x000fe2000f8e0012 */
[----:B------:R-:W-:-:S03]  /*4eb0*/  ULDC.64 UR12, c[0x0][0x210] ;  /* 0x00008400000c7ab9 */ /* 0x000fc60000000a00 */
[----:B------:R-:W-:Y:S01]  /*4ec0*/  FFMA.FTZ R29, R24, R7, -R29 ;  /* 0x00000007181d7223 */ /* 0x000fe2000001081d */
[----:B------:R-:W-:Y:S01]  /*4ed0*/  FFMA.FTZ R51, R51, R10, -R26 ;  /* 0x0000000a33337223 */ /* 0x000fe2000001081a */
[----:B------:R-:W-:Y:S02]  /*4ee0*/  IADD3 R21, R19, R21, RZ ;  /* 0x0000001513157210 */ /* 0x000fe40007ffe0ff */
[----:B------:R-:W-:Y:S01]  /*4ef0*/  FMUL.FTZ R19, R29, R6 ;  /* 0x000000061d137220 */ /* 0x000fe20000410000 */
[----:B------:R-:W-:-:S04]  /*4f00*/  LEA R20, P0, R18, UR12, 0x1 ;  /* 0x0000000c12147c11 */ /* 0x000fc8000f8008ff */
[----:B------:R-:W-:Y:S01]  /*4f10*/  LEA.HI.X R21, R18, UR13, R21, 0x1, P0 ;  /* 0x0000000d12157c11 */ /* 0x000fe200080f0c15 */
[----:B------:R-:W-:-:S05]  /*4f20*/  FMUL.FTZ R18, R51, R6 ;  /* 0x0000000633127220 */ /* 0x000fca0000410000 */
[----:B------:R-:W-:-:S05]  /*4f30*/  F2FP.F16.F32.PACK_AB R19, R18, R19 ;  /* 0x000000131213723e */ /* 0x000fca00000000ff */
[----:B------:R1:W-:Y:S02]  /*4f40*/  STG.E desc[UR8][R20.64], R19 ;  /* 0x0000001314007986 */ /* 0x0003e4000c101908 */
.L_x_1005:
[----:B------:R-:W-:Y:S05]  /*4f50*/  BSYNC B0 ;  /* 0x0000000000007941 */ /* 0x000fea0003800000 */
.L_x_1004:
        /* <DEDUP_REMOVED lines=27> */
.L_x_1006:
[----:B------:R-:W-:Y:S04]  /*5110*/  BSSY B0, `(.L_x_1007) ;  /* 0x0000014000007945 */ /* 0x000fe80003800000 */
        /* <DEDUP_REMOVED lines=19> */
.L_x_1008:
[----:B------:R-:W-:Y:S05]  /*5250*/  BSYNC B0 ;  /* 0x0000000000007941 */ /* 0x000fea0003800000 */
.L_x_1007:
        /* <DEDUP_REMOVED lines=27> */
.L_x_1009:
        /* <DEDUP_REMOVED lines=20> */
.L_x_1011:
[----:B------:R-:W-:Y:S05]  /*5550*/  BSYNC B0 ;  /* 0x0000000000007941 */ /* 0x000fea0003800000 */
.L_x_1010:
        /* <DEDUP_REMOVED lines=27> */
.L_x_1012:
        /* <DEDUP_REMOVED lines=20> */
.L_x_1014:
[----:B------:R-:W-:Y:S05]  /*5850*/  BSYNC B0 ;  /* 0x0000000000007941 */ /* 0x000fea0003800000 */
.L_x_1013:
        /* <DEDUP_REMOVED lines=27> */
.L_x_1015:
        /* <DEDUP_REMOVED lines=14> */
[----:B------:R-:W-:Y:S02]  /*5af0*/  FFMA.FTZ R18, R17, R39, R22 ;  /* 0x0000002711127223 */ /* 0x000fe40000010016 */
[----:B------:R-:W-:Y:S02]  /*5b00*/  FMUL.FTZ R19, R19, R6 ;  /* 0x0000000613137220 */ /* 0x000fe40000410000 */
[----:B------:R-:W-:-:S04]  /*5b10*/  FFMA.FTZ R47, R47, R10, -R18 ;  /* 0x0000000a2f2f7223 */ /* 0x000fc80000010812 */
[----:B------:R-:W-:-:S05]  /*5b20*/  FMUL.FTZ R18, R47, R6 ;  /* 0x000000062f127220 */ /* 0x000fca0000410000 */
[----:B------:R-:W-:-:S05]  /*5b30*/  F2FP.F16.F32.PACK_AB R19, R18, R19 ;  /* 0x000000131213723e */ /* 0x000fca00000000ff */
[----:B------:R1:W-:Y:S02]  /*5b40*/  STG.E desc[UR8][R20.64], R19 ;  /* 0x0000001314007986 */ /* 0x0003e4000c101908 */
.L_x_1017:
[----:B------:R-:W-:Y:S05]  /*5b50*/  BSYNC B0 ;  /* 0x0000000000007941 */ /* 0x000fea0003800000 */
.L_x_1016:
[----:B------:R-:W-:Y:S02]  /*5b60*/  HADD2.F32 R37, -RZ, R37.H1_H1 ;  /* 0x30000025ff257230 */ /* 0x000fe40000004100 */
        /* <DEDUP_REMOVED lines=13> */
[----:B01----:R-:W-:-:S05]  /*5c40*/  FMUL.FTZ R19, R11, -1.4426950216293334961 ;  /* 0xbfb8aa3b0b137820 */ /* 0x003fca0000410000 */
        /* <DEDUP_REMOVED lines=14> */
.L_x_1018:
[----:B------:R-:W-:Y:S01]  /*5d30*/  ISETP.GE.U32.AND P0, PT, R30, UR12, PT ;  /* 0x0000000c1e007c0c */ /* 0x000fe2000bf06070 */
[----:B------:R-:W-:Y:S03]  /*5d40*/  BSSY B0, `(.L_x_1019) ;  /* 0x0000016000007945 */ /* 0x000fe60003800000 */
[----:B------:R-:W-:-:S04]  /*5d50*/  ISETP.GE.AND.EX P0, PT, R31, UR13, PT, P0 ;  /* 0x0000000d1f007c0c */ /* 0x000fc8000bf06300 */
[----:B------:R-:W-:-:S13]  /*5d60*/  ISETP.LT.U32.AND P0, PT, R0, 0x180, !P0 ;  /* 0x000001800000780c */ /* 0x000fda0004701070 */
        /* <DEDUP_REMOVED lines=19> */
.L_x_1020:
[----:B------:R-:W-:Y:S05]  /*5ea0*/  BSYNC B0 ;  /* 0x0000000000007941 */ /* 0x000fea0003800000 */
.L_x_1019:
[--C-:B--2---:R-:W-:Y:S01]  /*5eb0*/  HADD2.F32 R11, -RZ, R38.reuse.H0_H0 ;  /* 0x20000026ff0b7230 */ /* 0x104fe20000004100 */
[----:B------:R-:W-:Y:S01]  /*5ec0*/  ISETP.GE.U32.AND P0, PT, R57, UR12, PT ;  /* 0x0000000c39007c0c */ /* 0x000fe2000bf06070 */
[----:B01----:R-:W-:-:S03]  /*5ed0*/  HADD2.F32 R19, -RZ, R38.H1_H1 ;  /* 0x30000026ff137230 */ /* 0x003fc60000004100 */
        /* <DEDUP_REMOVED lines=27> */
.L_x_1021:
        /* <DEDUP_REMOVED lines=19> */
.L_x_1023:
[----:B------:R-:W-:Y:S05]  /*61c0*/  BSYNC B0 ;  /* 0x0000000000007941 */ /* 0x000fea0003800000 */
.L_x_1022:
[----:B------:R-:W-:Y:S02]  /*61d0*/  IADD3 R36, R3, R36, RZ ;  /* 0x0000002403247210 */ /* 0x000fe40007ffe0ff */
[----:B------:R-:W-:Y:S02]  /*61e0*/  IADD3 R53, R53, 0x1, RZ ;  /* 0x0000000135357810 */ /* 0x000fe40007ffe0ff */
[----:B------:R-:W-:-:S13]  /*61f0*/  ISETP.GE.AND P0, PT, R36, UR4, PT ;  /* 0x0000000424007c0c */ /* 0x000fda000bf06270 */
[----:B------:R-:W-:Y:S05]  /*6200*/  @!P0 BRA `(.L_x_1024) ;  /* 0xffffffa000a48947 */ /* 0x000fea000383ffff */
.L_x_973:
[----:B0-----:R-:W0:Y:S01]  /*6210*/  LDC R6, c[0x0][0xc] ;  /* 0x00000300ff067b82 */ /* 0x001e220000000800 */
[----:B------:R-:W-:Y:S01]  /*6220*/  ISETP.NE.AND P2, PT, R0, RZ, PT ;  /* 0x000000ff0000720c */ /* 0x000fe20003f45270 */
[----:B------:R-:W-:Y:S06]  /*6230*/  BSSY B0, `(.L_x_1025) ;  /* 0x0000015000007945 */ /* 0x000fec0003800000 */
[----:B------:R-:W1:Y:S08]  /*6240*/  LDC R7, c[0x0][0x10] ;  /* 0x00000400ff077b82 */ /* 0x000e700000000800 */
[----:B------:R-:W2:Y:S01]  /*6250*/  LDC.64 R2, c[0x0][0x258] ;  /* 0x00009600ff027b82 */ /* 0x000ea20000000a00 */
[----:B0-----:R-:W-:-:S02]  /*6260*/  IADD3 R4, R6, -0x1, RZ ;  /* 0xffffffff06047810 */ /* 0x001fc40007ffe0ff */
[----:B------:R-:W-:Y:S02]  /*6270*/  ISETP.NE.AND P1, PT, R6, 0x1, PT ;  /* 0x000000010600780c */ /* 0x000fe40003f25270 */
[----:B------:R-:W-:Y:S02]  /*6280*/  ISETP.NE.AND P0, PT, R4, UR7, PT ;  /* 0x0000000704007c0c */ /* 0x000fe4000bf05270 */
[C---:B-1----:R-:W-:Y:S02]  /*6290*/  IADD3 R5, R7.reuse, -0x1, RZ ;  /* 0xffffffff07057810 */ /* 0x042fe40007ffe0ff */
        /* <DEDUP_REMOVED lines=14> */
.L_x_1026:
[----:B------:R-:W-:Y:S05]  /*6380*/  BSYNC B0 ;  /* 0x0000000000007941 */ /* 0x000fea0003800000 */
.L_x_1025:
[----:B------:R-:W-:Y:S05]  /*6390*/  @P0 EXIT ;  /* 0x000000000000094d */ /* 0x000fea0003800000 */
[----:B------:R-:W-:Y:S05]  /*63a0*/  @P2 BRA `(.L_x_1027) ;  /* 0x0000000000202947 */ /* 0x000fea0003800000 */
[----:B------:R-:W-:-:S05]  /*63b0*/  IMAD R4, R6, R7, RZ ;  /* 0x0000000706047224 */ /* 0x000fca00078e02ff */
[----:B------:R-:W-:-:S13]  /*63c0*/  ISETP.NE.AND P0, PT, R4, -0x1, PT ;  /* 0xffffffff0400780c */ /* 0x000fda0003f05270 */
[----:B------:R-:W-:Y:S05]  /*63d0*/  @!P0 BRA `(.L_x_1027) ;  /* 0x0000000000148947 */ /* 0x000fea0003800000 */
.L_x_1028:
[----:B0-----:R-:W2:Y:S04]  /*63e0*/  LDG.E.STRONG.GPU R5, desc[UR8][R2.64] ;  /* 0x0000000802057981 */ /* 0x001ea8000c1ef900 */
[----:B--2---:R-:W-:Y:S01]  /*63f0*/  CCTL.IVALL ;  /* 0x00000000ff00798f */ /* 0x004fe20002000000 */
[----:B------:R-:W-:Y:S05]  /*6400*/  YIELD ;  /* 0x0000000000007946 */ /* 0x000fea0003800000 */
[----:B------:R-:W-:-:S13]  /*6410*/  ISETP.NE.AND P0, PT, R5, R4, PT ;  /* 0x000000040500720c */ /* 0x000fda0003f05270 */
[----:B------:R-:W-:Y:S05]  /*6420*/  @P0 BRA `(.L_x_1028) ;  /* 0xfffffffc00ec0947 */ /* 0x000fea000383ffff */
.L_x_1027:
        /* <DEDUP_REMOVED lines=25> */
.L_x_1029:
[----:B------:R-:W-:-:S04]  /*65c0*/  LEA R6, P0, R0, UR4, 0x2 ;  /* 0x0000000400067c11 */ /* 0x000fc8000f8010ff */
[----:B------:R-:W-:Y:S02]  /*65d0*/  LEA.HI.X R7, R0, UR5, R7, 0x2, P0 ;  /* 0x0000000500077c11 */ /* 0x000fe400080f1407 */
[-C--:B------:R-:W-:Y:S02]  /*65e0*/  LEA R8, P0, R25, R6.reuse, 0x2 ;  /* 0x0000000619087211 */ /* 0x080fe400078010ff */
[-C--:B------:R-:W-:Y:S01]  /*65f0*/  LEA R12, P2, R27, R6.reuse, 0x2 ;  /* 0x000000061b0c7211 */ /* 0x080fe200078410ff */
[----:B--2---:R2:W3:Y:S01]  /*6600*/  LDG.E R2, desc[UR8][R6.64] ;  /* 0x0000000806027981 */ /* 0x0044e2000c1e1900 */
        /* <DEDUP_REMOVED lines=8> */
[----:B------:R-:W-:-:S04]  /*6690*/  IADD3 R0, R0, 0x180, RZ ;  /* 0x0000018000007810 */ /* 0x000fc80007ffe0ff */
[----:B------:R-:W-:Y:S02]  /*66a0*/  ISETP.GT.U32.AND P0, PT, R25, R0, PT ;  /* 0x000000001900720c */ /* 0x000fe40003f04070 */
[----:B--2---:R-:W-:-:S04]  /*66b0*/  SHF.R.S32.HI R7, RZ, 0x1f, R0 ;  /* 0x0000001fff077819 */ /* 0x004fc80000011400 */
[----:B------:R-:W-:Y:S02]  /*66c0*/  ISETP.GT.AND.EX P0, PT, R18, R7, PT, P0 ;  /* 0x000000071200720c */ /* 0x000fe40003f04300 */
[----:B---3--:R-:W-:Y:S01]  /*66d0*/  F2FP.BF16.F32.PACK_AB R19, R9, R2 ;  /* 0x000000020913723e */ /* 0x008fe200000010ff */
[----:B0-----:R-:W-:-:S04]  /*66e0*/  IMAD.WIDE R2, R5, 0x2, R14 ;  /* 0x0000000205027825 */ /* 0x001fc800078e020e */
[----:B-1----:R-:W-:Y:S01]  /*66f0*/  IMAD.WIDE R4, R5, 0x2, R16 ;  /* 0x0000000205047825 */ /* 0x002fe200078e0210 */
[----:B----4-:R-:W-:Y:S01]  /*6700*/  F2FP.BF16.F32.PACK_AB R21, R13, R10 ;  /* 0x0000000a0d15723e */ /* 0x010fe200000010ff */
[----:B------:R2:W-:Y:S04]  /*6710*/  STG.E desc[UR8][R2.64], R19 ;  /* 0x0000001302007986 */ /* 0x0005e8000c101908 */
[----:B------:R2:W-:Y:S01]  /*6720*/  STG.E desc[UR8][R4.64], R21 ;  /* 0x0000001504007986 */ /* 0x0005e2000c101908 */
[----:B------:R-:W-:Y:S05]  /*6730*/  @P0 BRA `(.L_x_1029) ;  /* 0xfffffffc00a00947 */ /* 0x000fea000383ffff */
[----:B------:R-:W-:Y:S05]  /*6740*/  EXIT ;  /* 0x000000000000794d */ /* 0x000fea0003800000 */
.L_x_1030:
        /* <DEDUP_REMOVED lines=11> */
.L_x_3260:


//--------------------- .text._Z35group_norm_nhwc_bwd_one_pass_kernelI11Fp16IOBf16WLi512ELi24ELi384EEv26Group_norm_nhwc_bwd_params --------------------------
	.section	.text._Z35group_norm_nhwc_bwd_one_pass_kernelI11Fp16IOBf16WLi512ELi24ELi384EEv26Group_norm_nhwc_bwd_params,"ax",@progbits
	.align	128
        .global         _Z35group_norm_nhwc_bwd_one_pass_kernelI11Fp16IOBf16WLi512ELi24ELi384EEv26Group_norm_nhwc_bwd_params
        .type           _Z35group_norm_nhwc_bwd_one_pass_kernelI11Fp16IOBf16WLi512ELi24ELi384EEv26Group_norm_nhwc_bwd_params,@function
        .size           _Z35group_norm_nhwc_bwd_one_pass_kernelI11Fp16IOBf16WLi512ELi24ELi384EEv26Group_norm_nhwc_bwd_params,(.L_x_3261 - _Z35group_norm_nhwc_bwd_one_pass_kernelI11Fp16IOBf16WLi512ELi24ELi384EEv26Group_norm_nhwc_bwd_params)
        .other          _Z35group_norm_nhwc_bwd_one_pass_kernelI11Fp16IOBf16WLi512ELi24ELi384EEv26Group_norm_nhwc_bwd_params,@"STO_CUDA_ENTRY STV_DEFAULT"
_Z35group_norm_nhwc_bwd_one_pass_kernelI11Fp16IOBf16WLi512ELi24ELi384EEv26Group_norm_nhwc_bwd_params:
.text._Z35group_norm_nhwc_bwd_one_pass_kernelI11Fp16IOBf16WLi512ELi24ELi384EEv26Group_norm_nhwc_bwd_params:
        /* <DEDUP_REMOVED lines=116> */
.L_x_1114:
        /* <DEDUP_REMOVED lines=180> */
[----:B------:R-:W-:-:S04]  /*1280*/  LOP3.LUT P5, RZ, R88, 0x8, RZ, 0xc0, !PT ;  /* 0x0000000858ff7812 */ /* 0x000fc800078ac0ff */
[----:B------:R-:W-:Y:S02]  /*1290*/  P2R R115, PR, RZ, 0x20 ;  /* 0x00000020ff737803 */ /* 0x000fe40000000000 */
[----:B------:R-:W-:-:S04]  /*12a0*/  LOP3.LUT P5, RZ, R88, 0x10, RZ, 0xc0, !PT ;  /* 0x0000001058ff7812 */ /* 0x000fc800078ac0ff */
[----:B------:R-:W-:Y:S02]  /*12b0*/  P2R R116, PR, RZ, 0x20 ;  /* 0x00000020ff747803 */ /* 0x000fe40000000000 */
[----:B------:R-:W-:-:S04]  /*12c0*/  LOP3.LUT P5, RZ, R88, 0x20, RZ, 0xc0, !PT ;  /* 0x0000002058ff7812 */ /* 0x000fc800078ac0ff */
[----:B------:R-:W-:Y:S02]  /*12d0*/  P2R R125, PR, RZ, 0x20 ;  /* 0x00000020ff7d7803 */ /* 0x000fe40000000000 */
[----:B------:R-:W-:Y:S01]  /*12e0*/  LOP3.LUT P5, RZ, R88, 0x40, RZ, 0xc0, !PT ;  /* 0x0000004058ff7812 */ /* 0x000fe200078ac0ff */
[----:B0-----:R-:W-:-:S03]  /*12f0*/  @P4 IMAD R16, R19, R38, RZ ;  /* 0x0000002613104224 */ /* 0x001fc600078e02ff */
[----:B------:R-:W-:Y:S01]  /*1300*/  P2R R126, PR, RZ, 0x20 ;  /* 0x00000020ff7e7803 */ /* 0x000fe20000000000 */
[----:B------:R-:W-:Y:S01]  /*1310*/  @P4 IMAD.WIDE.U32 R36, R76, R38, R36 ;  /* 0x000000264c244225 */ /* 0x000fe200078e0024 */
[----:B------:R-:W-:-:S03]  /*1320*/  LOP3.LUT P5, RZ, R88, 0x80, RZ, 0xc0, !PT ;  /* 0x0000008058ff7812 */ /* 0x000fc600078ac0ff */
        /* <DEDUP_REMOVED lines=97> */
[----:B------:R-:W-:Y:S02]  /*1940*/  MOV R22, RZ ;  /* 0x000000ff00167202 */ /* 0x000fe40000000f00 */
[----:B------:R-:W-:Y:S02]  /*1950*/  IADD3 R24, R28, 0x1c0, RZ ;  /* 0x000001c01c187810 */ /* 0x000fe40007ffe0ff */
[----:B-1----:R-:W-:-:S04]  /*1960*/  @P0 IADD3 R108, P6, R37, R108, RZ ;  /* 0x0000006c256c0210 */ /* 0x002fc80007fde0ff */
[----:B------:R-:W-:Y:S02]  /*1970*/  @P0 IADD3.X R109, R20, R109, RZ, P6, !PT ;  /* 0x0000006d146d0210 */ /* 0x000fe400037fe4ff */
[----:B------:R-:W-:Y:S02]  /*1980*/  MOV R20, RZ ;  /* 0x000000ff00147202 */ /* 0x000fe40000000f00 */
[----:B------:R-:W-:Y:S01]  /*1990*/  SHF.R.S32.HI R26, RZ, 0x1f, R24 ;  /* 0x0000001fff1a7819 */ /* 0x000fe20000011418 */
[----:B------:R-:W5:Y:S04]  /*19a0*/  @P0 LDG.E R22, desc[UR8][R108.64] ;  /* 0x000000086c160981 */ /* 0x000f68000c1e1900 */
[----:B------:R0:W5:Y:S01]  /*19b0*/  @P0 LDG.E R20, desc[UR8][R106.64] ;  /* 0x000000086a140981 */ /* 0x000162000c1e1900 */
[----:B------:R-:W-:-:S04]  /*19c0*/  ISETP.GE.U32.AND P0, PT, R24, UR12, PT ;  /* 0x0000000c18007c0c */ /* 0x000fc8000bf06070 */
[----:B------:R-:W-:-:S04]  /*19d0*/  ISETP.GE.AND.EX P0, PT, R26, UR13, PT, P0 ;  /* 0x0000000d1a007c0c */ /* 0x000fc8000bf06300 */
[----:B------:R-:W-:-:S13]  /*19e0*/  ISETP.LT.U32.AND P0, PT, R86, 0x180, !P0 ;  /* 0x000001805600780c */ /* 0x000fda0004701070 */
[----:B------:R-:W1:Y:S08]  /*19f0*/  @P0 LDC.64 R36, c[0x0][0x288] ;  /* 0x0000a200ff240b82 */ /* 0x000e700000000a00 */
[----:B------:R-:W2:Y:S01]  /*1a00*/  @P0 LDC.64 R110, c[0x0][0x230] ;  /* 0x00008c00ff6e0b82 */ /* 0x000ea20000000a00 */
        /* <DEDUP_REMOVED lines=9> */
[----:B--2---:R-:W-:-:S04]  /*1aa0*/  @P0 IADD3 R110, P6, R37, R110, RZ ;  /* 0x0000006e256e0210 */ /* 0x004fc80007fde0ff */
        /* <DEDUP_REMOVED lines=32> */
[----:B------:R0:W5:Y:S04]  /*1cb0*/  @P0 LDG.E R28, desc[UR8][R106.64] ;  /* 0x000000086a1c0981 */ /* 0x000168000c1e1900 */
[----:B------:R1:W5:Y:S01]  /*1cc0*/  @P0 LDG.E R30, desc[UR8][R108.64] ;  /* 0x000000086c1e0981 */ /* 0x000362000c1e1900 */
[----:B------:R-:W-:-:S06]  /*1cd0*/  CS2R R112, SRZ ;  /* 0x0000000000707805 */ /* 0x000fcc000001ff00 */
[----:B------:R-:W5:Y:S01]  /*1ce0*/  @P5 LDG.E R112, desc[UR8][R118.64] ;  /* 0x0000000876705981 */ /* 0x000f62000c1e1900 */
[----:B0-----:R-:W-:Y:S02]  /*1cf0*/  CS2R R106, SRZ ;  /* 0x00000000006a7805 */ /* 0x001fe4000001ff00 */
[----:B-1----:R-:W-:Y:S02]  /*1d00*/  CS2R R108, SRZ ;  /* 0x00000000006c7805 */ /* 0x002fe4000001ff00 */
[----:B------:R-:W-:Y:S01]  /*1d10*/  LOP3.LUT P6, RZ, R88, 0x2, RZ, 0xc0, !PT ;  /* 0x0000000258ff7812 */ /* 0x000fe200078cc0ff */
[----:B--2---:R-:W-:-:S05]  /*1d20*/  FFMA.FTZ R110, -R36, R36, R37 ;  /* 0x00000024246e7223 */ /* 0x004fca0000010125 */
[----:B------:R-:W-:-:S13]  /*1d30*/  FSETP.GTU.FTZ.AND P0, PT, R110, RZ, PT ;  /* 0x000000ff6e00720b */ /* 0x000fda0003f1c000 */
[----:B------:R-:W0:Y:S02]  /*1d40*/  @P0 LDC R127, c[0x0][0x250] ;  /* 0x00009400ff7f0b82 */ /* 0x000e240000000800 */
[----:B0-----:R-:W-:Y:S01]  /*1d50*/  @P0 FADD.FTZ R127, R110, R127 ;  /* 0x0000007f6e7f0221 */ /* 0x001fe20000010000 */
[----:B------:R-:W-:-:S06]  /*1d60*/  CS2R R110, SRZ ;  /* 0x00000000006e7805 */ /* 0x000fcc000001ff00 */
[----:B------:R0:W5:Y:S01]  /*1d70*/  @P5 LDG.E R111, desc[UR8][R104.64] ;  /* 0x00000008686f5981 */ /* 0x000162000c1e1900 */
[----:B------:R-:W-:-:S13]  /*1d80*/  ISETP.NE.AND P5, PT, R126, RZ, PT ;  /* 0x000000ff7e00720c */ /* 0x000fda0003fa5270 */
[----:B------:R1:W5:Y:S04]  /*1d90*/  @P5 LDG.E R113, desc[UR8][R102.64] ;  /* 0x0000000866715981 */ /* 0x000368000c1e1900 */
[----:B------:R2:W5:Y:S01]  /*1da0*/  @P5 LDG.E R110, desc[UR8][R100.64] ;  /* 0x00000008646e5981 */ /* 0x000562000c1e1900 */
[----:B------:R-:W-:-:S13]  /*1db0*/  ISETP.NE.AND P5, PT, R125, RZ, PT ;  /* 0x000000ff7d00720c */ /* 0x000fda0003fa5270 */
[----:B------:R3:W5:Y:S04]  /*1dc0*/  @P5 LDG.E R108, desc[UR8][R98.64] ;  /* 0x00000008626c5981 */ /* 0x000768000c1e1900 */
[----:B------:R4:W5:Y:S01]  /*1dd0*/  @P5 LDG.E R107, desc[UR8][R96.64] ;  /* 0x00000008606b5981 */ /* 0x000962000c1e1900 */
[----:B------:R-:W-:Y:S02]  /*1de0*/  ISETP.NE.AND P5, PT, R116, RZ, PT ;  /* 0x000000ff7400720c */ /* 0x000fe40003fa5270 */
[----:B0-----:R-:W-:Y:S02]  /*1df0*/  CS2R R104, SRZ ;  /* 0x0000000000687805 */ /* 0x001fe4000001ff00 */
[----:B-1----:R-:W-:-:S09]  /*1e00*/  CS2R R102, SRZ ;  /* 0x0000000000667805 */ /* 0x002fd2000001ff00 */
[----:B------:R0:W5:Y:S04]  /*1e10*/  @P5 LDG.E R109, desc[UR8][R94.64] ;  /* 0x000000085e6d5981 */ /* 0x000168000c1e1900 */
[----:B------:R1:W5:Y:S01]  /*1e20*/  @P5 LDG.E R106, desc[UR8][R92.64] ;  /* 0x000000085c6a5981 */ /* 0x000362000c1e1900 */
[----:B------:R-:W-:Y:S02]  /*1e30*/  ISETP.NE.AND P5, PT, R115, RZ, PT ;  /* 0x000000ff7300720c */ /* 0x000fe40003fa5270 */
[----:B--2---:R-:W-:Y:S02]  /*1e40*/  CS2R R100, SRZ ;  /* 0x0000000000647805 */ /* 0x004fe4000001ff00 */
[----:B---3--:R-:W-:Y:S02]  /*1e50*/  CS2R R98, SRZ ;  /* 0x0000000000627805 */ /* 0x008fe4000001ff00 */
[----:B----4-:R-:W-:-:S02]  /*1e60*/  CS2R R96, SRZ ;  /* 0x0000000000607805 */ /* 0x010fc4000001ff00 */
[----:B0-----:R-:W-:Y:S01]  /*1e70*/  CS2R R94, SRZ ;  /* 0x00000000005e7805 */ /* 0x001fe2000001ff00 */
[----:B------:R-:W5:Y:S01]  /*1e80*/  @P6 LDG.E R100, desc[UR8][R60.64] ;  /* 0x000000083c646981 */ /* 0x000f62000c1e1900 */
[----:B-1----:R-:W-:-:S03]  /*1e90*/  CS2R R92, SRZ ;  /* 0x00000000005c7805 */ /* 0x002fc6000001ff00 */
[----:B------:R-:W5:Y:S04]  /*1ea0*/  @P6 LDG.E R99, desc[UR8][R58.64] ;  /* 0x000000083a636981 */ /* 0x000f68000c1e1900 */
[----:B------:R0:W5:Y:S04]  /*1eb0*/  @P5 LDG.E R104, desc[UR8][R90.64] ;  /* 0x000000085a685981 */ /* 0x000168000c1e1900 */
[----:B------:R1:W5:Y:S01]  /*1ec0*/  @P5 LDG.E R103, desc[UR8][R66.64] ;  /* 0x0000000842675981 */ /* 0x000362000c1e1900 */
[----:B------:R-:W-:-:S03]  /*1ed0*/  ISETP.NE.AND P5, PT, R89, RZ, PT ;  /* 0x000000ff5900720c */ /* 0x000fc60003fa5270 */
[----:B------:R1:W5:Y:S01]  /*1ee0*/  @P4 LDG.E R96, desc[UR8][R52.64] ;  /* 0x0000000834604981 */ /* 0x000362000c1e1900 */
[----:B0-----:R-:W-:-:S03]  /*1ef0*/  CS2R R90, SRZ ;  /* 0x00000000005a7805 */ /* 0x001fc6000001ff00 */
        /* <DEDUP_REMOVED lines=9> */
[----:B------:R-:W-:-:S06]  /*1f90*/  MOV R114, 0x3f800000 ;  /* 0x3f80000000727802 */ /* 0x000fcc0000000f00 */
[----:B------:R1:W0:Y:S01]  /*1fa0*/  @P0 MUFU.RSQ R114, R127 ;  /* 0x0000007f00720308 */ /* 0x0002220000001400 */
        /* <DEDUP_REMOVED lines=9> */
[----:B01----:R-:W-:Y:S05]  /*2040*/  @P0 BRA `(.L_x_1033) ;  /* 0x0000000000400947 */ /* 0x003fea0003800000 */
        /* <DEDUP_REMOVED lines=16> */
.L_x_1033:
[----:B------:R-:W-:Y:S05]  /*2150*/  BSYNC B0 ;  /* 0x0000000000007941 */ /* 0x000fea0003800000 */
.L_x_1032:
        /* <DEDUP_REMOVED lines=36> */
.L_x_1034:
[----:B------:R-:W-:Y:S01]  /*23a0*/  FMUL.FTZ R38, R43, R118 ;  /* 0x000000762b267220 */ /* 0x000fe20000410000 */
[----:B------:R-:W-:Y:S01]  /*23b0*/  FMUL.FTZ R54, R51, R114 ;  /* 0x0000007233367220 */ /* 0x000fe20000410000 */
[C---:B------:R-:W-:Y:S01]  /*23c0*/  FFMA.FTZ R52, R40.reuse, R43, RZ ;  /* 0x0000002b28347223 */ /* 0x040fe200000100ff */
        /* <DEDUP_REMOVED lines=23> */
.L_x_1035:
[C---:B------:R-:W-:Y:S01]  /*2540*/  FFMA.FTZ R44, R42.reuse, R41, R39 ;  /* 0x000000292a2c7223 */ /* 0x040fe20000010027 */
[----:B------:R-:W-:Y:S01]  /*2550*/  FADD.FTZ R46, R41, R38 ;  /* 0x00000026292e7221 */ /* 0x000fe20000010000 */
[----:B------:R-:W-:Y:S01]  /*2560*/  FADD.FTZ R40, RZ, R43 ;  /* 0x0000002bff287221 */ /* 0x000fe20000010000 */
[----:B------:R-:W-:Y:S01]  /*2570*/  FFMA.FTZ R42, R42, R45, RZ ;  /* 0x0000002d2a2a7223 */ /* 0x000fe200000100ff */
[----:B------:R-:W-:Y:S01]  /*2580*/  FADD.FTZ R38, RZ, R45 ;  /* 0x0000002dff267221 */ /* 0x000fe20000010000 */
[----:B------:R-:W-:Y:S01]  /*2590*/  FMUL.FTZ R39, R55, R118 ;  /* 0x0000007637277220 */ /* 0x000fe20000410000 */
[--C-:B------:R-:W-:Y:S02]  /*25a0*/  HADD2.F32 R43, -RZ, R108.reuse.H0_H0 ;  /* 0x2000006cff2b7230 */ /* 0x100fe40000004100 */
[----:B------:R-:W-:Y:S01]  /*25b0*/  FADD.FTZ R48, R40, R55 ;  /* 0x0000003728307221 */ /* 0x000fe20000010000 */
[----:B------:R-:W-:Y:S02]  /*25c0*/  HADD2.F32 R45, -RZ, R108.H1_H1 ;  /* 0x3000006cff2d7230 */ /* 0x000fe40000004100 */
[----:B------:R-:W-:Y:S01]  /*25d0*/  FFMA.FTZ R40, R54, R39, R44 ;  /* 0x0000002736287223 */ /* 0x000fe2000001002c */
[----:B------:R-:W-:Y:S01]  /*25e0*/  FMUL.FTZ R41, R57, R116 ;  /* 0x0000007439297220 */ /* 0x000fe20000410000 */
[----:B------:R-:W-:Y:S01]  /*25f0*/  FADD.FTZ R43, -R36, R43 ;  /* 0x0000002b242b7221 */ /* 0x000fe20000010100 */
[----:B------:R-:W-:Y:S01]  /*2600*/  FFMA.FTZ R52, R54, R55, R52 ;  /* 0x0000003736347223 */ /* 0x000fe20000010034 */
[----:B------:R-:W-:Y:S01]  /*2610*/  FADD.FTZ R45, -R36, R45 ;  /* 0x0000002d242d7221 */ /* 0x000fe20000010100 */
[----:B------:R-:W-:Y:S01]  /*2620*/  FADD.FTZ R50, R38, R57 ;  /* 0x0000003926327221 */ /* 0x000fe20000010000 */
[----:B------:R-:W-:Y:S01]  /*2630*/  FFMA.FTZ R54, R56, R57, R42 ;  /* 0x0000003938367223 */ /* 0x000fe2000001002a */
        /* <DEDUP_REMOVED lines=25> */
.L_x_1036:
[----:B------:R-:W-:Y:S01]  /*27d0*/  FADD.FTZ R45, R41, R38 ;  /* 0x00000026292d7221 */ /* 0x000fe20000010000 */
[--C-:B------:R-:W-:Y:S02]  /*27e0*/  HADD2.F32 R41, -RZ, R109.reuse.H0_H0 ;  /* 0x2000006dff297230 */ /* 0x100fe40000004100 */
[----:B------:R-:W-:Y:S01]  /*27f0*/  FMUL.FTZ R40, R39, R118 ;  /* 0x0000007627287220 */ /* 0x000fe20000410000 */
        /* <DEDUP_REMOVED lines=34> */
.L_x_1037:
[----:B------:R-:W-:Y:S01]  /*2a20*/  FMUL.FTZ R38, R45, R118 ;  /* 0x000000762d267220 */ /* 0x000fe20000410000 */
[----:B------:R-:W-:Y:S01]  /*2a30*/  FADD.FTZ R58, R58, R45 ;  /* 0x0000002d3a3a7221 */ /* 0x000fe20000010000 */
[----:B------:R-:W-:Y:S01]  /*2a40*/  FFMA.FTZ R60, R53, R45, R60 ;  /* 0x0000002d353c7223 */ /* 0x000fe2000001003c */
[--C-:B------:R-:W-:Y:S02]  /*2a50*/  HADD2.F32 R43, -RZ, R104.reuse.H0_H0 ;  /* 0x20000068ff2b7230 */ /* 0x100fe40000004100 */
[----:B------:R-:W-:Y:S01]  /*2a60*/  FADD.FTZ R41, R39, R40 ;  /* 0x0000002827297221 */ /* 0x000fe20000010000 */
[----:B------:R-:W-:Y:S02]  /*2a70*/  HADD2.F32 R45, -RZ, R104.H1_H1 ;  /* 0x30000068ff2d7230 */ /* 0x000fe40000004100 */
[----:B------:R-:W-:Y:S01]  /*2a80*/  FFMA.FTZ R39, R53, R38, R51 ;  /* 0x0000002635277223 */ /* 0x000fe20000010033 */
[----:B------:R-:W-:Y:S01]  /*2a90*/  FMUL.FTZ R40, R47, R116 ;  /* 0x000000742f287220 */ /* 0x000fe20000410000 */
[C---:B------:R-:W-:Y:S01]  /*2aa0*/  FADD.FTZ R43, -R36.reuse, R43 ;  /* 0x0000002b242b7221 */ /* 0x040fe20000010100 */
[C---:B------:R-:W-:Y:S01]  /*2ab0*/  FFMA.FTZ R54, R55.reuse, R47, R54 ;  /* 0x0000002f37367223 */ /* 0x040fe20000010036 */
[----:B------:R-:W-:Y:S01]  /*2ac0*/  FADD.FTZ R45, -R36, R45 ;  /* 0x0000002d242d7221 */ /* 0x000fe20000010100 */
        /* <DEDUP_REMOVED lines=26> */
.L_x_1038:
        /* <DEDUP_REMOVED lines=37> */
.L_x_1039:
        /* <DEDUP_REMOVED lines=37> */
.L_x_1040:
[--C-:B------:R-:W-:Y:S02]  /*3110*/  HADD2.F32 R41, -RZ, R101.reuse.H0_H0 ;  /* 0x20000065ff297230 */ /* 0x100fe40000004100 */
[----:B------:R-:W-:Y:S01]  /*3120*/  FMUL.FTZ R38, R49, R118 ;  /* 0x0000007631267220 */ /* 0x000fe20000410000 */
[----:B------:R-:W-:Y:S02]  /*3130*/  HADD2.F32 R45, -RZ, R101.H1_H1 ;  /* 0x30000065ff2d7230 */ /* 0x000fe40000004100 */
[----:B------:R-:W-:Y:S01]  /*3140*/  FADD.FTZ R46, R52, R47 ;  /* 0x0000002f342e7221 */ /* 0x000fe20000010000 */
[--C-:B------:R-:W-:Y:S02]  /*3150*/  HADD2.F32 R43, -RZ, R98.reuse.H0_H0 ;  /* 0x20000062ff2b7230 */ /* 0x100fe40000004100 */
[----:B------:R-:W-:Y:S01]  /*3160*/  FADD.FTZ R47, -R36, R41 ;  /* 0x00000029242f7221 */ /* 0x000fe20000010100 */
[----:B------:R-:W-:Y:S01]  /*3170*/  FFMA.FTZ R44, R62, R38, R55 ;  /* 0x000000263e2c7223 */ /* 0x000fe20000010037 */
[----:B------:R-:W-:Y:S01]  /*3180*/  FADD.FTZ R51, -R36, R45 ;  /* 0x0000002d24337221 */ /* 0x000fe20000010100 */
[----:B------:R-:W-:Y:S01]  /*3190*/  FADD.FTZ R48, R57, R38 ;  /* 0x0000002639307221 */ /* 0x000fe20000010000 */
[----:B------:R-:W-:-:S02]  /*31a0*/  HADD2.F32 R41, -RZ, R98.H1_H1 ;  /* 0x30000062ff297230 */ /* 0x000fc40000004100 */
        /* <DEDUP_REMOVED lines=22> */
.L_x_1041:
[----:B------:R-:W-:Y:S01]  /*3310*/  FFMA.FTZ R51, R59, R45, R44 ;  /* 0x0000002d3b337223 */ /* 0x000fe2000001002c */
[----:B------:R-:W-:Y:S01]  /*3320*/  FMUL.FTZ R47, R43, R118 ;  /* 0x000000762b2f7220 */ /* 0x000fe20000410000 */
[----:B------:R-:W-:Y:S01]  /*3330*/  FADD.FTZ R48, R45, R48 ;  /* 0x000000302d307221 */ /* 0x000fe20000010000 */
[----:B------:R-:W-:Y:S01]  /*3340*/  FFMA.FTZ R53, R62, R49, R60 ;  /* 0x000000313e357223 */ /* 0x000fe2000001003c */
[----:B------:R-:W-:Y:S01]  /*3350*/  FADD.FTZ R56, R42, R49 ;  /* 0x000000312a387221 */ /* 0x000fe20000010000 */
[----:B------:R-:W-:Y:S01]  /*3360*/  FFMA.FTZ R45, R40, R47, R51 ;  /* 0x0000002f282d7223 */ /* 0x000fe20000010033 */
[--C-:B------:R-:W-:Y:S02]  /*3370*/  HADD2.F32 R49, -RZ, R96.reuse.H0_H0 ;  /* 0x20000060ff317230 */ /* 0x100fe40000004100 */
[----:B------:R-:W-:Y:S01]  /*3380*/  FADD.FTZ R47, R48, R47 ;  /* 0x0000002f302f7221 */ /* 0x000fe20000010000 */
[----:B------:R-:W-:Y:S02]  /*3390*/  HADD2.F32 R51, -RZ, R96.H1_H1 ;  /* 0x30000060ff337230 */ /* 0x000fe40000004100 */
[----:B------:R-:W-:Y:S01]  /*33a0*/  FMUL.FTZ R42, R41, R116 ;  /* 0x00000074292a7220 */ /* 0x000fe20000410000 */
[----:B------:R-:W-:Y:S01]  /*33b0*/  FFMA.FTZ R55, R59, R39, R58 ;  /* 0x000000273b377223 */ /* 0x000fe2000001003a */
        /* <DEDUP_REMOVED lines=27> */
.L_x_1042:
        /* <DEDUP_REMOVED lines=32> */
.L_x_1043:
[----:B------:R-:W-:Y:S01]  /*3770*/  FFMA.FTZ R59, R44, R52, R51 ;  /* 0x000000342c3b7223 */ /* 0x000fe20000010033 */
[----:B------:R-:W-:Y:S01]  /*3780*/  FMUL.FTZ R51, R49, R118 ;  /* 0x0000007631337220 */ /* 0x000fe20000410000 */
[----:B------:R-:W-:Y:S01]  /*3790*/  FFMA.FTZ R53, R40, R43, R53 ;  /* 0x0000002b28357223 */ /* 0x000fe20000010035 */
[----:B------:R-:W-:Y:S01]  /*37a0*/  FADD.FTZ R56, R56, R43 ;  /* 0x0000002b38387221 */ /* 0x000fe20000010000 */
[----:B------:R-:W-:Y:S01]  /*37b0*/  FADD.FTZ R52, R52, R57 ;  /* 0x0000003934347221 */ /* 0x000fe20000010000 */
[----:B------:R-:W-:Y:S01]  /*37c0*/  FFMA.FTZ R43, R48, R51, R59 ;  /* 0x00000033302b7223 */ /* 0x000fe2000001003b */
[--C-:B------:R-:W-:Y:S02]  /*37d0*/  HADD2.F32 R57, -RZ, R92.reuse.H0_H0 ;  /* 0x2000005cff397230 */ /* 0x100fe40000004100 */
[----:B------:R-:W-:Y:S01]  /*37e0*/  FMUL.FTZ R40, R39, R116 ;  /* 0x0000007427287220 */ /* 0x000fe20000410000 */
[----:B------:R-:W-:Y:S02]  /*37f0*/  HADD2.F32 R59, -RZ, R92.H1_H1 ;  /* 0x3000005cff3b7230 */ /* 0x000fe40000004100 */
[----:B------:R-:W-:Y:S01]  /*3800*/  FADD.FTZ R51, R52, R51 ;  /* 0x0000003334337221 */ /* 0x000fe20000010000 */
[----:B------:R-:W-:Y:S01]  /*3810*/  FFMA.FTZ R55, R38, R41, R55 ;  /* 0x0000002926377223 */ /* 0x000fe20000010037 */
[----:B------:R-:W-:Y:S01]  /*3820*/  FADD.FTZ R57, -R36, R57 ;  /* 0x0000003924397221 */ /* 0x000fe20000010100 */
[----:B------:R-:W-:Y:S01]  /*3830*/  FFMA.FTZ R67, R46, R40, R43 ;  /* 0x000000282e437223 */ /* 0x000fe2000001002b */
[----:B------:R-:W-:Y:S01]  /*3840*/  FADD.FTZ R59, -R36, R59 ;  /* 0x0000003b243b7221 */ /* 0x000fe20000010100 */
        /* <DEDUP_REMOVED lines=24> */
.L_x_1044:
        /* <DEDUP_REMOVED lines=32> */
.L_x_1045:
        /* <DEDUP_REMOVED lines=38> */
.L_x_1046:
[----:B------:R-:W-:Y:S01]  /*3e30*/  FADD.FTZ R124, R54, R45 ;  /* 0x0000002d367c7221 */ /* 0x000fe20000010000 */
[----:B------:R-:W-:Y:S01]  /*3e40*/  FMUL.FTZ R55, R47, R118 ;  /* 0x000000762f377220 */ /* 0x000fe20000410000 */
[----:B------:R-:W-:Y:S01]  /*3e50*/  FFMA.FTZ R45, R48, R49, R65 ;  /* 0x00000031302d7223 */ /* 0x000fe20000010041 */
[--C-:B------:R-:W-:Y:S02]  /*3e60*/  HADD2.F32 R63, -RZ, R20.reuse.H0_H0 ;  /* 0x20000014ff3f7230 */ /* 0x100fe40000004100 */
[----:B------:R-:W-:Y:S01]  /*3e70*/  FMUL.FTZ R54, R53, R116 ;  /* 0x0000007435367220 */ /* 0x000fe20000410000 */
[----:B------:R-:W-:Y:S02]  /*3e80*/  HADD2.F32 R65, -RZ, R20.H1_H1 ;  /* 0x30000014ff417230 */ /* 0x000fe40000004100 */
[----:B------:R-:W-:Y:S01]  /*3e90*/  FFMA.FTZ R61, R42, R55, R67 ;  /* 0x000000372a3d7223 */ /* 0x000fe20000010043 */
[----:B------:R-:W-:Y:S01]  /*3ea0*/  FADD.FTZ R55, R126, R55 ;  /* 0x000000377e377221 */ /* 0x000fe20000010000 */
[----:B------:R-:W-:Y:S01]  /*3eb0*/  FADD.FTZ R63, -R36, R63 ;  /* 0x0000003f243f7221 */ /* 0x000fe20000010100 */
[----:B------:R-:W-:Y:S01]  /*3ec0*/  FADD.FTZ R48, R66, R49 ;  /* 0x0000003142307221 */ /* 0x000fe20000010000 */
        /* <DEDUP_REMOVED lines=26> */
.L_x_1047:
[----:B------:R-:W-:Y:S01]  /*4070*/  FMUL.FTZ R61, R49, R118 ;  /* 0x00000076313d7220 */ /* 0x000fe20000410000 */
[--C-:B------:R-:W-:Y:S02]  /*4080*/  HADD2.F32 R63, -RZ, R24.reuse.H0_H0 ;  /* 0x20000018ff3f7230 */ /* 0x100fe40000004100 */
[----:B------:R-:W-:Y:S01]  /*4090*/  FFMA.FTZ R59, R46, R39, R59 ;  /* 0x000000272e3b7223 */ /* 0x000fe2000001003b */
[----:B------:R-:W-:Y:S02]  /*40a0*/  HADD2.F32 R65, -RZ, R24.H1_H1 ;  /* 0x30000018ff417230 */ /* 0x000fe40000004100 */
[----:B------:R-:W-:Y:S01]  /*40b0*/  FADD.FTZ R46, R124, R39 ;  /* 0x000000277c2e7221 */ /* 0x000fe20000010000 */
[----:B------:R-:W-:Y:S01]  /*40c0*/  FFMA.FTZ R39, R54, R61, R67 ;  /* 0x0000003d36277223 */ /* 0x000fe20000010043 */
[----:B------:R-:W-:Y:S01]  /*40d0*/  FADD.FTZ R61, R66, R61 ;  /* 0x0000003d423d7221 */ /* 0x000fe20000010000 */
[----:B------:R-:W-:Y:S01]  /*40e0*/  FMUL.FTZ R58, R55, R116 ;  /* 0x00000074373a7220 */ /* 0x000fe20000410000 */
[C---:B------:R-:W-:Y:S01]  /*40f0*/  FADD.FTZ R63, -R36.reuse, R63 ;  /* 0x0000003f243f7221 */ /* 0x040fe20000010100 */
[----:B------:R-:W-:-:S02]  /*4100*/  FADD.FTZ R65, -R36, R65 ;  /* 0x0000004124417221 */ /* 0x000fc40000010100 */
[----:B------:R-:W-:Y:S01]  /*4110*/  FFMA.FTZ R125, R56, R58, R39 ;  /* 0x0000003a387d7223 */ /* 0x000fe20000010027 */
[----:B------:R-:W-:Y:S01]  /*4120*/  FADD.FTZ R126, R58, R61 ;  /* 0x0000003d3a7e7221 */ /* 0x000fe20000010000 */
[-C--:B------:R-:W-:Y:S01]  /*4130*/  FMUL.FTZ R58, R63, R114.reuse ;  /* 0x000000723f3a7220 */ /* 0x080fe20000410000 */
[----:B------:R-:W-:Y:S01]  /*4140*/  FMUL.FTZ R60, R65, R114 ;  /* 0x00000072413c7220 */ /* 0x000fe20000410000 */
[--C-:B------:R-:W-:Y:S02]  /*4150*/  HADD2.F32 R61, -RZ, R26.reuse.H0_H0 ;  /* 0x2000001aff3d7230 */ /* 0x100fe40000004100 */
        /* <DEDUP_REMOVED lines=20> */
.L_x_1048:
[----:B------:R-:W-:Y:S01]  /*42a0*/  FMUL.FTZ R63, R61, R118 ;  /* 0x000000763d3f7220 */ /* 0x000fe20000410000 */
[----:B------:R-:W-:Y:S01]  /*42b0*/  FMUL.FTZ R62, R39, R116 ;  /* 0x00000074273e7220 */ /* 0x000fe20000410000 */
[----:B------:R-:W-:Y:S02]  /*42c0*/  HADD2.F32 R67, -RZ, R30.H1_H1 ;  /* 0x3000001eff437230 */ /* 0x000fe40000004100 */
[----:B------:R-:W-:Y:S01]  /*42d0*/  FFMA.FTZ R65, R58, R63, R125 ;  /* 0x0000003f3a417223 */ /* 0x000fe2000001007d */
[----:B------:R-:W-:-:S03]  /*42e0*/  FADD.FTZ R63, R126, R63 ;  /* 0x0000003f7e3f7221 */ /* 0x000fc60000010000 */
[----:B------:R-:W-:Y:S01]  /*42f0*/  FFMA.FTZ R125, R60, R62, R65 ;  /* 0x0000003e3c7d7223 */ /* 0x000fe20000010041 */
[----:B------:R-:W-:Y:S01]  /*4300*/  FADD.FTZ R126, R62, R63 ;  /* 0x0000003f3e7e7221 */ /* 0x000fe20000010000 */
[--C-:B------:R-:W-:Y:S02]  /*4310*/  HADD2.F32 R63, -RZ, R28.reuse.H0_H0 ;  /* 0x2000001cff3f7230 */ /* 0x100fe40000004100 */
[----:B------:R-:W-:-:S03]  /*4320*/  HADD2.F32 R65, -RZ, R28.H1_H1 ;  /* 0x3000001cff417230 */ /* 0x000fc60000004100 */
[C---:B------:R-:W-:Y:S02]  /*4330*/  FADD.FTZ R63, -R36.reuse, R63 ;  /* 0x0000003f243f7221 */ /* 0x040fe40000010100 */
[----:B------:R-:W-:Y:S02]  /*4340*/  FADD.FTZ R65, -R36, R65 ;  /* 0x0000004124417221 */ /* 0x000fe40000010100 */
[-C--:B------:R-:W-:Y:S01]  /*4350*/  FMUL.FTZ R64, R63, R114.reuse ;  /* 0x000000723f407220 */ /* 0x080fe20000410000 */
[----:B------:R-:W-:Y:S02]  /*4360*/  HADD2.F32 R63, -RZ, R30.H0_H0 ;  /* 0x2000001eff3f7230 */ /* 0x000fe40000004100 */
[----:B------:R-:W-:Y:S01]  /*4370*/  FMUL.FTZ R62, R65, R114 ;  /* 0x00000072413e7220 */ /* 0x000fe20000410000 */
[----:B------:R-:W-:Y:S06]  /*4380*/  @!P0 BRA `(.L_x_1049) ;  /* 0x0000000000488947 */ /* 0x000fec0003800000 */
[----:B------:R-:W-:-:S04]  /*4390*/  FFMA.FTZ R65, R64, R118, R89 ;  /* 0x0000007640417223 */ /* 0x000fc80000010059 */
[----:B------:R-:W-:-:S06]  /*43a0*/  FMUL.FTZ R66, R65, -1.4426950216293334961 ;  /* 0xbfb8aa3b41427820 */ /* 0x000fcc0000410000 */
[----:B------:R-:W0:Y:S02]  /*43b0*/  MUFU.EX2 R66, R66 ;  /* 0x0000004200427308 */ /* 0x000e240000000800 */
[----:B0-----:R-:W-:-:S06]  /*43c0*/  FADD.FTZ R115, R66, 1 ;  /* 0x3f80000042737421 */ /* 0x001fcc0000010000 */
[----:B------:R-:W0:Y:S02]  /*43d0*/  MUFU.RCP R124, R115 ;  /* 0x00000073007c7308 */ /* 0x000e240000001000 */
[----:B0-----:R-:W-:Y:S01]  /*43e0*/  FMUL.FTZ R63, R63, R124 ;  /* 0x0000007c3f3f7220 */ /* 0x001fe20000410000 */
[----:B------:R-:W-:-:S04]  /*43f0*/  FADD.FTZ R124, -R124, 1 ;  /* 0x3f8000007c7c7421 */ /* 0x000fc80000010100 */
        /* <DEDUP_REMOVED lines=11> */
.L_x_1049:
        /* <DEDUP_REMOVED lines=34> */
[----:B------:R-:W-:Y:S01]  /*46d0*/  FFMA.FTZ R64, R64, R63, R45 ;  /* 0x0000003f40407223 */ /* 0x000fe2000001002d */
        /* <DEDUP_REMOVED lines=26> */
[----:B------:R-:W-:Y:S01]  /*4880*/  FADD.FTZ R66, R48, R63 ;  /* 0x0000003f30427221 */ /* 0x000fe20000010000 */
[----:B------:R-:W-:-:S02]  /*4890*/  MOV R38, R124 ;  /* 0x0000007c00267202 */ /* 0x000fc40000000f00 */
[----:B------:R-:W-:Y:S02]  /*48a0*/  MOV R39, R119 ;  /* 0x0000007700277202 */ /* 0x000fe40000000f00 */
[----:B------:R0:W-:Y:S07]  /*48b0*/  STS.128 [R115], R64 ;  /* 0x0000004073007388 */ /* 0x0001ee0000000c00 */
        /* <DEDUP_REMOVED lines=33> */
.L_x_1051:
[----:B------:R-:W-:Y:S05]  /*4ad0*/  BSYNC B0 ;  /* 0x0000000000007941 */ /* 0x000fea0003800000 */
.L_x_1050:
        /* <DEDUP_REMOVED lines=164> */
.L_x_1053:
[----:B------:R-:W-:Y:S05]  /*5520*/  BSYNC B0 ;  /* 0x0000000000007941 */ /* 0x000fea0003800000 */
.L_x_1052:
        /* <DEDUP_REMOVED lines=13> */
.L_x_1055:
[----:B------:R-:W-:Y:S05]  /*5600*/  BSYNC B0 ;  /* 0x0000000000007941 */ /* 0x000fea0003800000 */
.L_x_1054:
        /* <DEDUP_REMOVED lines=33> */
.L_x_1058:
[----:B-1----:R-:W2:Y:S04]  /*5820*/  LDG.E.STRONG.GPU R44, desc[UR8][R40.64] ;  /* 0x00000008282c7981 */ /* 0x002ea8000c1ef900 */
[----:B--2---:R-:W-:Y:S01]  /*5830*/  CCTL.IVALL ;  /* 0x00000000ff00798f */ /* 0x004fe20002000000 */
[----:B------:R-:W-:Y:S05]  /*5840*/  YIELD ;  /* 0x0000000000007946 */ /* 0x000fea0003800000 */
[----:B------:R-:W-:-:S13]  /*5850*/  ISETP.NE.AND P6, PT, R44, R49, PT ;  /* 0x000000312c00720c */ /* 0x000fda0003fc5270 */
[----:B------:R-:W-:Y:S05]  /*5860*/  @P6 BRA `(.L_x_1058) ;  /* 0xfffffffc00ec6947 */ /* 0x000fea000383ffff */
.L_x_1057:
        /* <DEDUP_REMOVED lines=22> */
.L_x_1062:
        /* <DEDUP_REMOVED lines=115> */
.L_x_1061:
        /* <DEDUP_REMOVED lines=63> */
.L_x_1063:
[----:B------:R-:W-:-:S04]  /*64f0*/  LOP3.LUT P6, RZ, R88, 0x1, RZ, 0xc0, !PT ;  /* 0x0000000158ff7812 */ /* 0x000fc800078cc0ff */
[----:B------:R-:W-:-:S13]  /*6500*/  ISETP.NE.OR P6, PT, R48, RZ, P6 ;  /* 0x000000ff3000720c */ /* 0x000fda00037c5670 */
[----:B------:R-:W-:Y:S05]  /*6510*/  @!P6 BRA `(.L_x_1059) ;  /* 0x00000000007ce947 */ /* 0x000fea0003800000 */
.L_x_1060:
        /* <DEDUP_REMOVED lines=31> */
.L_x_1059:
        /* <DEDUP_REMOVED lines=10> */
.L_x_1065:
[----:B------:R-:W-:Y:S05]  /*67b0*/  BSYNC B0 ;  /* 0x0000000000007941 */ /* 0x000fea0003800000 */
.L_x_1064:
        /* <DEDUP_REMOVED lines=17> */
.L_x_1056:
        /* <DEDUP_REMOVED lines=10> */
[----:B------:R-:W-:Y:S02]  /*6970*/  HADD2.F32 R53, -RZ, R113.H0_H0 ;  /* 0x20000071ff357230 */ /* 0x000fe40000004100 */
        /* <DEDUP_REMOVED lines=31> */
.L_x_1066:
        /* <DEDUP_REMOVED lines=19> */
[----:B------:R-:W-:-:S05]  /*6ca0*/  F2FP.F16.F32.PACK_AB R39, R38, R39 ;  /* 0x000000272627723e */ /* 0x000fca00000000ff */
[----:B------:R0:W-:Y:S02]  /*6cb0*/  STG.E desc[UR8][R40.64], R39 ;  /* 0x0000002728007986 */ /* 0x0001e4000c101908 */
.L_x_1068:
[----:B------:R-:W-:Y:S05]  /*6cc0*/  BSYNC B0 ;  /* 0x0000000000007941 */ /* 0x000fea0003800000 */
.L_x_1067:
        /* <DEDUP_REMOVED lines=28> */
.L_x_1069:
        /* <DEDUP_REMOVED lines=21> */
.L_x_1071:
[----:B------:R-:W-:Y:S05]  /*6fe0*/  BSYNC B0 ;  /* 0x0000000000007941 */ /* 0x000fea0003800000 */
.L_x_1070:
[----:B------:R-:W-:Y:S01]  /*6ff0*/  ISETP.NE.AND P0, PT, RZ, UR10, PT ;  /* 0x0000000aff007c0c */ /* 0x000fe2000bf05270 */
[C---:B------:R-:W-:Y:S01]  /*7000*/  FADD.FTZ R55, -R36.reuse, R55 ;  /* 0x0000003724377221 */ /* 0x040fe20000010100 */
[----:B------:R-:W-:Y:S01]  /*7010*/  FADD.FTZ R57, -R36, R57 ;  /* 0x0000003924397221 */ /* 0x000fe20000010100 */
[----:B------:R-:W-:Y:S02]  /*7020*/  HADD2.F32 R47, -RZ, R107.H0_H0 ;  /* 0x2000006bff2f7230 */ /* 0x000fe40000004100 */
[----:B------:R-:W-:Y:S02]  /*7030*/  HADD2.F32 R53, -RZ, R109.H0_H0 ;  /* 0x2000006dff357230 */ /* 0x000fe40000004100 */
        /* <DEDUP_REMOVED lines=23> */
.L_x_1072:
        /* <DEDUP_REMOVED lines=21> */
.L_x_1074:
[----:B------:R-:W-:Y:S05]  /*7300*/  BSYNC B0 ;  /* 0x0000000000007941 */ /* 0x000fea0003800000 */
.L_x_1073:
        /* <DEDUP_REMOVED lines=28> */
.L_x_1075:
        /* <DEDUP_REMOVED lines=21> */
.L_x_1077:
[----:B------:R-:W-:Y:S05]  /*7620*/  BSYNC B0 ;  /* 0x0000000000007941 */ /* 0x000fea0003800000 */
.L_x_1076:
        /* <DEDUP_REMOVED lines=28> */
.L_x_1078:
        /* <DEDUP_REMOVED lines=21> */
.L_x_1080:
[----:B------:R-:W-:Y:S05]  /*7940*/  BSYNC B0 ;  /* 0x0000000000007941 */ /* 0x000fea0003800000 */
.L_x_1079:
        /* <DEDUP_REMOVED lines=28> */
.L_x_1081:
        /* <DEDUP_REMOVED lines=21> */
.L_x_1083:
[----:B------:R-:W-:Y:S05]  /*7c60*/  BSYNC B0 ;  /* 0x0000000000007941 */ /* 0x000fea0003800000 */
.L_x_1082:
        /* <DEDUP_REMOVED lines=28> */
.L_x_1084:
[----:B------:R-:W-:Y:S01]  /*7e30*/  LOP3.LUT P0, RZ, R88, 0x2, RZ, 0xc0, !PT ;  /* 0x0000000258ff7812 */ /* 0x000fe2000780c0ff */
[----:B------:R-:W-:-:S12]  /*7e40*/  BSSY B0, `(.L_x_1085) ;  /* 0x0000014000007945 */ /* 0x000fd80003800000 */
        /* <DEDUP_REMOVED lines=19> */
.L_x_1086:
[----:B------:R-:W-:Y:S05]  /*7f80*/  BSYNC B0 ;  /* 0x0000000000007941 */ /* 0x000fea0003800000 */
.L_x_1085:
        /* <DEDUP_REMOVED lines=28> */
.L_x_1087:
        /* <DEDUP_REMOVED lines=20> */
.L_x_1089:
[----:B------:R-:W-:Y:S05]  /*8290*/  BSYNC B0 ;  /* 0x0000000000007941 */ /* 0x000fea0003800000 */
.L_x_1088:
[C---:B------:R-:W-:Y:S01]  /*82a0*/  FADD.FTZ R55, -R36.reuse, R55 ;  /* 0x0000003724377221 */ /* 0x040fe20000010100 */
[----:B------:R-:W-:Y:S01]  /*82b0*/  FADD.FTZ R57, -R36, R57 ;  /* 0x0000003924397221 */ /* 0x000fe20000010100 */
[----:B------:R-:W-:Y:S02]  /*82c0*/  HADD2.F32 R47, -RZ, R95.H0_H0 ;  /* 0x2000005fff2f7230 */ /* 0x000fe40000004100 */
[----:B------:R-:W-:Y:S02]  /*82d0*/  HADD2.F32 R53, -RZ, R97.H0_H0 ;  /* 0x20000061ff357230 */ /* 0x000fe40000004100 */
        /* <DEDUP_REMOVED lines=23> */
.L_x_1090:
        /* <DEDUP_REMOVED lines=20> */
.L_x_1092:
[----:B------:R-:W-:Y:S05]  /*8590*/  BSYNC B0 ;  /* 0x0000000000007941 */ /* 0x000fea0003800000 */
.L_x_1091:
        /* <DEDUP_REMOVED lines=27> */
.L_x_1093:
        /* <DEDUP_REMOVED lines=8> */
[----:B------:R-:W-:Y:S01]  /*87d0*/  ULDC.64 UR12, c[0x0][0x210] ;  /* 0x00008400000c7ab9 */ /* 0x000fe20000000a00 */
[----:B------:R-:W-:Y:S01]  /*87e0*/  FFMA.FTZ R46, R42, R56, R43 ;  /* 0x000000382a2e7223 */ /* 0x000fe2000001002b */
[----:B------:R-:W-:Y:S02]  /*87f0*/  LEA R38, P0, R40, UR12, 0x1 ;  /* 0x0000000c28267c11 */ /* 0x000fe4000f8008ff */
[----:B------:R-:W-:Y:S01]  /*8800*/  IADD3 R39, R41, R39, RZ ;  /* 0x0000002729277210 */ /* 0x000fe20007ffe0ff */
[----:B------:R-:W-:-:S03]  /*8810*/  FFMA.FTZ R49, R49, R116, -R46 ;  /* 0x0000007431317223 */ /* 0x000fc6000001082e */
[----:B------:R-:W-:Y:S01]  /*8820*/  LEA.HI.X R39, R40, UR13, R39, 0x1, P0 ;  /* 0x0000000d28277c11 */ /* 0x000fe200080f0c27 */
[----:B------:R-:W-:-:S04]  /*8830*/  FFMA.FTZ R40, R42, R54, R43 ;  /* 0x000000362a287223 */ /* 0x000fc8000001002b */
[----:B------:R-:W-:Y:S01]  /*8840*/  FFMA.FTZ R47, R47, R118, -R40 ;  /* 0x000000762f2f7223 */ /* 0x000fe20000010828 */
[----:B------:R-:W-:-:S03]  /*8850*/  FMUL.FTZ R40, R49, R114 ;  /* 0x0000007231287220 */ /* 0x000fc60000410000 */
[----:B------:R-:W-:-:S05]  /*8860*/  FMUL.FTZ R41, R47, R114 ;  /* 0x000000722f297220 */ /* 0x000fca0000410000 */
[----:B------:R-:W-:-:S05]  /*8870*/  F2FP.F16.F32.PACK_AB R41, R40, R41 ;  /* 0x000000292829723e */ /* 0x000fca00000000ff */
[----:B------:R0:W-:Y:S02]  /*8880*/  STG.E desc[UR8][R38.64], R41 ;  /* 0x0000002926007986 */ /* 0x0001e4000c101908 */
.L_x_1095:
[----:B------:R-:W-:Y:S05]  /*8890*/  BSYNC B0 ;  /* 0x0000000000007941 */ /* 0x000fea0003800000 */
.L_x_1094:
        /* <DEDUP_REMOVED lines=27> */
.L_x_1096:
[----:B------:R-:W-:Y:S04]  /*8a50*/  BSSY B0, `(.L_x_1097) ;  /* 0x0000014000007945 */ /* 0x000fe80003800000 */
[----:B------:R-:W-:Y:S05]  /*8a60*/  @!P2 BRA `(.L_x_1098) ;  /* 0x000000000048a947 */ /* 0x000fea0003800000 */
[----:B------:R-:W-:Y:S01]  /*8a70*/  ULDC.64 UR12, c[0x0][0x288] ;  /* 0x0000a200000c7ab9 */ /* 0x000fe20000000a00 */
[----:B0-----:R-:W-:Y:S01]  /*8a80*/  MOV R38, R120 ;  /* 0x0000007800267202 */ /* 0x001fe20000000f00 */
[----:B------:R-:W-:Y:S01]  /*8a90*/  IMAD R49, R23, UR12, RZ ;  /* 0x0000000c17317c24 */ /* 0x000fe2000f8e02ff */
[----:B-1234-:R-:W-:Y:S01]  /*8aa0*/  MOV R39, R123 ;  /* 0x0000007b00277202 */ /* 0x01efe20000000f00 */
        /* <DEDUP_REMOVED lines=14> */
.L_x_1098:
[----:B------:R-:W-:Y:S05]  /*8b90*/  BSYNC B0 ;  /* 0x0000000000007941 */ /* 0x000fea0003800000 */
.L_x_1097:
        /* <DEDUP_REMOVED lines=27> */
.L_x_1099:
        /* <DEDUP_REMOVED lines=20> */
.L_x_1101:
[----:B------:R-:W-:Y:S05]  /*8e90*/  BSYNC B0 ;  /* 0x0000000000007941 */ /* 0x000fea0003800000 */
.L_x_1100:
        /* <DEDUP_REMOVED lines=29> */
.L_x_1102:
        /* <DEDUP_REMOVED lines=23> */
[----:B------:R-:W-:-:S05]  /*91e0*/  F2FP.F16.F32.PACK_AB R41, R16, R41 ;  /* 0x000000291029723e */ /* 0x000fca00000000ff */
[----:B------:R0:W-:Y:S02]  /*91f0*/  STG.E desc[UR8][R38.64], R41 ;  /* 0x0000002926007986 */ /* 0x0001e4000c101908 */
.L_x_1104:
[----:B------:R-:W-:Y:S05]  /*9200*/  BSYNC B0 ;  /* 0x0000000000007941 */ /* 0x000fea0003800000 */
.L_x_1103:
[----:B------:R-:W-:Y:S01]  /*9210*/  FADD.FTZ R51, -R36, R51 ;  /* 0x0000003324337221 */ /* 0x000fe20000010100 */
[----:B------:R-:W-:Y:S01]  /*9220*/  IADD3 R50, R44, 0x1a0, RZ ;  /* 0x000001a02c327810 */ /* 0x000fe20007ffe0ff */
        /* <DEDUP_REMOVED lines=25> */
.L_x_1105:
        /* <DEDUP_REMOVED lines=8> */
[----:B0-----:R-:W-:Y:S01]  /*9440*/  MOV R38, R120 ;  /* 0x0000007800267202 */ /* 0x001fe20000000f00 */
[----:B------:R-:W-:Y:S01]  /*9450*/  IMAD R16, R31, UR14, RZ ;  /* 0x0000000e1f107c24 */ /* 0x000fe2000f8e02ff */
[----:B------:R-:W-:Y:S01]  /*9460*/  MOV R39, R123 ;  /* 0x0000007b00277202 */ /* 0x000fe20000000f00 */
        /* <DEDUP_REMOVED lines=12> */
[----:B------:R-:W-:-:S05]  /*9530*/  F2FP.F16.F32.PACK_AB R41, R16, R41 ;  /* 0x000000291029723e */ /* 0x000fca00000000ff */
[----:B------:R1:W-:Y:S02]  /*9540*/  STG.E desc[UR8][R38.64], R41 ;  /* 0x0000002926007986 */ /* 0x0003e4000c101908 */
.L_x_1107:
[----:B------:R-:W-:Y:S05]  /*9550*/  BSYNC B0 ;  /* 0x0000000000007941 */ /* 0x000fea0003800000 */
.L_x_1106:
[----:B------:R-:W-:Y:S01]  /*9560*/  FADD.FTZ R49, -R36, R49 ;  /* 0x0000003124317221 */ /* 0x000fe20000010100 */
[----:B01----:R-:W-:Y:S01]  /*9570*/  IADD3 R38, R44, 0x1c0, RZ ;  /* 0x000001c02c267810 */ /* 0x003fe20007ffe0ff */
        /* <DEDUP_REMOVED lines=25> */
.L_x_1108:
        /* <DEDUP_REMOVED lines=27> */
.L_x_1110:
[----:B------:R-:W-:Y:S05]  /*98c0*/  BSYNC B0 ;  /* 0x0000000000007941 */ /* 0x000fea0003800000 */
.L_x_1109:
        /* <DEDUP_REMOVED lines=25> */
.L_x_1111:
        /* <DEDUP_REMOVED lines=22> */
.L_x_1113:
[----:B------:R-:W-:Y:S05]  /*9bc0*/  BSYNC B0 ;  /* 0x0000000000007941 */ /* 0x000fea0003800000 */
.L_x_1112:
[----:B------:R-:W-:Y:S02]  /*9bd0*/  IADD3 R32, R27, R32, RZ ;  /* 0x000000201b207210 */ /* 0x000fe40007ffe0ff */
[----:B------:R-:W-:Y:S02]  /*9be0*/  IADD3 R34, R34, 0x1, RZ ;  /* 0x0000000122227810 */ /* 0x000fe40007ffe0ff */
[----:B------:R-:W-:-:S13]  /*9bf0*/  ISETP.GE.AND P0, PT, R32, UR4, PT ;  /* 0x0000000420007c0c */ /* 0x000fda000bf06270 */
[----:B------:R-:W-:Y:S05]  /*9c00*/  @!P0 BRA `(.L_x_1114) ;  /* 0xffffff6800cc8947 */ /* 0x000fea000383ffff */
.L_x_1031:
        /* <DEDUP_REMOVED lines=23> */
.L_x_1116:
[----:B------:R-:W-:Y:S05]  /*9d80*/  BSYNC B0 ;  /* 0x0000000000007941 */ /* 0x000fea0003800000 */
.L_x_1115:
[----:B------:R-:W-:Y:S05]  /*9d90*/  @P0 EXIT ;  /* 0x000000000000094d */ /* 0x000fea0003800000 */
[----:B------:R-:W-:Y:S05]  /*9da0*/  @P2 BRA `(.L_x_1117) ;  /* 0x0000000000202947 */ /* 0x000fea0003800000 */
[----:B------:R-:W-:-:S05]  /*9db0*/  IMAD R0, R6, R7, RZ ;  /* 0x0000000706007224 */ /* 0x000fca00078e02ff */
[----:B------:R-:W-:-:S13]  /*9dc0*/  ISETP.NE.AND P0, PT, R0, -0x1, PT ;  /* 0xffffffff0000780c */ /* 0x000fda0003f05270 */
[----:B------:R-:W-:Y:S05]  /*9dd0*/  @!P0 BRA `(.L_x_1117) ;  /* 0x0000000000148947 */ /* 0x000fea0003800000 */
.L_x_1118:
[----:B-1----:R-:W2:Y:S04]  /*9de0*/  LDG.E.STRONG.GPU R5, desc[UR8][R2.64] ;  /* 0x0000000802057981 */ /* 0x002ea8000c1ef900 */
[----:B--2---:R-:W-:Y:S01]  /*9df0*/  CCTL.IVALL ;  /* 0x00000000ff00798f */ /* 0x004fe20002000000 */
[----:B------:R-:W-:Y:S05]  /*9e00*/  YIELD ;  /* 0x0000000000007946 */ /* 0x000fea0003800000 */
[----:B------:R-:W-:-:S13]  /*9e10*/  ISETP.NE.AND P0, PT, R5, R0, PT ;  /* 0x000000000500720c */ /* 0x000fda0003f05270 */
[----:B------:R-:W-:Y:S05]  /*9e20*/  @P0 BRA `(.L_x_1118) ;  /* 0xfffffffc00ec0947 */ /* 0x000fea000383ffff */
.L_x_1117:
        /* <DEDUP_REMOVED lines=24> */
.L_x_1119:
        /* <DEDUP_REMOVED lines=25> */
.L_x_1120:
        /* <DEDUP_REMOVED lines=12> */
.L_x_3261:


//--------------------- .text._Z35group_norm_nhwc_bwd_one_pass_kernelI11Fp16IOFp16WLi64ELi24ELi384EEv26Group_norm_nhwc_bwd_params --------------------------
	.section	.text._Z35group_norm_nhwc_bwd_one_pass_kernelI11Fp16IOFp16WLi64ELi24ELi384EEv26Group_norm_nhwc_bwd_params,"ax",@progbits
	.align	128
        .global         _Z35group_norm_nhwc_bwd_one_pass_kernelI11Fp16IOFp16WLi64ELi24ELi384EEv26Group_norm_nhwc_bwd_params
        .type           _Z35group_norm_nhwc_bwd_one_pass_kernelI11Fp16IOFp16WLi64ELi24ELi384EEv26Group_norm_nhwc_bwd_params,@function
        .size           _Z35group_norm_nhwc_bwd_one_pass_kernelI11Fp16IOFp16WLi64ELi24ELi384EEv26Group_norm_nhwc_bwd_params,(.L_x_3262 - _Z35group_norm_nhwc_bwd_one_pass_kernelI11Fp16IOFp16WLi64ELi24ELi384EEv26Group_norm_nhwc_bwd_params)
        .other          _Z35group_norm_nhwc_bwd_one_pass_kernelI11Fp16IOFp16WLi64ELi24ELi384EEv26Group_norm_nhwc_bwd_params,@"STO_CUDA_ENTRY STV_DEFAULT"
_Z35group_norm_nhwc_bwd_one_pass_kernelI11Fp16IOFp16WLi64ELi24ELi384EEv26Group_norm_nhwc_bwd_params:
.text._Z35group_norm_nhwc_bwd_one_pass_kernelI11Fp16IOFp16WLi64ELi24ELi384EEv26Group_norm_nhwc_bwd_params:
        /* <DEDUP_REMOVED lines=48> */
.L_x_1148:
        /* <DEDUP_REMOVED lines=120> */
.L_x_1123:
[----:B------:R-:W-:Y:S05]  /*0a80*/  BSYNC B0 ;  /* 0x0000000000007941 */ /* 0x000fea0003800000 */
.L_x_1122:
        /* <DEDUP_REMOVED lines=33> */
.L_x_1124:
        /* <DEDUP_REMOVED lines=26> */
.L_x_1125:
        /* <DEDUP_REMOVED lines=85> */
.L_x_1127:
[----:B------:R-:W-:Y:S05]  /*1390*/  BSYNC B0 ;  /* 0x0000000000007941 */ /* 0x000fea0003800000 */
.L_x_1126:
        /* <DEDUP_REMOVED lines=158> */
.L_x_1129:
[----:B------:R-:W-:Y:S05]  /*1d80*/  BSYNC B0 ;  /* 0x0000000000007941 */ /* 0x000fea0003800000 */
.L_x_1128:
        /* <DEDUP_REMOVED lines=20> */
.L_x_1131:
[----:B------:R-:W-:Y:S05]  /*1ed0*/  BSYNC B0 ;  /* 0x0000000000007941 */ /* 0x000fea0003800000 */
.L_x_1130:
        /* <DEDUP_REMOVED lines=34> */
.L_x_1134:
[----:B------:R-:W2:Y:S04]  /*2100*/  LDG.E.STRONG.GPU R10, desc[UR14][R8.64] ;  /* 0x0000000e080a7981 */ /* 0x000ea8000c1ef900 */
[----:B--2---:R-:W-:Y:S01]  /*2110*/  CCTL.IVALL ;  /* 0x00000000ff00798f */ /* 0x004fe20002000000 */
[----:B------:R-:W-:Y:S05]  /*2120*/  YIELD ;  /* 0x0000000000007946 */ /* 0x000fea0003800000 */
[----:B------:R-:W-:-:S13]  /*2130*/  ISETP.NE.AND P0, PT, R10, R13, PT ;  /* 0x0000000d0a00720c */ /* 0x000fda0003f05270 */
[----:B------:R-:W-:Y:S05]  /*2140*/  @P0 BRA `(.L_x_1134) ;  /* 0xfffffffc00ec0947 */ /* 0x000fea000383ffff */
.L_x_1133:
        /* <DEDUP_REMOVED lines=17> */
.L_x_1138:
        /* <DEDUP_REMOVED lines=115> */
.L_x_1137:
        /* <DEDUP_REMOVED lines=61> */
.L_x_1139:
[----:B------:R-:W-:-:S13]  /*2d60*/  ISETP.NE.OR P0, PT, R17, RZ, P0 ;  /* 0x000000ff1100720c */ /* 0x000fda0000705670 */
[----:B------:R-:W-:Y:S05]  /*2d70*/  @!P0 BRA `(.L_x_1135) ;  /* 0x00000000007c8947 */ /* 0x000fea0003800000 */
.L_x_1136:
        /* <DEDUP_REMOVED lines=31> */
.L_x_1135:
        /* <DEDUP_REMOVED lines=11> */
.L_x_1141:
[----:B------:R-:W-:Y:S05]  /*3020*/  BSYNC B0 ;  /* 0x0000000000007941 */ /* 0x000fea0003800000 */
.L_x_1140:
        /* <DEDUP_REMOVED lines=16> */
.L_x_1132:
        /* <DEDUP_REMOVED lines=40> */
.L_x_1142:
        /* <DEDUP_REMOVED lines=20> */
.L_x_1144:
[----:B------:R-:W-:Y:S05]  /*34f0*/  BSYNC B0 ;  /* 0x0000000000007941 */ /* 0x000fea0003800000 */
.L_x_1143:
        /* <DEDUP_REMOVED lines=23> */
.L_x_1145:
        /* <DEDUP_REMOVED lines=23> */
.L_x_1147:
[----:B------:R-:W-:Y:S05]  /*37e0*/  BSYNC B0 ;  /* 0x0000000000007941 */ /* 0x000fea0003800000 */
.L_x_1146:
[----:B------:R-:W-:Y:S01]  /*37f0*/  ULDC UR8, c[0x0][0x10] ;  /* 0x0000040000087ab9 */ /* 0x000fe20000000800 */
[----:B------:R-:W-:Y:S02]  /*3800*/  UIADD3 UR4, UR4, 0x1, URZ ;  /* 0x0000000104047890 */ /* 0x000fe4000fffe03f */
[----:B------:R-:W-:-:S04]  /*3810*/  UIADD3 UR7, UR8, UR7, URZ ;  /* 0x0000000708077290 */ /* 0x000fc8000fffe03f */
[----:B------:R-:W-:-:S06]  /*3820*/  UISETP.GE.AND UP0, UPT, UR7, UR5, UPT ;  /* 0x000000050700728c */ /* 0x000fcc000bf06270 */
[----:B------:R-:W-:-:S13]  /*3830*/  PLOP3.LUT P0, PT, PT, PT, UP0, 0x80, 0x0 ;  /* 0x000000000000781c */ /* 0x000fda0003f0f008 */
[----:B------:R-:W-:Y:S05]  /*3840*/  @!P0 BRA `(.L_x_1148) ;  /* 0xffffffc800ac8947 */ /* 0x000fea000383ffff */
.L_x_1121:
        /* <DEDUP_REMOVED lines=19> */
.L_x_1150:
[----:B------:R-:W-:Y:S05]  /*3980*/  BSYNC B0 ;  /* 0x0000000000007941 */ /* 0x000fea0003800000 */
.L_x_1149:
        /* <DEDUP_REMOVED lines=11> */
.L_x_1152:
[----:B------:R-:W2:Y:S04]  /*3a40*/  LDG.E.STRONG.GPU R5, desc[UR14][R2.64] ;  /* 0x0000000e02057981 */ /* 0x000ea8000c1ef900 */
[----:B--2---:R-:W-:Y:S01]  /*3a50*/  CCTL.IVALL ;  /* 0x00000000ff00798f */ /* 0x004fe20002000000 */
[----:B------:R-:W-:Y:S05]  /*3a60*/  YIELD ;  /* 0x0000000000007946 */ /* 0x000fea0003800000 */
[----:B------:R-:W-:-:S13]  /*3a70*/  ISETP.NE.AND P0, PT, R5, R0, PT ;  /* 0x000000000500720c */ /* 0x000fda0003f05270 */
[----:B------:R-:W-:Y:S05]  /*3a80*/  @P0 BRA `(.L_x_1152) ;  /* 0xfffffffc00ec0947 */ /* 0x000fea000383ffff */
.L_x_1151:
        /* <DEDUP_REMOVED lines=24> */
.L_x_1153:
        /* <DEDUP_REMOVED lines=19> */
[----:B--2---:R-:W-:Y:S02]  /*3d40*/  F2FP.F16.F32.PACK_AB R3, R16, R3 ;  /* 0x000000031003723e */ /* 0x004fe400000000ff */
[----:B---3--:R-:W-:-:S03]  /*3d50*/  F2FP.F16.F32.PACK_AB R23, R21, R18 ;  /* 0x000000121517723e */ /* 0x008fc600000000ff */
[----:B------:R2:W-:Y:S04]  /*3d60*/  STG.E desc[UR14][R10.64], R3 ;  /* 0x000000030a007986 */ /* 0x0005e8000c10190e */
[----:B------:R2:W-:Y:S02]  /*3d70*/  STG.E desc[UR14][R12.64], R23 ;  /* 0x000000170c007986 */ /* 0x0005e4000c10190e */
[----:B------:R-:W-:Y:S05]  /*3d80*/  @P0 BRA `(.L_x_1153) ;  /* 0xfffffffc00a00947 */ /* 0x000fea000383ffff */
[----:B------:R-:W-:Y:S05]  /*3d90*/  EXIT ;  /* 0x000000000000794d */ /* 0x000fea0003800000 */
.L_x_1154:
        /* <DEDUP_REMOVED lines=14> */
.L_x_3262:


//--------------------- .text._Z35group_norm_nhwc_bwd_one_pass_kernelI11Fp16IOFp16WLi128ELi24ELi384EEv26Group_norm_nhwc_bwd_params --------------------------
	.section	.text._Z35group_norm_nhwc_bwd_one_pass_kernelI11Fp16IOFp16WLi128ELi24ELi384EEv26Group_norm_nhwc_bwd_params,"ax",@progbits
	.align	128
        .global         _Z35group_norm_nhwc_bwd_one_pass_kernelI11Fp16IOFp16WLi128ELi24ELi384EEv26Group_norm_nhwc_bwd_params
        .type           _Z35group_norm_nhwc_bwd_one_pass_kernelI11Fp16IOFp16WLi128ELi24ELi384EEv26Group_norm_nhwc_bwd_params,@function
        .size           _Z35group_norm_nhwc_bwd_one_pass_kernelI11Fp16IOFp16WLi128ELi24ELi384EEv26Group_norm_nhwc_bwd_params,(.L_x_3263 - _Z35group_norm_nhwc_bwd_one_pass_kernelI11Fp16IOFp16WLi128ELi24ELi384EEv26Group_norm_nhwc_bwd_params)
        .other          _Z35group_norm_nhwc_bwd_one_pass_kernelI11Fp16IOFp16WLi128ELi24ELi384EEv26Group_norm_nhwc_bwd_params,@"STO_CUDA_ENTRY STV_DEFAULT"
_Z35group_norm_nhwc_bwd_one_pass_kernelI11Fp16IOFp16WLi128ELi24ELi384EEv26Group_norm_nhwc_bwd_params:
.text._Z35group_norm_nhwc_bwd_one_pass_kernelI11Fp16IOFp16WLi128ELi24ELi384EEv26Group_norm_nhwc_bwd_params:
        /* <DEDUP_REMOVED lines=45> */
.L_x_1190:
        /* <DEDUP_REMOVED lines=176> */
.L_x_1157:
[----:B------:R-:W-:Y:S05]  /*0dd0*/  BSYNC B0 ;  /* 0x0000000000007941 */ /* 0x000fea0003800000 */
.L_x_1156:
        /* <DEDUP_REMOVED lines=26> */
.L_x_1158:
        /* <DEDUP_REMOVED lines=33> */
.L_x_1159:
        /* <DEDUP_REMOVED lines=35> */
.L_x_1160:
        /* <DEDUP_REMOVED lines=31> */
.L_x_1161:
        /* <DEDUP_REMOVED lines=93> */
.L_x_1163:
[----:B------:R-:W-:Y:S05]  /*1b80*/  BSYNC B0 ;  /* 0x0000000000007941 */ /* 0x000fea0003800000 */
.L_x_1162:
        /* <DEDUP_REMOVED lines=158> */
.L_x_1165:
[----:B------:R-:W-:Y:S05]  /*2570*/  BSYNC B0 ;  /* 0x0000000000007941 */ /* 0x000fea0003800000 */
.L_x_1164:
        /* <DEDUP_REMOVED lines=20> */
.L_x_1167:
[----:B------:R-:W-:Y:S05]  /*26c0*/  BSYNC B0 ;  /* 0x0000000000007941 */ /* 0x000fea0003800000 */
.L_x_1166:
        /* <DEDUP_REMOVED lines=34> */
.L_x_1170:
[----:B------:R-:W2:Y:S04]  /*28f0*/  LDG.E.STRONG.GPU R9, desc[UR12][R10.64] ;  /* 0x0000000c0a097981 */ /* 0x000ea8000c1ef900 */
[----:B--2---:R-:W-:Y:S01]  /*2900*/  CCTL.IVALL ;  /* 0x00000000ff00798f */ /* 0x004fe20002000000 */
[----:B------:R-:W-:Y:S05]  /*2910*/  YIELD ;  /* 0x0000000000007946 */ /* 0x000fea0003800000 */
[----:B------:R-:W-:-:S13]  /*2920*/  ISETP.NE.AND P0, PT, R9, R14, PT ;  /* 0x0000000e0900720c */ /* 0x000fda0003f05270 */
[----:B------:R-:W-:Y:S05]  /*2930*/  @P0 BRA `(.L_x_1170) ;  /* 0xfffffffc00ec0947 */ /* 0x000fea000383ffff */
.L_x_1169:
        /* <DEDUP_REMOVED lines=17> */
.L_x_1174:
        /* <DEDUP_REMOVED lines=115> */
.L_x_1173:
        /* <DEDUP_REMOVED lines=61> */
.L_x_1175:
[----:B------:R-:W-:-:S13]  /*3550*/  ISETP.NE.OR P0, PT, R9, RZ, P0 ;  /* 0x000000ff0900720c */ /* 0x000fda0000705670 */
[----:B------:R-:W-:Y:S05]  /*3560*/  @!P0 BRA `(.L_x_1171) ;  /* 0x00000000007c8947 */ /* 0x000fea0003800000 */
.L_x_1172:
        /* <DEDUP_REMOVED lines=31> */
.L_x_1171:
        /* <DEDUP_REMOVED lines=11> */
.L_x_1177:
[----:B------:R-:W-:Y:S05]  /*3810*/  BSYNC B0 ;  /* 0x0000000000007941 */ /* 0x000fea0003800000 */
.L_x_1176:
        /* <DEDUP_REMOVED lines=16> */
.L_x_1168:
        /* <DEDUP_REMOVED lines=51> */
.L_x_1178:
        /* <DEDUP_REMOVED lines=21> */
.L_x_1180:
[----:B------:R-:W-:Y:S05]  /*3da0*/  BSYNC B0 ;  /* 0x0000000000007941 */ /* 0x000fea0003800000 */
.L_x_1179:
        /* <DEDUP_REMOVED lines=25> */
.L_x_1181:
        /* <DEDUP_REMOVED lines=20> */
.L_x_1183:
[----:B------:R-:W-:Y:S05]  /*4080*/  BSYNC B0 ;  /* 0x0000000000007941 */ /* 0x000fea0003800000 */
.L_x_1182:
        /* <DEDUP_REMOVED lines=31> */
.L_x_1184:
        /* <DEDUP_REMOVED lines=20> */
.L_x_1186:
[----:B------:R-:W-:Y:S05]  /*43c0*/  BSYNC B0 ;  /* 0x0000000000007941 */ /* 0x000fea0003800000 */
.L_x_1185:
        /* <DEDUP_REMOVED lines=25> */
.L_x_1187:
        /* <DEDUP_REMOVED lines=19> */
.L_x_1189:
[----:B------:R-:W-:Y:S05]  /*4690*/  BSYNC B0 ;  /* 0x0000000000007941 */ /* 0x000fea0003800000 */
.L_x_1188:
        /* <DEDUP_REMOVED lines=9> */
.L_x_1155:
        /* <DEDUP_REMOVED lines=19> */
.L_x_1192:
[----:B------:R-:W-:Y:S05]  /*4860*/  BSYNC B0 ;  /* 0x0000000000007941 */ /* 0x000fea0003800000 */
.L_x_1191:
        /* <DEDUP_REMOVED lines=11> */
.L_x_1194:
[----:B------:R-:W2:Y:S04]  /*4920*/  LDG.E.STRONG.GPU R5, desc[UR12][R2.64] ;  /* 0x0000000c02057981 */ /* 0x000ea8000c1ef900 */
[----:B--2---:R-:W-:Y:S01]  /*4930*/  CCTL.IVALL ;  /* 0x00000000ff00798f */ /* 0x004fe20002000000 */
[----:B------:R-:W-:Y:S05]  /*4940*/  YIELD ;  /* 0x0000000000007946 */ /* 0x000fea0003800000 */
[----:B------:R-:W-:-:S13]  /*4950*/  ISETP.NE.AND P0, PT, R5, R0, PT ;  /* 0x000000000500720c */ /* 0x000fda0003f05270 */
[----:B------:R-:W-:Y:S05]  /*4960*/  @P0 BRA `(.L_x_1194) ;  /* 0xfffffffc00ec0947 */ /* 0x000fea000383ffff */
.L_x_1193:
        /* <DEDUP_REMOVED lines=24> */
.L_x_1195:
        /* <DEDUP_REMOVED lines=25> */
.L_x_1196:
        /* <DEDUP_REMOVED lines=16> */
.L_x_3263:


//--------------------- .text._Z35group_norm_nhwc_bwd_one_pass_kernelI11Fp16IOFp16WLi256ELi24ELi384EEv26Group_norm_nhwc_bwd_params --------------------------
	.section	.text._Z35group_norm_nhwc_bwd_one_pass_kernelI11Fp16IOFp16WLi256ELi24ELi384EEv26Group_norm_nhwc_bwd_params,"ax",@progbits
	.align	128
        .global         _Z35group_norm_nhwc_bwd_one_pass_kernelI11Fp16IOFp16WLi256ELi24ELi384EEv26Group_norm_nhwc_bwd_params
        .type           _Z35group_norm_nhwc_bwd_one_pass_kernelI11Fp16IOFp16WLi256ELi24ELi384EEv26Group_norm_nhwc_bwd_params,@function
        .size           _Z35group_norm_nhwc_bwd_one_pass_kernelI11Fp16IOFp16WLi256ELi24ELi384EEv26Group_norm_nhwc_bwd_params,(.L_x_3264 - _Z35group_norm_nhwc_bwd_one_pass_kernelI11Fp16IOFp16WLi256ELi24ELi384EEv26Group_norm_nhwc_bwd_params)
        .other          _Z35group_norm_nhwc_bwd_one_pass_kernelI11Fp16IOFp16WLi256ELi24ELi384EEv26Group_norm_nhwc_bwd_params,@"STO_CUDA_ENTRY STV_DEFAULT"
_Z35group_norm_nhwc_bwd_one_pass_kernelI11Fp16IOFp16WLi256ELi24ELi384EEv26Group_norm_nhwc_bwd_params:
.text._Z35group_norm_nhwc_bwd_one_pass_kernelI11Fp16IOFp16WLi256ELi24ELi384EEv26Group_norm_nhwc_bwd_params:
        /* <DEDUP_REMOVED lines=74> */
.L_x_1248:
        /* <DEDUP_REMOVED lines=229> */
[----:B--2---:R-:W-:Y:S02]  /*12f0*/  @P0 HADD2.F32 R8, -RZ, R21.H0_H0 ;  /* 0x20000015ff080230 */ /* 0x004fe40000004100 */
[----:B---3--:R-:W-:Y:S02]  /*1300*/  @P0 HADD2.F32 R9, -RZ, R20.H0_H0 ;  /* 0x20000014ff090230 */ /* 0x008fe40000004100 */
[----:B----4-:R-:W-:Y:S02]  /*1310*/  HADD2.F32 R7, -RZ, R7.H0_H0 ;  /* 0x20000007ff077230 */ /* 0x010fe40000004100 */
[----:B------:R-:W-:-:S07]  /*1320*/  HADD2.F32 R10, -RZ, R17.H0_H0 ;  /* 0x20000011ff0a7230 */ /* 0x000fce0000004100 */
.L_x_1199:
[----:B------:R-:W-:Y:S05]  /*1330*/  BSYNC B0 ;  /* 0x0000000000007941 */ /* 0x000fea0003800000 */
.L_x_1198:
        /* <DEDUP_REMOVED lines=36> */
.L_x_1200:
        /* <DEDUP_REMOVED lines=26> */
.L_x_1201:
        /* <DEDUP_REMOVED lines=41> */
.L_x_1202:
        /* <DEDUP_REMOVED lines=39> */
.L_x_1203:
        /* <DEDUP_REMOVED lines=32> */
.L_x_1204:
        /* <DEDUP_REMOVED lines=38> */
.L_x_1205:
        /* <DEDUP_REMOVED lines=36> */
.L_x_1206:
        /* <DEDUP_REMOVED lines=34> */
.L_x_1207:
        /* <DEDUP_REMOVED lines=84> */
.L_x_1209:
[----:B------:R-:W-:Y:S05]  /*2a20*/  BSYNC B0 ;  /* 0x0000000000007941 */ /* 0x000fea0003800000 */
.L_x_1208:
        /* <DEDUP_REMOVED lines=161> */
.L_x_1211:
[----:B------:R-:W-:Y:S05]  /*3440*/  BSYNC B0 ;  /* 0x0000000000007941 */ /* 0x000fea0003800000 */
.L_x_1210:
        /* <DEDUP_REMOVED lines=16> */
.L_x_1213:
[----:B------:R-:W-:Y:S05]  /*3550*/  BSYNC B0 ;  /* 0x0000000000007941 */ /* 0x000fea0003800000 */
.L_x_1212:
        /* <DEDUP_REMOVED lines=34> */
.L_x_1216:
[----:B-1----:R-:W2:Y:S04]  /*3780*/  LDG.E.STRONG.GPU R11, desc[UR8][R22.64] ;  /* 0x00000008160b7981 */ /* 0x002ea8000c1ef900 */
[----:B--2---:R-:W-:Y:S01]  /*3790*/  CCTL.IVALL ;  /* 0x00000000ff00798f */ /* 0x004fe20002000000 */
[----:B------:R-:W-:Y:S05]  /*37a0*/  YIELD ;  /* 0x0000000000007946 */ /* 0x000fea0003800000 */
[----:B------:R-:W-:-:S13]  /*37b0*/  ISETP.NE.AND P6, PT, R11, R26, PT ;  /* 0x0000001a0b00720c */ /* 0x000fda0003fc5270 */
[----:B------:R-:W-:Y:S05]  /*37c0*/  @P6 BRA `(.L_x_1216) ;  /* 0xfffffffc00ec6947 */ /* 0x000fea000383ffff */
.L_x_1215:
        /* <DEDUP_REMOVED lines=23> */
.L_x_1220:
        /* <DEDUP_REMOVED lines=115> */
.L_x_1219:
        /* <DEDUP_REMOVED lines=63> */
.L_x_1221:
[----:B------:R-:W-:-:S04]  /*4460*/  LOP3.LUT P6, RZ, R5, 0x1, RZ, 0xc0, !PT ;  /* 0x0000000105ff7812 */ /* 0x000fc800078cc0ff */
[----:B------:R-:W-:-:S13]  /*4470*/  ISETP.NE.OR P6, PT, R17, RZ, P6 ;  /* 0x000000ff1100720c */ /* 0x000fda00037c5670 */
[----:B------:R-:W-:Y:S05]  /*4480*/  @!P6 BRA `(.L_x_1217) ;  /* 0x00000000007ce947 */ /* 0x000fea0003800000 */
.L_x_1218:
        /* <DEDUP_REMOVED lines=31> */
.L_x_1217:
        /* <DEDUP_REMOVED lines=10> */
.L_x_1223:
[----:B------:R-:W-:Y:S05]  /*4720*/  BSYNC B0 ;  /* 0x0000000000007941 */ /* 0x000fea0003800000 */
.L_x_1222:
        /* <DEDUP_REMOVED lines=17> */
.L_x_1214:
        /* <DEDUP_REMOVED lines=42> */
.L_x_1224:
        /* <DEDUP_REMOVED lines=22> */
.L_x_1226:
[----:B------:R-:W-:Y:S05]  /*4c40*/  BSYNC B0 ;  /* 0x0000000000007941 */ /* 0x000fea0003800000 */
.L_x_1225:
        /* <DEDUP_REMOVED lines=28> */
.L_x_1227:
        /* <DEDUP_REMOVED lines=20> */
.L_x_1229:
[----:B------:R-:W-:Y:S05]  /*4f50*/  BSYNC B0 ;  /* 0x0000000000007941 */ /* 0x000fea0003800000 */
.L_x_1228:
        /* <DEDUP_REMOVED lines=27> */
.L_x_1230:
        /* <DEDUP_REMOVED lines=20> */
.L_x_1232:
[----:B------:R-:W-:Y:S05]  /*5250*/  BSYNC B0 ;  /* 0x0000000000007941 */ /* 0x000fea0003800000 */
.L_x_1231:
        /* <DEDUP_REMOVED lines=27> */
.L_x_1233:
        /* <DEDUP_REMOVED lines=20> */
.L_x_1235:
[----:B------:R-:W-:Y:S05]  /*5550*/  BSYNC B0 ;  /* 0x0000000000007941 */ /* 0x000fea0003800000 */
.L_x_1234:
        /* <DEDUP_REMOVED lines=27> */
.L_x_1236:
        /* <DEDUP_REMOVED lines=20> */
.L_x_1238:
[----:B------:R-:W-:Y:S05]  /*5850*/  BSYNC B0 ;  /* 0x0000000000007941 */ /* 0x000fea0003800000 */
.L_x_1237:
        /* <DEDUP_REMOVED lines=27> */
.L_x_1239:
        /* <DEDUP_REMOVED lines=20> */
.L_x_1241:
[----:B------:R-:W-:Y:S05]  /*5b50*/  BSYNC B0 ;  /* 0x0000000000007941 */ /* 0x000fea0003800000 */
.L_x_1240:
        /* <DEDUP_REMOVED lines=29> */
.L_x_1242:
        /* <DEDUP_REMOVED lines=23> */
.L_x_1244:
[----:B------:R-:W-:Y:S05]  /*5ea0*/  BSYNC B0 ;  /* 0x0000000000007941 */ /* 0x000fea0003800000 */
.L_x_1243:
        /* <DEDUP_REMOVED lines=30> */
.L_x_1245:
        /* <DEDUP_REMOVED lines=19> */
.L_x_1247:
[----:B------:R-:W-:Y:S05]  /*61c0*/  BSYNC B0 ;  /* 0x0000000000007941 */ /* 0x000fea0003800000 */
.L_x_1246:
[----:B------:R-:W-:Y:S02]  /*61d0*/  IADD3 R36, R3, R36, RZ ;  /* 0x0000002403247210 */ /* 0x000fe40007ffe0ff */
[----:B------:R-:W-:Y:S02]  /*61e0*/  IADD3 R53, R53, 0x1, RZ ;  /* 0x0000000135357810 */ /* 0x000fe40007ffe0ff */
[----:B------:R-:W-:-:S13]  /*61f0*/  ISETP.GE.AND P0, PT, R36, UR4, PT ;  /* 0x0000000424007c0c */ /* 0x000fda000bf06270 */
[----:B------:R-:W-:Y:S05]  /*6200*/  @!P0 BRA `(.L_x_1248) ;  /* 0xffffffa000a48947 */ /* 0x000fea000383ffff */
.L_x_1197:
        /* <DEDUP_REMOVED lines=23> */
.L_x_1250:
[----:B------:R-:W-:Y:S05]  /*6380*/  BSYNC B0 ;  /* 0x0000000000007941 */ /* 0x000fea0003800000 */
.L_x_1249:
[----:B------:R-:W-:Y:S05]  /*6390*/  @P0 EXIT ;  /* 0x000000000000094d */ /* 0x000fea0003800000 */
[----:B------:R-:W-:Y:S05]  /*63a0*/  @P2 BRA `(.L_x_1251) ;  /* 0x0000000000202947 */ /* 0x000fea0003800000 */
[----:B------:R-:W-:-:S05]  /*63b0*/  IMAD R4, R6, R7, RZ ;  /* 0x0000000706047224 */ /* 0x000fca00078e02ff */
[----:B------:R-:W-:-:S13]  /*63c0*/  ISETP.NE.AND P0, PT, R4, -0x1, PT ;  /* 0xffffffff0400780c */ /* 0x000fda0003f05270 */
[----:B------:R-:W-:Y:S05]  /*63d0*/  @!P0 BRA `(.L_x_1251) ;  /* 0x0000000000148947 */ /* 0x000fea0003800000 */
.L_x_1252:
[----:B0-----:R-:W2:Y:S04]  /*63e0*/  LDG.E.STRONG.GPU R5, desc[UR8][R2.64] ;  /* 0x0000000802057981 */ /* 0x001ea8000c1ef900 */
[----:B--2---:R-:W-:Y:S01]  /*63f0*/  CCTL.IVALL ;  /* 0x00000000ff00798f */ /* 0x004fe20002000000 */
[----:B------:R-:W-:Y:S05]  /*6400*/  YIELD ;  /* 0x0000000000007946 */ /* 0x000fea0003800000 */
[----:B------:R-:W-:-:S13]  /*6410*/  ISETP.NE.AND P0, PT, R5, R4, PT ;  /* 0x000000040500720c */ /* 0x000fda0003f05270 */
[----:B------:R-:W-:Y:S05]  /*6420*/  @P0 BRA `(.L_x_1252) ;  /* 0xfffffffc00ec0947 */ /* 0x000fea000383ffff */
.L_x_1251:
        /* <DEDUP_REMOVED lines=25> */
.L_x_1253:
        /* <DEDUP_REMOVED lines=17> */
[----:B---3--:R-:W-:Y:S01]  /*66d0*/  F2FP.F16.F32.PACK_AB R19, R9, R2 ;  /* 0x000000020913723e */ /* 0x008fe200000000ff */
[----:B0-----:R-:W-:-:S04]  /*66e0*/  IMAD.WIDE R2, R5, 0x2, R14 ;  /* 0x0000000205027825 */ /* 0x001fc800078e020e */
[----:B-1----:R-:W-:Y:S01]  /*66f0*/  IMAD.WIDE R4, R5, 0x2, R16 ;  /* 0x0000000205047825 */ /* 0x002fe200078e0210 */
[----:B----4-:R-:W-:Y:S01]  /*6700*/  F2FP.F16.F32.PACK_AB R21, R13, R10 ;  /* 0x0000000a0d15723e */ /* 0x010fe200000000ff */
[----:B------:R2:W-:Y:S04]  /*6710*/  STG.E desc[UR8][R2.64], R19 ;  /* 0x0000001302007986 */ /* 0x0005e8000c101908 */
[----:B------:R2:W-:Y:S01]  /*6720*/  STG.E desc[UR8][R4.64], R21 ;  /* 0x0000001504007986 */ /* 0x0005e2000c101908 */
[----:B------:R-:W-:Y:S05]  /*6730*/  @P0 BRA `(.L_x_1253) ;  /* 0xfffffffc00a00947 */ /* 0x000fea000383ffff */
[----:B------:R-:W-:Y:S05]  /*6740*/  EXIT ;  /* 0x000000000000794d */ /* 0x000fea0003800000 */
.L_x_1254:
        /* <DEDUP_REMOVED lines=11> */
.L_x_3264:


//--------------------- .text._Z35group_norm_nhwc_bwd_one_pass_kernelI11Fp16IOFp16WLi512ELi24ELi384EEv26Group_norm_nhwc_bwd_params --------------------------
	.section	.text._Z35group_norm_nhwc_bwd_one_pass_kernelI11Fp16IOFp16WLi512ELi24ELi384EEv26Group_norm_nhwc_bwd_params,"ax",@progbits
	.align	128
        .global         _Z35group_norm_nhwc_bwd_one_pass_kernelI11Fp16IOFp16WLi512ELi24ELi384EEv26Group_norm_nhwc_bwd_params
        .type           _Z35group_norm_nhwc_bwd_one_pass_kernelI11Fp16IOFp16WLi512ELi24ELi384EEv26Group_norm_nhwc_bwd_params,@function
        .size           _Z35group_norm_nhwc_bwd_one_pass_kernelI11Fp16IOFp16WLi512ELi24ELi384EEv26Group_norm_nhwc_bwd_params,(.L_x_3265 - _Z35group_norm_nhwc_bwd_one_pass_kernelI11Fp16IOFp16WLi512ELi24ELi384EEv26Group_norm_nhwc_bwd_params)
        .other          _Z35group_norm_nhwc_bwd_one_pass_kernelI11Fp16IOFp16WLi512ELi24ELi384EEv26Group_norm_nhwc_bwd_params,@"STO_CUDA_ENTRY STV_DEFAULT"
_Z35group_norm_nhwc_bwd_one_pass_kernelI11Fp16IOFp16WLi512ELi24ELi384EEv26Group_norm_nhwc_bwd_params:
.text._Z35group_norm_nhwc_bwd_one_pass_kernelI11Fp16IOFp16WLi512ELi24ELi384EEv26Group_norm_nhwc_bwd_params:
        /* <DEDUP_REMOVED lines=116> */
.L_x_1338:
        /* <DEDUP_REMOVED lines=417> */
.L_x_1257:
[----:B------:R-:W-:Y:S05]  /*2150*/  BSYNC B0 ;  /* 0x0000000000007941 */ /* 0x000fea0003800000 */
.L_x_1256:
        /* <DEDUP_REMOVED lines=36> */
.L_x_1258:
        /* <DEDUP_REMOVED lines=26> */
.L_x_1259:
        /* <DEDUP_REMOVED lines=41> */
.L_x_1260:
        /* <DEDUP_REMOVED lines=37> */
.L_x_1261:
        /* <DEDUP_REMOVED lines=37> */
.L_x_1262:
        /* <DEDUP_REMOVED lines=37> */
.L_x_1263:
        /* <DEDUP_REMOVED lines=37> */
.L_x_1264:
        /* <DEDUP_REMOVED lines=32> */
.L_x_1265:
        /* <DEDUP_REMOVED lines=38> */
.L_x_1266:
        /* <DEDUP_REMOVED lines=32> */
.L_x_1267:
        /* <DEDUP_REMOVED lines=38> */
.L_x_1268:
        /* <DEDUP_REMOVED lines=32> */
.L_x_1269:
        /* <DEDUP_REMOVED lines=38> */
.L_x_1270:
        /* <DEDUP_REMOVED lines=36> */
.L_x_1271:
        /* <DEDUP_REMOVED lines=35> */
.L_x_1272:
        /* <DEDUP_REMOVED lines=33> */
.L_x_1273:
        /* <DEDUP_REMOVED lines=98> */
.L_x_1275:
[----:B------:R-:W-:Y:S05]  /*4ad0*/  BSYNC B0 ;  /* 0x0000000000007941 */ /* 0x000fea0003800000 */
.L_x_1274:
        /* <DEDUP_REMOVED lines=164> */
.L_x_1277:
[----:B------:R-:W-:Y:S05]  /*5520*/  BSYNC B0 ;  /* 0x0000000000007941 */ /* 0x000fea0003800000 */
.L_x_1276:
        /* <DEDUP_REMOVED lines=13> */
.L_x_1279:
[----:B------:R-:W-:Y:S05]  /*5600*/  BSYNC B0 ;  /* 0x0000000000007941 */ /* 0x000fea0003800000 */
.L_x_1278:
        /* <DEDUP_REMOVED lines=33> */
.L_x_1282:
[----:B-1----:R-:W2:Y:S04]  /*5820*/  LDG.E.STRONG.GPU R44, desc[UR8][R40.64] ;  /* 0x00000008282c7981 */ /* 0x002ea8000c1ef900 */
[----:B--2---:R-:W-:Y:S01]  /*5830*/  CCTL.IVALL ;  /* 0x00000000ff00798f */ /* 0x004fe20002000000 */
[----:B------:R-:W-:Y:S05]  /*5840*/  YIELD ;  /* 0x0000000000007946 */ /* 0x000fea0003800000 */
[----:B------:R-:W-:-:S13]  /*5850*/  ISETP.NE.AND P6, PT, R44, R49, PT ;  /* 0x000000312c00720c */ /* 0x000fda0003fc5270 */
[----:B------:R-:W-:Y:S05]  /*5860*/  @P6 BRA `(.L_x_1282) ;  /* 0xfffffffc00ec6947 */ /* 0x000fea000383ffff */
.L_x_1281:
        /* <DEDUP_REMOVED lines=22> */
.L_x_1286:
        /* <DEDUP_REMOVED lines=115> */
.L_x_1285:
        /* <DEDUP_REMOVED lines=63> */
.L_x_1287:
[----:B------:R-:W-:-:S04]  /*64f0*/  LOP3.LUT P6, RZ, R88, 0x1, RZ, 0xc0, !PT ;  /* 0x0000000158ff7812 */ /* 0x000fc800078cc0ff */
[----:B------:R-:W-:-:S13]  /*6500*/  ISETP.NE.OR P6, PT, R48, RZ, P6 ;  /* 0x000000ff3000720c */ /* 0x000fda00037c5670 */
[----:B------:R-:W-:Y:S05]  /*6510*/  @!P6 BRA `(.L_x_1283) ;  /* 0x00000000007ce947 */ /* 0x000fea0003800000 */
.L_x_1284:
        /* <DEDUP_REMOVED lines=31> */
.L_x_1283:
        /* <DEDUP_REMOVED lines=10> */
.L_x_1289:
[----:B------:R-:W-:Y:S05]  /*67b0*/  BSYNC B0 ;  /* 0x0000000000007941 */ /* 0x000fea0003800000 */
.L_x_1288:
        /* <DEDUP_REMOVED lines=17> */
.L_x_1280:
        /* <DEDUP_REMOVED lines=42> */
.L_x_1290:
        /* <DEDUP_REMOVED lines=21> */
.L_x_1292:
[----:B------:R-:W-:Y:S05]  /*6cc0*/  BSYNC B0 ;  /* 0x0000000000007941 */ /* 0x000fea0003800000 */
.L_x_1291:
        /* <DEDUP_REMOVED lines=28> */
.L_x_1293:
        /* <DEDUP_REMOVED lines=21> */
.L_x_1295:
[----:B------:R-:W-:Y:S05]  /*6fe0*/  BSYNC B0 ;  /* 0x0000000000007941 */ /* 0x000fea0003800000 */
.L_x_1294:
        /* <DEDUP_REMOVED lines=28> */
.L_x_1296:
        /* <DEDUP_REMOVED lines=21> */
.L_x_1298:
[----:B------:R-:W-:Y:S05]  /*7300*/  BSYNC B0 ;  /* 0x0000000000007941 */ /* 0x000fea0003800000 */
.L_x_1297:
        /* <DEDUP_REMOVED lines=28> */
.L_x_1299:
        /* <DEDUP_REMOVED lines=21> */
.L_x_1301:
[----:B------:R-:W-:Y:S05]  /*7620*/  BSYNC B0 ;  /* 0x0000000000007941 */ /* 0x000fea0003800000 */
.L_x_1300:
        /* <DEDUP_REMOVED lines=28> */
.L_x_1302:
        /* <DEDUP_REMOVED lines=21> */
.L_x_1304:
[----:B------:R-:W-:Y:S05]  /*7940*/  BSYNC B0 ;  /* 0x0000000000007941 */ /* 0x000fea0003800000 */
.L_x_1303:
        /* <DEDUP_REMOVED lines=28> */
.L_x_1305:
        /* <DEDUP_REMOVED lines=21> */
.L_x_1307:
[----:B------:R-:W-:Y:S05]  /*7c60*/  BSYNC B0 ;  /* 0x0000000000007941 */ /* 0x000fea0003800000 */
.L_x_1306:
        /* <DEDUP_REMOVED lines=28> */
.L_x_1308:
        /* <DEDUP_REMOVED lines=21> */
.L_x_1310:
[----:B------:R-:W-:Y:S05]  /*7f80*/  BSYNC B0 ;  /* 0x0000000000007941 */ /* 0x000fea0003800000 */
.L_x_1309:
        /* <DEDUP_REMOVED lines=28> */
.L_x_1311:
        /* <DEDUP_REMOVED lines=20> */
.L_x_1313:
[----:B------:R-:W-:Y:S05]  /*8290*/  BSYNC B0 ;  /* 0x0000000000007941 */ /* 0x000fea0003800000 */
.L_x_1312:
        /* <DEDUP_REMOVED lines=27> */
.L_x_1314:
        /* <DEDUP_REMOVED lines=20> */
.L_x_1316:
[----:B------:R-:W-:Y:S05]  /*8590*/  BSYNC B0 ;  /* 0x0000000000007941 */ /* 0x000fea0003800000 */
.L_x_1315:
        /* <DEDUP_REMOVED lines=27> */
.L_x_1317:
        /* <DEDUP_REMOVED lines=20> */
.L_x_1319:
[----:B------:R-:W-:Y:S05]  /*8890*/  BSYNC B0 ;  /* 0x0000000000007941 */ /* 0x000fea0003800000 */
.L_x_1318:
        /* <DEDUP_REMOVED lines=27> */
.L_x_1320:
        /* <DEDUP_REMOVED lines=20> */
.L_x_1322:
[----:B------:R-:W-:Y:S05]  /*8b90*/  BSYNC B0 ;  /* 0x0000000000007941 */ /* 0x000fea0003800000 */
.L_x_1321:
        /* <DEDUP_REMOVED lines=27> */
.L_x_1323:
        /* <DEDUP_REMOVED lines=20> */
.L_x_1325:
[----:B------:R-:W-:Y:S05]  /*8e90*/  BSYNC B0 ;  /* 0x0000000000007941 */ /* 0x000fea0003800000 */
.L_x_1324:
        /* <DEDUP_REMOVED lines=29> */
.L_x_1326:
        /* <DEDUP_REMOVED lines=25> */
.L_x_1328:
[----:B------:R-:W-:Y:S05]  /*9200*/  BSYNC B0 ;  /* 0x0000000000007941 */ /* 0x000fea0003800000 */
.L_x_1327:
        /* <DEDUP_REMOVED lines=27> */
.L_x_1329:
        /* <DEDUP_REMOVED lines=25> */
.L_x_1331:
[----:B------:R-:W-:Y:S05]  /*9550*/  BSYNC B0 ;  /* 0x0000000000007941 */ /* 0x000fea0003800000 */
.L_x_1330:
        /* <DEDUP_REMOVED lines=27> */
.L_x_1332:
        /* <DEDUP_REMOVED lines=27> */
.L_x_1334:
[----:B------:R-:W-:Y:S05]  /*98c0*/  BSYNC B0 ;  /* 0x0000000000007941 */ /* 0x000fea0003800000 */
.L_x_1333:
        /* <DEDUP_REMOVED lines=25> */
.L_x_1335:
        /* <DEDUP_REMOVED lines=22> */
.L_x_1337:
[----:B------:R-:W-:Y:S05]  /*9bc0*/  BSYNC B0 ;  /* 0x0000000000007941 */ /* 0x000fea0003800000 */
.L_x_1336:
[----:B------:R-:W-:Y:S02]  /*9bd0*/  IADD3 R32, R27, R32, RZ ;  /* 0x000000201b207210 */ /* 0x000fe40007ffe0ff */
[----:B------:R-:W-:Y:S02]  /*9be0*/  IADD3 R34, R34, 0x1, RZ ;  /* 0x0000000122227810 */ /* 0x000fe40007ffe0ff */
[----:B------:R-:W-:-:S13]  /*9bf0*/  ISETP.GE.AND P0, PT, R32, UR4, PT ;  /* 0x0000000420007c0c */ /* 0x000fda000bf06270 */
[----:B------:R-:W-:Y:S05]  /*9c00*/  @!P0 BRA `(.L_x_1338) ;  /* 0xffffff6800cc8947 */ /* 0x000fea000383ffff */
.L_x_1255:
        /* <DEDUP_REMOVED lines=23> */
.L_x_1340:
[----:B------:R-:W-:Y:S05]  /*9d80*/  BSYNC B0 ;  /* 0x0000000000007941 */ /* 0x000fea0003800000 */
.L_x_1339:
[----:B------:R-:W-:Y:S05]  /*9d90*/  @P0 EXIT ;  /* 0x000000000000094d */ /* 0x000fea0003800000 */
[----:B------:R-:W-:Y:S05]  /*9da0*/  @P2 BRA `(.L_x_1341) ;  /* 0x0000000000202947 */ /* 0x000fea0003800000 */
[----:B------:R-:W-:-:S05]  /*9db0*/  IMAD R0, R6, R7, RZ ;  /* 0x0000000706007224 */ /* 0x000fca00078e02ff */
[----:B------:R-:W-:-:S13]  /*9dc0*/  ISETP.NE.AND P0, PT, R0, -0x1, PT ;  /* 0xffffffff0000780c */ /* 0x000fda0003f05270 */
[----:B------:R-:W-:Y:S05]  /*9dd0*/  @!P0 BRA `(.L_x_1341) ;  /* 0x0000000000148947 */ /* 0x000fea0003800000 */
.L_x_1342:
[----:B-1----:R-:W2:Y:S04]  /*9de0*/  LDG.E.STRONG.GPU R5, desc[UR8][R2.64] ;  /* 0x0000000802057981 */ /* 0x002ea8000c1ef900 */
[----:B--2---:R-:W-:Y:S01]  /*9df0*/  CCTL.IVALL ;  /* 0x00000000ff00798f */ /* 0x004fe20002000000 */
[----:B------:R-:W-:Y:S05]  /*9e00*/  YIELD ;  /* 0x0000000000007946 */ /* 0x000fea0003800000 */
[----:B------:R-:W-:-:S13]  /*9e10*/  ISETP.NE.AND P0, PT, R5, R0, PT ;  /* 0x000000000500720c */ /* 0x000fda0003f05270 */
[----:B------:R-:W-:Y:S05]  /*9e20*/  @P0 BRA `(.L_x_1342) ;  /* 0xfffffffc00ec0947 */ /* 0x000fea000383ffff */
.L_x_1341:
        /* <DEDUP_REMOVED lines=24> */
.L_x_1343:
        /* <DEDUP_REMOVED lines=25> */
.L_x_1344:
        /* <DEDUP_REMOVED lines=12> */
.L_x_3265:


//--------------------- .text._Z35group_norm_nhwc_bwd_one_pass_kernelI11Fp32IOFp32WLi64ELi24ELi384EEv26Group_norm_nhwc_bwd_params --------------------------
	.section	.text._Z35group_norm_nhwc_bwd_one_pass_kernelI11Fp32IOFp32WLi64ELi24ELi384EEv26Group_norm_nhwc_bwd_params,"ax",@progbits
	.align	128
        .global         _Z35group_norm_nhwc_bwd_one_pass_kernelI11Fp32IOFp32WLi64ELi24ELi384EEv26Group_norm_nhwc_bwd_params
        .type           _Z35group_norm_nhwc_bwd_one_pass_kernelI11Fp32IOFp32WLi64ELi24ELi384EEv26Group_norm_nhwc_bwd_params,@function
        .size           _Z35group_norm_nhwc_bwd_one_pass_kernelI11Fp32IOFp32WLi64ELi24ELi384EEv26Group_norm_nhwc_bwd_params,(.L_x_3266 - _Z35group_norm_nhwc_bwd_one_pass_kernelI11Fp32IOFp32WLi64ELi24ELi384EEv26Group_norm_nhwc_bwd_params)
        .other          _Z35group_norm_nhwc_bwd_one_pass_kernelI11Fp32IOFp32WLi64ELi24ELi384EEv26Group_norm_nhwc_bwd_params,@"STO_CUDA_ENTRY STV_DEFAULT"
_Z35group_norm_nhwc_bwd_one_pass_kernelI11Fp32IOFp32WLi64ELi24ELi384EEv26Group_norm_nhwc_bwd_params:
.text._Z35group_norm_nhwc_bwd_one_pass_kernelI11Fp32IOFp32WLi64ELi24ELi384EEv26Group_norm_nhwc_bwd_params:
        /* <DEDUP_REMOVED lines=48> */
.L_x_1372:
[----:B0-----:R-:W0:Y:S01]  /*0300*/  LDC R8, c[0x0][0x2a0] ;  /* 0x0000a800ff087b82 */ /* 0x001e220000000800 */
[----:B------:R-:W-:Y:S01]  /*0310*/  IABS R6, UR7 ;  /* 0x0000000700067c13 */ /* 0x000fe20008000000 */
[----:B------:R-:W-:Y:S01]  /*0320*/  ULDC.64 UR8, c[0x0][0x248] ;  /* 0x0000920000087ab9 */ /* 0x000fe20000000a00 */
[----:B------:R-:W-:Y:S01]  /*0330*/  ULDC.64 UR20, c[0x0][0x290] ;  /* 0x0000a40000147ab9 */ /* 0x000fe20000000a00 */
[----:B------:R-:W-:Y:S02]  /*0340*/  UIMAD.WIDE UR8, UR7, 0x8, UR8 ;  /* 0x00000008070878a5 */ /* 0x000fe4000f8e0208 */
[----:B------:R-:W-:Y:S02]  /*0350*/  ISETP.LE.AND P2, PT, RZ, UR7, PT ;  /* 0x00000007ff007c0c */ /* 0x000fe4000bf43270 */
[----:B------:R-:W-:Y:S01]  /*0360*/  SHF.R.S32.HI R41, RZ, 0x1f, R44 ;  /* 0x0000001fff297819 */ /* 0x000fe2000001142c */
[----:B-1----:R-:W1:Y:S01]  /*0370*/  @P1 LDC.64 R16, c[0x0][0x288] ;  /* 0x0000a200ff101b82 */ /* 0x002e620000000a00 */
[----:B------:R-:W-:-:S04]  /*0380*/  ISETP.GE.U32.AND P0, PT, R44, UR20, PT ;  /* 0x000000142c007c0c */ /* 0x000fc8000bf06070 */
[----:B------:R-:W-:-:S03]  /*0390*/  ISETP.GE.AND.EX P0, PT, R41, UR21, PT, P0 ;  /* 0x0000001529007c0c */ /* 0x000fc6000bf06300 */
[----:B------:R-:W2:Y:S01]  /*03a0*/  @P1 LDC.64 R10, c[0x0][0x230] ;  /* 0x00008c00ff0a1b82 */ /* 0x000ea20000000a00 */
[----:B------:R-:W-:Y:S02]  /*03b0*/  ISETP.GT.U32.OR P0, PT, R47, 0x17f, P0 ;  /* 0x0000017f2f00780c */ /* 0x000fe40000704470 */
[----:B0-----:R-:W-:-:S04]  /*03c0*/  IABS R5, R8 ;  /* 0x0000000800057213 */ /* 0x001fc80000000000 */
[----:B------:R-:W0:Y:S07]  /*03d0*/  I2F.RP R0, R5 ;  /* 0x0000000500007306 */ /* 0x000e2e0000209400 */
[----:B------:R-:W3:Y:S01]  /*03e0*/  @!P0 LDC.64 R12, c[0x0][0x288] ;  /* 0x0000a200ff0c8b82 */ /* 0x000ee20000000a00 */
[----:B0-----:R-:W0:Y:S02]  /*03f0*/  MUFU.RCP R0, R0 ;  /* 0x0000000000007308 */ /* 0x001e240000001000 */
[----:B0-----:R-:W-:-:S06]  /*0400*/  IADD3 R2, R0, 0xffffffe, RZ ;  /* 0x0ffffffe00027810 */ /* 0x001fcc0007ffe0ff */
[----:B------:R0:W4:Y:S02]  /*0410*/  F2I.FTZ.U32.TRUNC.NTZ R3, R2 ;  /* 0x0000000200037305 */ /* 0x000124000021f000 */
[----:B0-----:R-:W-:Y:S01]  /*0420*/  HFMA2.MMA R2, -RZ, RZ, 0, 0 ;  /* 0x00000000ff027435 */ /* 0x001fe200000001ff */
[----:B----4-:R-:W-:-:S05]  /*0430*/  IADD3 R4, RZ, -R3, RZ ;  /* 0x80000003ff047210 */ /* 0x010fca0007ffe0ff */
[----:B------:R-:W-:-:S04]  /*0440*/  IMAD R7, R4, R5, RZ ;  /* 0x0000000504077224 */ /* 0x000fc800078e02ff */
[----:B------:R-:W-:Y:S01]  /*0450*/  IMAD.HI.U32 R3, R3, R7, R2 ;  /* 0x0000000703037227 */ /* 0x000fe200078e0002 */
[----:B------:R-:W-:-:S04]  /*0460*/  LOP3.LUT R2, R8, UR7, RZ, 0x3c, !PT ;  /* 0x0000000708027c12 */ /* 0x000fc8000f8e3cff */
[----:B------:R-:W-:Y:S01]  /*0470*/  ISETP.GE.AND P4, PT, R2, RZ, PT ;  /* 0x000000ff0200720c */ /* 0x000fe20003f86270 */
[----:B------:R-:W-:Y:S01]  /*0480*/  IMAD.HI.U32 R4, R3, R6, RZ ;  /* 0x0000000603047227 */ /* 0x000fe200078e00ff */
[----:B------:R-:W-:-:S04]  /*0490*/  MOV R2, UR8 ;  /* 0x0000000800027c02 */ /* 0x000fc80008000f00 */
[----:B------:R-:W-:-:S05]  /*04a0*/  IADD3 R0, -R4, RZ, RZ ;  /* 0x000000ff04007210 */ /* 0x000fca0007ffe1ff */
[C---:B------:R-:W-:Y:S02]  /*04b0*/  IMAD R0, R5.reuse, R0, R6 ;  /* 0x0000000005007224 */ /* 0x040fe400078e0206 */
[----:B------:R-:W0:Y:S03]  /*04c0*/  @!P0 LDC.64 R6, c[0x0][0x228] ;  /* 0x00008a00ff068b82 */ /* 0x000e260000000a00 */
[----:B------:R-:W-:-:S13]  /*04d0*/  ISETP.GT.U32.AND P5, PT, R5, R0, PT ;  /* 0x000000000500720c */ /* 0x000fda0003fa4070 */
[-C--:B------:R-:W-:Y:S02]  /*04e0*/  @!P5 IADD3 R0, R0, -R5.reuse, RZ ;  /* 0x800000050000d210 */ /* 0x080fe40007ffe0ff */
[----:B------:R-:W-:Y:S02]  /*04f0*/  @!P5 IADD3 R4, R4, 0x1, RZ ;  /* 0x000000010404d810 */ /* 0x000fe40007ffe0ff */
[-C--:B------:R-:W-:Y:S02]  /*0500*/  ISETP.GT.U32.AND P6, PT, R5, R0.reuse, PT ;  /* 0x000000000500720c */ /* 0x080fe40003fc4070 */
[CC--:B------:R-:W-:Y:S02]  /*0510*/  IADD3 R3, R0.reuse, -R5.reuse, RZ ;  /* 0x8000000500037210 */ /* 0x0c0fe40007ffe0ff */
[----:B------:R-:W-:Y:S02]  /*0520*/  ISETP.GE.U32.AND P3, PT, R0, R5, PT ;  /* 0x000000050000720c */ /* 0x000fe40003f66070 */
[----:B------:R-:W-:-:S02]  /*0530*/  SEL R0, R3, R0, !P6 ;  /* 0x0000000003007207 */ /* 0x000fc40007000000 */
[----:B------:R-:W-:Y:S01]  /*0540*/  MOV R3, UR9 ;  /* 0x0000000900037c02 */ /* 0x000fe20008000f00 */
[----:B------:R-:W-:Y:S01]  /*0550*/  ULDC.64 UR8, c[0x0][0x298] ;  /* 0x0000a60000087ab9 */ /* 0x000fe20000000a00 */
[----:B------:R-:W-:Y:S02]  /*0560*/  ISETP.NE.AND P5, PT, R8, RZ, PT ;  /* 0x000000ff0800720c */ /* 0x000fe40003fa5270 */
[----:B------:R-:W-:Y:S02]  /*0570*/  LOP3.LUT R5, RZ, R8, RZ, 0x33, !PT ;  /* 0x00000008ff057212 */ /* 0x000fe400078e33ff */
[----:B------:R-:W4:Y:S01]  /*0580*/  LDG.E.64 R2, desc[UR14][R2.64] ;  /* 0x0000000e02027981 */ /* 0x000f22000c1e1b00 */
[----:B------:R-:W-:Y:S01]  /*0590*/  @!P2 IADD3 R0, -R0, RZ, RZ ;  /* 0x000000ff0000a210 */ /* 0x000fe20007ffe1ff */
[----:B------:R-:W0:Y:S01]  /*05a0*/  @!P0 LDC.64 R8, c[0x0][0x230] ;  /* 0x00008c00ff088b82 */ /* 0x000e220000000a00 */
[----:B------:R-:W-:Y:S02]  /*05b0*/  @P3 IADD3 R4, R4, 0x1, RZ ;  /* 0x0000000104043810 */ /* 0x000fe40007ffe0ff */
[----:B------:R-:W-:-:S02]  /*05c0*/  SEL R38, R5, R0, !P5 ;  /* 0x0000000005267207 */ /* 0x000fc40006800000 */
[----:B------:R-:W-:-:S03]  /*05d0*/  @!P4 IADD3 R4, -R4, RZ, RZ ;  /* 0x000000ff0404c210 */ /* 0x000fc60007ffe1ff */
[----:B------:R-:W-:Y:S01]  /*05e0*/  IMAD R15, R38, 0x18, RZ ;  /* 0x00000018260f7824 */ /* 0x000fe200078e02ff */
[----:B------:R-:W-:Y:S02]  /*05f0*/  SEL R5, R5, R4, !P5 ;  /* 0x0000000405057207 */ /* 0x000fe40006800000 */
[----:B------:R-:W-:Y:S02]  /*0600*/  SHF.R.S32.HI R4, RZ, 0x1f, R46 ;  /* 0x0000001fff047819 */ /* 0x000fe4000001142e */
[----:B------:R-:W-:Y:S02]  /*0610*/  IADD3 R50, P2, R46, R15, RZ ;  /* 0x0000000f2e327210 */ /* 0x000fe40007f5e0ff */
[----:B------:R-:W-:Y:S02]  /*0620*/  SHF.R.S32.HI R0, RZ, 0x1f, R5 ;  /* 0x0000001fff007819 */ /* 0x000fe40000011405 */
[----:B------:R-:W-:-:S03]  /*0630*/  LEA.HI.X.SX32 R51, R15, R4, 0x1, P2 ;  /* 0x000000040f337211 */ /* 0x000fc600010f0eff */
[----:B------:R-:W-:Y:S02]  /*0640*/  IMAD R0, R0, UR8, RZ ;  /* 0x0000000800007c24 */ /* 0x000fe4000f8e02ff */
[----:B------:R-:W-:-:S04]  /*0650*/  IMAD.WIDE.U32 R50, R5, UR8, R50 ;  /* 0x0000000805327c25 */ /* 0x000fc8000f8e0032 */
[----:B------:R-:W-:Y:S02]  /*0660*/  IMAD R53, R5, UR9, R0 ;  /* 0x0000000905357c24 */ /* 0x000fe4000f8e0200 */
[----:B-1----:R-:W-:Y:S01]  /*0670*/  @P1 IMAD R0, R43, R16, RZ ;  /* 0x000000102b001224 */ /* 0x002fe200078e02ff */
[-C--:B------:R-:W-:Y:S01]  /*0680*/  @P1 MOV R52, R50.reuse ;  /* 0x0000003200341202 */ /* 0x080fe20000000f00 */
[----:B------:R-:W1:Y:S01]  /*0690*/  @P1 LDC.64 R4, c[0x0][0x228] ;  /* 0x00008a00ff041b82 */ /* 0x000e620000000a00 */
[----:B------:R-:W-:Y:S01]  /*06a0*/  IADD3 R53, R51, R53, RZ ;  /* 0x0000003533357210 */ /* 0x000fe20007ffe0ff */
[----:B------:R-:W-:Y:S01]  /*06b0*/  @P1 IMAD R21, R45, R17, R0 ;  /* 0x000000112d151224 */ /* 0x000fe200078e0200 */
[----:B------:R-:W-:Y:S01]  /*06c0*/  @!P0 MOV R18, R50 ;  /* 0x0000003200128202 */ /* 0x000fe20000000f00 */
[----:B---3--:R-:W-:Y:S01]  /*06d0*/  @!P0 IMAD R0, R41, R12, RZ ;  /* 0x0000000c29008224 */ /* 0x008fe200078e02ff */
[----:B------:R-:W-:Y:S01]  /*06e0*/  @!P0 MOV R19, R53 ;  /* 0x0000003500138202 */ /* 0x000fe20000000f00 */
[----:B------:R-:W-:-:S04]  /*06f0*/  @P1 IMAD.WIDE.U32 R16, R45, R16, R52 ;  /* 0x000000102d101225 */ /* 0x000fc800078e0034 */
[C---:B------:R-:W-:Y:S02]  /*0700*/  @!P0 IMAD R23, R44.reuse, R13, R0 ;  /* 0x0000000d2c178224 */ /* 0x040fe400078e0200 */
[----:B------:R-:W-:Y:S01]  /*0710*/  @!P0 IMAD.WIDE.U32 R12, R44, R12, R18 ;  /* 0x0000000c2c0c8225 */ /* 0x000fe200078e0012 */
[----:B------:R-:W-:Y:S02]  /*0720*/  @P1 IADD3 R19, R17, R21, RZ ;  /* 0x0000001511131210 */ /* 0x000fe40007ffe0ff */
[C---:B------:R-:W-:Y:S02]  /*0730*/  @P1 SHF.L.U32 R17, R16.reuse, 0x2, RZ ;  /* 0x0000000210111819 */ /* 0x040fe400000006ff */
[----:B------:R-:W-:Y:S02]  /*0740*/  @!P0 IADD3 R13, R13, R23, RZ ;  /* 0x000000170d0d8210 */ /* 0x000fe40007ffe0ff */
[----:B------:R-:W-:Y:S02]  /*0750*/  @P1 SHF.L.U64.HI R16, R16, 0x2, R19 ;  /* 0x0000000210101819 */ /* 0x000fe40000010213 */
[----:B--2---:R-:W-:-:S02]  /*0760*/  @P1 IADD3 R18, P2, R17, R10, RZ ;  /* 0x0000000a11121210 */ /* 0x004fc40007f5e0ff */
[C---:B------:R-:W-:Y:S02]  /*0770*/  @!P0 SHF.L.U32 R21, R12.reuse, 0x2, RZ ;  /* 0x000000020c158819 */ /* 0x040fe400000006ff */
[----:B------:R-:W-:Y:S02]  /*0780*/  @!P0 SHF.L.U64.HI R0, R12, 0x2, R13 ;  /* 0x000000020c008819 */ /* 0x000fe4000001020d */
[----:B------:R-:W-:Y:S02]  /*0790*/  CS2R R12, SRZ ;  /* 0x00000000000c7805 */ /* 0x000fe4000001ff00 */
[----:B------:R-:W-:-:S05]  /*07a0*/  @P1 IADD3.X R19, R16, R11, RZ, P2, !PT ;  /* 0x0000000b10131210 */ /* 0x000fca00017fe4ff */
[----:B------:R-:W5:Y:S01]  /*07b0*/  @P1 LDG.E.64 R12, desc[UR14][R18.64] ;  /* 0x0000000e120c1981 */ /* 0x000f62000c1e1b00 */
[----:B-1----:R-:W-:Y:S02]  /*07c0*/  @P1 IADD3 R10, P3, R17, R4, RZ ;  /* 0x00000004110a1210 */ /* 0x002fe40007f7e0ff */
[C---:B0-----:R-:W-:Y:S02]  /*07d0*/  @!P0 IADD3 R20, P5, R21.reuse, R6, RZ ;  /* 0x0000000615148210 */ /* 0x041fe40007fbe0ff */
[----:B------:R-:W-:Y:S02]  /*07e0*/  @!P0 IADD3 R8, P4, R21, R8, RZ ;  /* 0x0000000815088210 */ /* 0x000fe40007f9e0ff */
[----:B------:R-:W-:Y:S02]  /*07f0*/  @P1 IADD3.X R11, R16, R5, RZ, P3, !PT ;  /* 0x00000005100b1210 */ /* 0x000fe40001ffe4ff */
[----:B------:R-:W-:Y:S02]  /*0800*/  CS2R R16, SRZ ;  /* 0x0000000000107805 */ /* 0x000fe4000001ff00 */
[----:B------:R-:W-:-:S02]  /*0810*/  @!P0 IADD3.X R21, R0, R7, RZ, P5, !PT ;  /* 0x0000000700158210 */ /* 0x000fc40002ffe4ff */
[----:B------:R-:W-:Y:S02]  /*0820*/  CS2R R6, SRZ ;  /* 0x0000000000067805 */ /* 0x000fe4000001ff00 */
[----:B------:R-:W-:-:S05]  /*0830*/  @!P0 IADD3.X R9, R0, R9, RZ, P4, !PT ;  /* 0x0000000900098210 */ /* 0x000fca00027fe4ff */
[----:B------:R0:W5:Y:S04]  /*0840*/  @!P0 LDG.E.64 R16, desc[UR14][R8.64] ;  /* 0x0000000e08108981 */ /* 0x000168000c1e1b00 */
[----:B------:R-:W5:Y:S01]  /*0850*/  @!P0 LDG.E.64 R6, desc[UR14][R20.64] ;  /* 0x0000000e14068981 */ /* 0x000f62000c1e1b00 */
[----:B------:R-:W-:Y:S01]  /*0860*/  CS2R R4, SRZ ;  /* 0x0000000000047805 */ /* 0x000fe2000001ff00 */
[----:B------:R-:W-:Y:S01]  /*0870*/  UMOV UR13, 0x3f800000 ;  /* 0x3f800000000d7882 */ /* 0x000fe20000000000 */
[----:B------:R-:W-:Y:S01]  /*0880*/  BSSY B0, `(.L_x_1346) ;  /* 0x0000019000007945 */ /* 0x000fe20003800000 */
[----:B0-----:R-:W-:-:S03]  /*0890*/  CS2R R8, SRZ ;  /* 0x0000000000087805 */ /* 0x001fc6000001ff00 */
[----:B------:R0:W5:Y:S02]  /*08a0*/  @P1 LDG.E.64 R4, desc[UR14][R10.64] ;  /* 0x0000000e0a041981 */ /* 0x000164000c1e1b00 */
[----:B0-----:R-:W-:Y:S01]  /*08b0*/  CS2R R10, SRZ ;  /* 0x00000000000a7805 */ /* 0x001fe2000001ff00 */
[----:B----4-:R-:W-:-:S05]  /*08c0*/  FFMA.FTZ R3, -R2, R2, R3 ;  /* 0x0000000202037223 */ /* 0x010fca0000010103 */
        /* <DEDUP_REMOVED lines=20> */
.L_x_1347:
[----:B------:R-:W-:Y:S05]  /*0a10*/  BSYNC B0 ;  /* 0x0000000000007941 */ /* 0x000fea0003800000 */
.L_x_1346:
[----:B------:R-:W-:Y:S01]  /*0a20*/  ISETP.NE.AND P2, PT, RZ, UR18, PT ;  /* 0x00000012ff007c0c */ /* 0x000fe2000bf45270 */
[C---:B-----5:R-:W-:Y:S01]  /*0a30*/  FADD.FTZ R39, -R2.reuse, R12 ;  /* 0x0000000c02277221 */ /* 0x060fe20000010100 */
[C---:B------:R-:W-:Y:S01]  /*0a40*/  FADD.FTZ R0, -R2.reuse, R13 ;  /* 0x0000000d02007221 */ /* 0x040fe20000010100 */
[C---:B------:R-:W-:Y:S01]  /*0a50*/  FADD.FTZ R20, -R2.reuse, R16 ;  /* 0x0000001002147221 */ /* 0x040fe20000010100 */
[----:B------:R-:W-:Y:S01]  /*0a60*/  FADD.FTZ R21, -R2, R17 ;  /* 0x0000001102157221 */ /* 0x000fe20000010100 */
[----:B------:R-:W-:Y:S01]  /*0a70*/  MOV R12, R4 ;  /* 0x00000004000c7202 */ /* 0x000fe20000000f00 */
[----:B------:R-:W-:Y:S01]  /*0a80*/  FMUL.FTZ R39, R39, UR13 ;  /* 0x0000000d27277c20 */ /* 0x000fe20008410000 */
[----:B0-----:R-:W-:Y:S01]  /*0a90*/  MOV R14, R5 ;  /* 0x00000005000e7202 */ /* 0x001fe20000000f00 */
[----:B------:R-:W-:Y:S01]  /*0aa0*/  FMUL.FTZ R2, R0, UR13 ;  /* 0x0000000d00027c20 */ /* 0x000fe20008410000 */
[----:B------:R-:W-:-:S04]  /*0ab0*/  MOV R13, R6 ;  /* 0x00000006000d7202 */ /* 0x000fc80000000f00 */
        /* <DEDUP_REMOVED lines=11> */
[----:B0-----:R-:W-:-:S04]  /*0b70*/  FADD.FTZ R18, -R16, 1 ;  /* 0x3f80000010127421 */ /* 0x001fc80000010100 */
[----:B------:R-:W-:Y:S01]  /*0b80*/  FFMA.FTZ R18, R3, R18, 1 ;  /* 0x3f80000003127423 */ /* 0x000fe20000010012 */
[----:B------:R-:W-:Y:S01]  /*0b90*/  FMUL.FTZ R3, R5, R16 ;  /* 0x0000001005037220 */ /* 0x000fe20000410000 */
[----:B-1----:R-:W-:Y:S01]  /*0ba0*/  FADD.FTZ R19, -R15, 1 ;  /* 0x3f8000000f137421 */ /* 0x002fe20000010100 */
[----:B------:R-:W-:Y:S02]  /*0bb0*/  FMUL.FTZ R17, R4, R15 ;  /* 0x0000000f04117220 */ /* 0x000fe40000410000 */
[----:B------:R-:W-:Y:S01]  /*0bc0*/  FMUL.FTZ R14, R3, R18 ;  /* 0x00000012030e7220 */ /* 0x000fe20000410000 */
[----:B------:R-:W-:-:S04]  /*0bd0*/  FFMA.FTZ R0, R0, R19, 1 ;  /* 0x3f80000000007423 */ /* 0x000fc80000010013 */
[----:B------:R-:W-:-:S07]  /*0be0*/  FMUL.FTZ R12, R17, R0 ;  /* 0x00000000110c7220 */ /* 0x000fce0000410000 */
.L_x_1348:
[----:B------:R-:W-:Y:S01]  /*0bf0*/  FMUL.FTZ R0, R12, R8 ;  /* 0x000000080c007220 */ /* 0x000fe20000410000 */
[----:B------:R-:W-:Y:S01]  /*0c00*/  MOV R15, R7 ;  /* 0x00000007000f7202 */ /* 0x000fe20000000f00 */
        /* <DEDUP_REMOVED lines=24> */
.L_x_1349:
        /* <DEDUP_REMOVED lines=13> */
[C---:B------:R-:W-:Y:S01]  /*0e60*/  ISETP.NE.AND P3, PT, R47.reuse, RZ, PT ;  /* 0x000000ff2f00720c */ /* 0x040fe20003f65270 */
[----:B------:R-:W1:Y:S01]  /*0e70*/  SHFL.DOWN PT, R17, R36, 0x1, 0x1f ;  /* 0x08201f0024117f89 */ /* 0x000e6200000e0000 */
[----:B------:R-:W-:Y:S01]  /*0e80*/  FADD.FTZ R18, RZ, R14 ;  /* 0x0000000eff127221 */ /* 0x000fe20000010000 */
[----:B------:R-:W-:Y:S01]  /*0e90*/  BSSY B0, `(.L_x_1350) ;  /* 0x0000043000007945 */ /* 0x000fe20003800000 */
[----:B------:R-:W-:Y:S01]  /*0ea0*/  ISETP.GT.U32.AND P4, PT, R47, 0xb, PT ;  /* 0x0000000b2f00780c */ /* 0x000fe20003f84070 */
        /* <DEDUP_REMOVED lines=25> */
[----:B-1----:R-:W-:Y:S01]  /*1040*/  @!P0 FADD.FTZ R37, R37, R16 ;  /* 0x0000001025258221 */ /* 0x002fe20000010000 */
[----:B------:R-:W-:Y:S01]  /*1050*/  ISETP.NE.AND P0, PT, R42, RZ, PT ;  /* 0x000000ff2a00720c */ /* 0x000fe20003f05270 */
[----:B------:R-:W-:Y:S01]  /*1060*/  FADD.FTZ R16, RZ, R12 ;  /* 0x0000000cff107221 */ /* 0x000fe20000010000 */
[----:B------:R-:W-:-:S03]  /*1070*/  FFMA.FTZ R12, R3, R13, R20 ;  /* 0x0000000d030c7223 */ /* 0x000fc60000010014 */
[----:B------:R-:W-:Y:S01]  /*1080*/  FADD.FTZ R14, R16, R13 ;  /* 0x0000000d100e7221 */ /* 0x000fe20000010000 */
[----:B------:R-:W-:Y:S01]  /*1090*/  FFMA.FTZ R13, R0, R15, R17 ;  /* 0x0000000f000d7223 */ /* 0x000fe20000010011 */
[----:B------:R-:W-:-:S05]  /*10a0*/  FADD.FTZ R15, R18, R15 ;  /* 0x0000000f120f7221 */ /* 0x000fca0000010000 */
[----:B------:R0:W-:Y:S04]  /*10b0*/  STS.128 [R48], R12 ;  /* 0x0000000c30007388 */ /* 0x0001e80000000c00 */
        /* <DEDUP_REMOVED lines=10> */
[----:B0-----:R-:W-:-:S03]  /*1160*/  FADD.FTZ R36, R37, R33 ;  /* 0x0000002125247221 */ /* 0x001fc60000010000 */
[----:B--2---:R-:W-:Y:S01]  /*1170*/  FADD.FTZ R37, R35, R16 ;  /* 0x0000001023257221 */ /* 0x004fe20000010000 */
[----:B------:R-:W-:Y:S01]  /*1180*/  FADD.FTZ R36, R36, R17 ;  /* 0x0000001124247221 */ /* 0x000fe20000010000 */
[----:B------:R-:W0:Y:S02]  /*1190*/  LDS.128 R32, [UR8+0x60] ;  /* 0x00006008ff207984 */ /* 0x000e240008000c00 */
        /* <DEDUP_REMOVED lines=18> */
.L_x_1351:
[----:B------:R-:W-:Y:S05]  /*12c0*/  BSYNC B0 ;  /* 0x0000000000007941 */ /* 0x000fea0003800000 */
.L_x_1350:
        /* <DEDUP_REMOVED lines=13> */
[----:B------:R-:W-:Y:S01]  /*13a0*/  FADD.FTZ R18, R12, R21 ;  /* 0x000000150c127221 */ /* 0x000fe20000010000 */
[----:B------:R-:W-:Y:S01]  /*13b0*/  FADD.FTZ R17, R17, R22 ;  /* 0x0000001611117221 */ /* 0x000fe20000010000 */
[----:B------:R-:W0:Y:S01]  /*13c0*/  LDS.128 R12, [R48+0x480] ;  /* 0x00048000300c7984 */ /* 0x000e220000000c00 */
[----:B------:R-:W-:Y:S01]  /*13d0*/  FADD.FTZ R16, R16, R23 ;  /* 0x0000001710107221 */ /* 0x000fe20000010000 */
[----:B---3--:R-:W-:Y:S01]  /*13e0*/  FADD.FTZ R49, R49, R24 ;  /* 0x0000001831317221 */ /* 0x008fe20000010000 */
[----:B------:R-:W-:Y:S01]  /*13f0*/  FADD.FTZ R18, R18, R25 ;  /* 0x0000001912127221 */ /* 0x000fe20000010000 */
[----:B------:R-:W1:Y:S01]  /*1400*/  LDS.128 R20, [R48+0x540] ;  /* 0x0005400030147984 */ /* 0x000e620000000c00 */
[----:B------:R-:W-:Y:S01]  /*1410*/  FADD.FTZ R25, R17, R26 ;  /* 0x0000001a11197221 */ /* 0x000fe20000010000 */
[----:B------:R-:W-:Y:S01]  /*1420*/  FADD.FTZ R24, R16, R27 ;  /* 0x0000001b10187221 */ /* 0x000fe20000010000 */
[----:B----4-:R-:W-:Y:S01]  /*1430*/  FADD.FTZ R49, R49, R28 ;  /* 0x0000001c31317221 */ /* 0x010fe20000010000 */
[----:B------:R-:W-:Y:S01]  /*1440*/  FADD.FTZ R28, R18, R29 ;  /* 0x0000001d121c7221 */ /* 0x000fe20000010000 */
[----:B------:R-:W-:Y:S01]  /*1450*/  FADD.FTZ R29, R25, R30 ;  /* 0x0000001e191d7221 */ /* 0x000fe20000010000 */
[----:B------:R-:W2:Y:S01]  /*1460*/  LDS.128 R16, [R48+0x600] ;  /* 0x0006000030107984 */ /* 0x000ea20000000c00 */
[----:B------:R-:W-:Y:S01]  /*1470*/  FADD.FTZ R30, R24, R31 ;  /* 0x0000001f181e7221 */ /* 0x000fe20000010000 */
[----:B-----5:R-:W-:Y:S01]  /*1480*/  FADD.FTZ R31, R49, R32 ;  /* 0x00000020311f7221 */ /* 0x020fe20000010000 */
[----:B------:R-:W-:Y:S01]  /*1490*/  FADD.FTZ R32, R28, R33 ;  /* 0x000000211c207221 */ /* 0x000fe20000010000 */
[----:B------:R-:W-:Y:S01]  /*14a0*/  FADD.FTZ R33, R29, R34 ;  /* 0x000000221d217221 */ /* 0x000fe20000010000 */
[----:B------:R-:W3:Y:S01]  /*14b0*/  LDS.128 R24, [R48+0x6c0] ;  /* 0x0006c00030187984 */ /* 0x000ee20000000c00 */
[----:B------:R-:W-:Y:S01]  /*14c0*/  FADD.FTZ R34, R30, R35 ;  /* 0x000000231e227221 */ /* 0x000fe20000010000 */
[----:B0-----:R-:W-:Y:S01]  /*14d0*/  FADD.FTZ R35, R31, R12 ;  /* 0x0000000c1f237221 */ /* 0x001fe20000010000 */
[----:B------:R-:W-:Y:S01]  /*14e0*/  FADD.FTZ R32, R32, R13 ;  /* 0x0000000d20207221 */ /* 0x000fe20000010000 */
[----:B------:R-:W0:Y:S01]  /*14f0*/  LDS.128 R28, [R48+0x780] ;  /* 0x00078000301c7984 */ /* 0x000e220000000c00 */
[----:B------:R-:W-:Y:S01]  /*1500*/  FADD.FTZ R33, R33, R14 ;  /* 0x0000000e21217221 */ /* 0x000fe20000010000 */
[----:B------:R-:W-:Y:S01]  /*1510*/  FADD.FTZ R34, R34, R15 ;  /* 0x0000000f22227221 */ /* 0x000fe20000010000 */
[----:B-1----:R-:W-:Y:S01]  /*1520*/  FADD.FTZ R35, R35, R20 ;  /* 0x0000001423237221 */ /* 0x002fe20000010000 */
[----:B------:R-:W-:Y:S01]  /*1530*/  FADD.FTZ R32, R32, R21 ;  /* 0x0000001520207221 */ /* 0x000fe20000010000 */
[----:B------:R-:W-:Y:S01]  /*1540*/  FADD.FTZ R33, R33, R22 ;  /* 0x0000001621217221 */ /* 0x000fe20000010000 */
[----:B------:R-:W-:Y:S01]  /*1550*/  FADD.FTZ R34, R34, R23 ;  /* 0x0000001722227221 */ /* 0x000fe20000010000 */
        /* <DEDUP_REMOVED lines=8> */
[----:B------:R-:W2:Y:S01]  /*15e0*/  LDS.128 R16, [R48+0x9c0] ;  /* 0x0009c00030107984 */ /* 0x000ea20000000c00 */
[----:B------:R-:W-:Y:S01]  /*15f0*/  FADD.FTZ R33, R33, R26 ;  /* 0x0000001a21217221 */ /* 0x000fe20000010000 */
[----:B------:R-:W-:-:S02]  /*1600*/  FADD.FTZ R34, R34, R27 ;  /* 0x0000001b22227221 */ /* 0x000fc40000010000 */
[----:B------:R-:W3:Y:S01]  /*1610*/  LDS.128 R24, [R48+0xa80] ;  /* 0x000a800030187984 */ /* 0x000ee20000000c00 */
        /* <DEDUP_REMOVED lines=20> */
[----:B------:R-:W-:Y:S01]  /*1760*/  FADD.FTZ R32, R32, R25 ;  /* 0x0000001920207221 */ /* 0x000fe20000010000 */
[----:B------:R-:W-:Y:S01]  /*1770*/  FADD.FTZ R33, R33, R26 ;  /* 0x0000001a21217221 */ /* 0x000fe20000010000 */
[----:B------:R-:W3:Y:S01]  /*1780*/  LDS.128 R16, [R48+0xd80] ;  /* 0x000d800030107984 */ /* 0x000ee20000000c00 */
[----:B------:R-:W-:-:S03]  /*1790*/  FADD.FTZ R34, R34, R27 ;  /* 0x0000001b22227221 */ /* 0x000fc60000010000 */
[----:B------:R-:W4:Y:S01]  /*17a0*/  LDS.128 R24, [R48+0xe40] ;  /* 0x000e400030187984 */ /* 0x000f220000000c00 */
[----:B0-----:R-:W-:Y:S01]  /*17b0*/  FADD.FTZ R32, R32, R29 ;  /* 0x0000001d20207221 */ /* 0x001fe20000010000 */
[----:B------:R-:W-:Y:S01]  /*17c0*/  FADD.FTZ R29, R33, R30 ;  /* 0x0000001e211d7221 */ /* 0x000fe20000010000 */
[----:B------:R-:W-:Y:S01]  /*17d0*/  FADD.FTZ R35, R35, R28 ;  /* 0x0000001c23237221 */ /* 0x000fe20000010000 */
[----:B------:R-:W-:Y:S01]  /*17e0*/  FADD.FTZ R34, R34, R31 ;  /* 0x0000001f22227221 */ /* 0x000fe20000010000 */
[----:B-1----:R-:W-:Y:S02]  /*17f0*/  FADD.FTZ R32, R32, R21 ;  /* 0x0000001520207221 */ /* 0x002fe40000010000 */
[----:B------:R-:W-:Y:S01]  /*1800*/  FADD.FTZ R33, R35, R20 ;  /* 0x0000001423217221 */ /* 0x000fe20000010000 */
[----:B------:R-:W-:Y:S01]  /*1810*/  FADD.FTZ R21, R29, R22 ;  /* 0x000000161d157221 */ /* 0x000fe20000010000 */
[----:B------:R-:W-:Y:S01]  /*1820*/  FADD.FTZ R34, R34, R23 ;  /* 0x0000001722227221 */ /* 0x000fe20000010000 */
[----:B------:R-:W0:Y:S01]  /*1830*/  LDS.128 R28, [R48+0xf00] ;  /* 0x000f0000301c7984 */ /* 0x000e220000000c00 */
[----:B--2---:R-:W-:Y:S01]  /*1840*/  FADD.FTZ R35, R33, R12 ;  /* 0x0000000c21237221 */ /* 0x004fe20000010000 */
[----:B------:R-:W-:Y:S01]  /*1850*/  FADD.FTZ R33, R21, R14 ;  /* 0x0000000e15217221 */ /* 0x000fe20000010000 */
[----:B------:R-:W-:Y:S01]  /*1860*/  FADD.FTZ R32, R32, R13 ;  /* 0x0000000d20207221 */ /* 0x000fe20000010000 */
[----:B------:R-:W1:Y:S01]  /*1870*/  LDS.128 R20, [R48+0xfc0] ;  /* 0x000fc00030147984 */ /* 0x000e620000000c00 */
[----:B------:R-:W-:-:S02]  /*1880*/  FADD.FTZ R34, R34, R15 ;  /* 0x0000000f22227221 */ /* 0x000fc40000010000 */
[----:B---3--:R-:W-:Y:S01]  /*1890*/  FADD.FTZ R32, R32, R17 ;  /* 0x0000001120207221 */ /* 0x008fe20000010000 */
[----:B------:R-:W-:Y:S01]  /*18a0*/  FADD.FTZ R35, R35, R16 ;  /* 0x0000001023237221 */ /* 0x000fe20000010000 */
[----:B------:R-:W-:Y:S01]  /*18b0*/  FADD.FTZ R33, R33, R18 ;  /* 0x0000001221217221 */ /* 0x000fe20000010000 */
[----:B------:R-:W2:Y:S01]  /*18c0*/  LDS.128 R12, [R48+0x1080] ;  /* 0x00108000300c7984 */ /* 0x000ea20000000c00 */
[----:B----4-:R-:W-:Y:S01]  /*18d0*/  FADD.FTZ R32, R32, R25 ;  /* 0x0000001920207221 */ /* 0x010fe20000010000 */
[----:B------:R-:W-:Y:S01]  /*18e0*/  FADD.FTZ R35, R35, R24 ;  /* 0x0000001823237221 */ /* 0x000fe20000010000 */
[----:B------:R-:W-:Y:S01]  /*18f0*/  FADD.FTZ R25, R33, R26 ;  /* 0x0000001a21197221 */ /* 0x000fe20000010000 */
[----:B------:R-:W-:Y:S02]  /*1900*/  FADD.FTZ R34, R34, R19 ;  /* 0x0000001322227221 */ /* 0x000fe40000010000 */
[----:B------:R-:W3:Y:S02]  /*1910*/  LDS.128 R16, [R48+0x1140] ;  /* 0x0011400030107984 */ /* 0x000ee40000000c00 */
        /* <DEDUP_REMOVED lines=9> */
[----:B------:R-:W1:Y:S01]  /*19b0*/  LDS.128 R28, [R48+0x12c0] ;  /* 0x0012c000301c7984 */ /* 0x000e620000000c00 */
[----:B------:R-:W-:Y:S01]  /*19c0*/  FADD.FTZ R34, R34, R23 ;  /* 0x0000001722227221 */ /* 0x000fe20000010000 */
[----:B--2---:R-:W-:-:S02]  /*19d0*/  FADD.FTZ R35, R35, R12 ;  /* 0x0000000c23237221 */ /* 0x004fc40000010000 */
[----:B------:R-:W2:Y:S01]  /*19e0*/  LDS.128 R20, [R48+0x1380] ;  /* 0x0013800030147984 */ /* 0x000ea20000000c00 */
[----:B------:R-:W-:Y:S01]  /*19f0*/  FADD.FTZ R32, R32, R13 ;  /* 0x0000000d20207221 */ /* 0x000fe20000010000 */
[----:B------:R-:W-:Y:S01]  /*1a00*/  FADD.FTZ R33, R33, R14 ;  /* 0x0000000e21217221 */ /* 0x000fe20000010000 */
[----:B------:R-:W-:Y:S01]  /*1a10*/  FADD.FTZ R34, R34, R15 ;  /* 0x0000000f22227221 */ /* 0x000fe20000010000 */
[----:B---3--:R-:W-:Y:S01]  /*1a20*/  FADD.FTZ R35, R35, R16 ;  /* 0x0000001023237221 */ /* 0x008fe20000010000 */
[----:B------:R-:W-:Y:S01]  /*1a30*/  FADD.FTZ R32, R32, R17 ;  /* 0x0000001120207221 */ /* 0x000fe20000010000 */
[----:B------:R-:W-:Y:S01]  /*1a40*/  FADD.FTZ R33, R33, R18 ;  /* 0x0000001221217221 */ /* 0x000fe20000010000 */
[----:B------:R-:W-:Y:S01]  /*1a50*/  FADD.FTZ R34, R34, R19 ;  /* 0x0000001322227221 */ /* 0x000fe20000010000 */
[----:B------:R-:W3:Y:S04]  /*1a60*/  LDS.128 R12, [R48+0x1440] ;  /* 0x00144000300c7984 */ /* 0x000ee80000000c00 */
        /* <DEDUP_REMOVED lines=9> */
[----:B------:R-:W0:Y:S01]  /*1b00*/  LDS.128 R24, [R48+0x15c0] ;  /* 0x0015c00030187984 */ /* 0x000e220000000c00 */
[----:B--2---:R-:W-:Y:S01]  /*1b10*/  FADD.FTZ R33, R35, R20 ;  /* 0x0000001423217221 */ /* 0x004fe20000010000 */
[----:B------:R-:W-:Y:S01]  /*1b20*/  FADD.FTZ R32, R32, R21 ;  /* 0x0000001520207221 */ /* 0x000fe20000010000 */
[----:B------:R-:W-:Y:S01]  /*1b30*/  FADD.FTZ R35, R29, R22 ;  /* 0x000000161d237221 */ /* 0x000fe20000010000 */
[----:B------:R-:W-:Y:S01]  /*1b40*/  FADD.FTZ R34, R34, R23 ;  /* 0x0000001722227221 */ /* 0x000fe20000010000 */
[----:B------:R-:W-:Y:S04]  /*1b50*/  LDS.128 R28, [R48+0x1740] ;  /* 0x00174000301c7984 */ /* 0x000fe80000000c00 */
[----:B------:R-:W1:Y:S01]  /*1b60*/  LDS.128 R20, [R48+0x1680] ;  /* 0x0016800030147984 */ /* 0x000e620000000c00 */
        /* <DEDUP_REMOVED lines=19> */
[----:B------:R-:W-:-:S07]  /*1ca0*/  FADD.FTZ R15, R34, R31 ;  /* 0x0000001f220f7221 */ /* 0x000fce0000010000 */
.L_x_1353:
[----:B------:R-:W-:Y:S05]  /*1cb0*/  BSYNC B0 ;  /* 0x0000000000007941 */ /* 0x000fea0003800000 */
.L_x_1352:
        /* <DEDUP_REMOVED lines=20> */
.L_x_1355:
[----:B------:R-:W-:Y:S05]  /*1e00*/  BSYNC B0 ;  /* 0x0000000000007941 */ /* 0x000fea0003800000 */
.L_x_1354:
[----:B------:R-:W-:Y:S05]  /*1e10*/  @!P0 BRA `(.L_x_1356) ;  /* 0x0000001000908947 */ /* 0x000fea0003800000 */
[----:B0-2---:R-:W0:Y:S01]  /*1e20*/  LDC R13, c[0x0][0x10] ;  /* 0x00000400ff0d7b82 */ /* 0x005e220000000800 */
[----:B------:R-:W1:Y:S01]  /*1e30*/  S2R R12, SR_CTAID.Y ;  /* 0x00000000000c7919 */ /* 0x000e620000002600 */
[----:B------:R-:W-:-:S06]  /*1e40*/  ULOP3.LUT UR8, UR4, 0x1, URZ, 0xc0, !UPT ;  /* 0x0000000104087892 */ /* 0x000fcc000f8ec03f */
[----:B------:R-:W2:Y:S08]  /*1e50*/  LDC.64 R14, c[0x0][0x258] ;  /* 0x00009600ff0e7b82 */ /* 0x000eb00000000a00 */
[----:B------:R-:W3:Y:S01]  /*1e60*/  LDC.64 R26, c[0x0][0x260] ;  /* 0x00009800ff1a7b82 */ /* 0x000ee20000000a00 */
[----:B0-----:R-:W-:-:S04]  /*1e70*/  IMAD R17, R13, UR8, RZ ;  /* 0x000000080d117c24 */ /* 0x001fc8000f8e02ff */
[C---:B------:R-:W-:Y:S01]  /*1e80*/  IMAD R18, R17.reuse, R16, RZ ;  /* 0x0000001011127224 */ /* 0x040fe200078e02ff */
[----:B-1----:R-:W-:-:S04]  /*1e90*/  IADD3 R17, R17, R12, RZ ;  /* 0x0000000c11117210 */ /* 0x002fc80007ffe0ff */
[----:B------:R-:W-:Y:S01]  /*1ea0*/  SHF.L.U32 R19, R18, 0x1, RZ ;  /* 0x0000000112137819 */ /* 0x000fe200000006ff */
[----:B--2---:R-:W-:-:S04]  /*1eb0*/  IMAD.WIDE.U32 R14, R17, 0x4, R14 ;  /* 0x00000004110e7825 */ /* 0x004fc800078e000e */
        /* <DEDUP_REMOVED lines=23> */
.L_x_1358:
[----:B------:R-:W2:Y:S04]  /*2030*/  LDG.E.STRONG.GPU R17, desc[UR14][R14.64] ;  /* 0x0000000e0e117981 */ /* 0x000ea8000c1ef900 */
[----:B--2---:R-:W-:Y:S01]  /*2040*/  CCTL.IVALL ;  /* 0x00000000ff00798f */ /* 0x004fe20002000000 */
[----:B------:R-:W-:Y:S05]  /*2050*/  YIELD ;  /* 0x0000000000007946 */ /* 0x000fea0003800000 */
[----:B------:R-:W-:-:S13]  /*2060*/  ISETP.NE.AND P0, PT, R17, R20, PT ;  /* 0x000000141100720c */ /* 0x000fda0003f05270 */
[----:B------:R-:W-:Y:S05]  /*2070*/  @P0 BRA `(.L_x_1358) ;  /* 0xfffffffc00ec0947 */ /* 0x000fea000383ffff */
.L_x_1357:
        /* <DEDUP_REMOVED lines=17> */
.L_x_1362:
[----:B------:R-:W-:-:S13]  /*2190*/  ISETP.EQ.OR P6, PT, R24, UR16, P3 ;  /* 0x0000001018007c0c */ /* 0x000fda0009fc2670 */
[----:B------:R-:W-:-:S04]  /*21a0*/  @!P6 IMAD R15, R13, R24, R12 ;  /* 0x000000180d0fe224 */ /* 0x000fc800078e020c */
[----:B------:R-:W-:-:S06]  /*21b0*/  @!P6 IMAD.WIDE.U32 R14, R15, 0x8, R26 ;  /* 0x000000080f0ee825 */ /* 0x000fcc00078e001a */
[----:B------:R-:W2:Y:S01]  /*21c0*/  @!P6 LDG.E.64 R14, desc[UR14][R14.64] ;  /* 0x0000000e0e0ee981 */ /* 0x000ea2000c1e1b00 */
[C---:B------:R-:W-:Y:S02]  /*21d0*/  IADD3 R19, R24.reuse, 0x1, RZ ;  /* 0x0000000118137810 */ /* 0x040fe40007ffe0ff */
[C---:B------:R-:W-:Y:S02]  /*21e0*/  IADD3 R21, R24.reuse, 0x2, RZ ;  /* 0x0000000218157810 */ /* 0x040fe40007ffe0ff */
        /* <DEDUP_REMOVED lines=109> */
.L_x_1361:
[----:B------:R-:W-:-:S13]  /*28c0*/  ISETP.GT.AND P4, PT, R17, 0x4, PT ;  /* 0x000000041100780c */ /* 0x000fda0003f84270 */
[----:B------:R-:W-:Y:S05]  /*28d0*/  @!P4 BRA `(.L_x_1363) ;  /* 0x0000000000ecc947 */ /* 0x000fea0003800000 */
[C---:B------:R-:W-:Y:S02]  /*28e0*/  IADD3 R19, R24.reuse, 0x1, RZ ;  /* 0x0000000118137810 */ /* 0x040fe40007ffe0ff */
[C---:B------:R-:W-:Y:S02]  /*28f0*/  ISETP.EQ.OR P0, PT, R24.reuse, UR16, P3 ;  /* 0x0000001018007c0c */ /* 0x040fe40009f02670 */
        /* <DEDUP_REMOVED lines=57> */
.L_x_1363:
[----:B------:R-:W-:-:S13]  /*2c90*/  ISETP.NE.OR P0, PT, R17, RZ, P0 ;  /* 0x000000ff1100720c */ /* 0x000fda0000705670 */
[----:B------:R-:W-:Y:S05]  /*2ca0*/  @!P0 BRA `(.L_x_1359) ;  /* 0x00000000007c8947 */ /* 0x000fea0003800000 */
.L_x_1360:
[C---:B------:R-:W-:Y:S02]  /*2cb0*/  ISETP.EQ.OR P5, PT, R24.reuse, UR16, P3 ;  /* 0x0000001018007c0c */ /* 0x040fe40009fa2670 */
[C---:B------:R-:W-:Y:S02]  /*2cc0*/  IADD3 R19, R24.reuse, 0x1, RZ ;  /* 0x0000000118137810 */ /* 0x040fe40007ffe0ff */
[C---:B------:R-:W-:Y:S02]  /*2cd0*/  IADD3 R21, R24.reuse, 0x2, RZ ;  /* 0x0000000218157810 */ /* 0x040fe40007ffe0ff */
        /* <DEDUP_REMOVED lines=28> */
.L_x_1359:
        /* <DEDUP_REMOVED lines=11> */
.L_x_1365:
[----:B------:R-:W-:Y:S05]  /*2f50*/  BSYNC B0 ;  /* 0x0000000000007941 */ /* 0x000fea0003800000 */
.L_x_1364:
        /* <DEDUP_REMOVED lines=16> */
.L_x_1356:
[----:B------:R-:W1:Y:S01]  /*3060*/  S2UR UR9, SR_CgaCtaId ;  /* 0x00000000000979c3 */ /* 0x000e620000008800 */
[----:B------:R-:W-:Y:S02]  /*3070*/  UMOV UR8, 0x400 ;  /* 0x0000040000087882 */ /* 0x000fe40000000000 */
[----:B-1----:R-:W-:-:S09]  /*3080*/  ULEA UR8, UR9, UR8, 0x18 ;  /* 0x0000000809087291 */ /* 0x002fd2000f8ec03f */
[----:B------:R-:W-:Y:S01]  /*3090*/  @!P3 STS.64 [UR8+0x78], R36 ;  /* 0x00007824ff00b988 */ /* 0x000fe20008000a08 */
[----:B------:R-:W-:Y:S06]  /*30a0*/  BAR.SYNC.DEFER_BLOCKING 0x0 ;  /* 0x0000000000007b1d */ /* 0x000fec0000010000 */
[----:B0-2---:R-:W0:Y:S01]  /*30b0*/  LDS.64 R12, [UR8+0x78] ;  /* 0x00007808ff0c7984 */ /* 0x005e220008000a00 */
        /* <DEDUP_REMOVED lines=22> */
.L_x_1366:
[----:B------:R-:W-:Y:S04]  /*3220*/  BSSY B0, `(.L_x_1367) ;  /* 0x0000013000007945 */ /* 0x000fe80003800000 */
[----:B------:R-:W-:Y:S05]  /*3230*/  @!P1 BRA `(.L_x_1368) ;  /* 0x0000000000449947 */ /* 0x000fea0003800000 */
[----:B------:R-:W-:Y:S01]  /*3240*/  ULDC.64 UR8, c[0x0][0x288] ;  /* 0x0000a20000087ab9 */ /* 0x000fe20000000a00 */
[----:B------:R-:W-:Y:S01]  /*3250*/  MOV R14, R50 ;  /* 0x00000032000e7202 */ /* 0x000fe20000000f00 */
[----:B------:R-:W-:Y:S01]  /*3260*/  IMAD R16, R43, UR8, RZ ;  /* 0x000000082b107c24 */ /* 0x000fe2000f8e02ff */
[----:B------:R-:W-:Y:S01]  /*3270*/  MOV R15, R53 ;  /* 0x00000035000f7202 */ /* 0x000fe20000000f00 */
[-CC-:B------:R-:W-:Y:S01]  /*3280*/  FFMA.FTZ R39, R39, R12.reuse, R13.reuse ;  /* 0x0000000c27277223 */ /* 0x180fe2000001000d */
[----:B------:R-:W-:Y:S01]  /*3290*/  FFMA.FTZ R2, R2, R12, R13 ;  /* 0x0000000c02027223 */ /* 0x000fe2000001000d */
[C---:B------:R-:W-:Y:S02]  /*32a0*/  IMAD R17, R45.reuse, UR9, R16 ;  /* 0x000000092d117c24 */ /* 0x040fe4000f8e0210 */
[----:B------:R-:W-:Y:S01]  /*32b0*/  IMAD.WIDE.U32 R14, R45, UR8, R14 ;  /* 0x000000082d0e7c25 */ /* 0x000fe2000f8e000e */
[----:B------:R-:W-:-:S03]  /*32c0*/  ULDC.64 UR8, c[0x0][0x210] ;  /* 0x0000840000087ab9 */ /* 0x000fc60000000a00 */
[----:B------:R-:W-:Y:S01]  /*32d0*/  FFMA.FTZ R39, R8, R4, -R39 ;  /* 0x0000000408277223 */ /* 0x000fe20000010827 */
[----:B------:R-:W-:Y:S01]  /*32e0*/  FFMA.FTZ R2, R9, R5, -R2 ;  /* 0x0000000509027223 */ /* 0x000fe20000010802 */
[----:B------:R-:W-:Y:S02]  /*32f0*/  LEA R4, P0, R14, UR8, 0x2 ;  /* 0x000000080e047c11 */ /* 0x000fe4000f8010ff */
[----:B------:R-:W-:Y:S01]  /*3300*/  FMUL.FTZ R16, R39, UR13 ;  /* 0x0000000d27107c20 */ /* 0x000fe20008410000 */
[----:B------:R-:W-:-:S04]  /*3310*/  IADD3 R17, R15, R17, RZ ;  /* 0x000000110f117210 */ /* 0x000fc80007ffe0ff */
[----:B------:R-:W-:Y:S01]  /*3320*/  LEA.HI.X R5, R14, UR9, R17, 0x2, P0 ;  /* 0x000000090e057c11 */ /* 0x000fe200080f1411 */
[----:B------:R-:W-:-:S05]  /*3330*/  FMUL.FTZ R17, R2, UR13 ;  /* 0x0000000d02117c20 */ /* 0x000fca0008410000 */
[----:B------:R0:W-:Y:S02]  /*3340*/  STG.E.64 desc[UR14][R4.64], R16 ;  /* 0x0000001004007986 */ /* 0x0001e4000c101b0e */
.L_x_1368:
[----:B------:R-:W-:Y:S05]  /*3350*/  BSYNC B0 ;  /* 0x0000000000007941 */ /* 0x000fea0003800000 */
.L_x_1367:
        /* <DEDUP_REMOVED lines=19> */
.L_x_1369:
[----:B------:R-:W-:Y:S01]  /*3490*/  ULDC.64 UR8, c[0x0][0x290] ;  /* 0x0000a40000087ab9 */ /* 0x000fe20000000a00 */
[----:B------:R-:W-:Y:S01]  /*34a0*/  BSSY B0, `(.L_x_1370) ;  /* 0x0000015000007945 */ /* 0x000fe20003800000 */
[----:B------:R-:W-:-:S04]  /*34b0*/  ISETP.GE.U32.AND P0, PT, R44, UR8, PT ;  /* 0x000000082c007c0c */ /* 0x000fc8000bf06070 */
[----:B------:R-:W-:-:S04]  /*34c0*/  ISETP.GE.AND.EX P0, PT, R41, UR9, PT, P0 ;  /* 0x0000000929007c0c */ /* 0x000fc8000bf06300 */
[----:B------:R-:W-:-:S13]  /*34d0*/  ISETP.GT.U32.OR P0, PT, R47, 0x17f, P0 ;  /* 0x0000017f2f00780c */ /* 0x000fda0000704470 */
[----:B------:R-:W-:Y:S05]  /*34e0*/  @P0 BRA `(.L_x_1371) ;  /* 0x0000000000400947 */ /* 0x000fea0003800000 */
[----:B------:R-:W-:Y:S01]  /*34f0*/  ULDC.64 UR8, c[0x0][0x288] ;  /* 0x0000a20000087ab9 */ /* 0x000fe20000000a00 */
[----:B------:R-:W-:Y:S01]  /*3500*/  MOV R51, R53 ;  /* 0x0000003500337202 */ /* 0x000fe20000000f00 */
[----:B------:R-:W-:Y:S02]  /*3510*/  IMAD R41, R41, UR8, RZ ;  /* 0x0000000829297c24 */ /* 0x000fe4000f8e02ff */
[-CC-:B------:R-:W-:Y:S01]  /*3520*/  FFMA.FTZ R3, R3, R12.reuse, R13.reuse ;  /* 0x0000000c03037223 */ /* 0x180fe2000001000d */
[----:B------:R-:W-:Y:S01]  /*3530*/  FFMA.FTZ R0, R0, R12, R13 ;  /* 0x0000000c00007223 */ /* 0x000fe2000001000d */
[----:B------:R-:W-:-:S04]  /*3540*/  IMAD.WIDE.U32 R50, R44, UR8, R50 ;  /* 0x000000082c327c25 */ /* 0x000fc8000f8e0032 */
[----:B------:R-:W-:Y:S01]  /*3550*/  FFMA.FTZ R3, R8, R6, -R3 ;  /* 0x0000000608037223 */ /* 0x000fe20000010803 */
[----:B------:R-:W-:Y:S01]  /*3560*/  FFMA.FTZ R0, R9, R7, -R0 ;  /* 0x0000000709007223 */ /* 0x000fe20000010800 */
[----:B------:R-:W-:Y:S01]  /*3570*/  IMAD R41, R44, UR9, R41 ;  /* 0x000000092c297c24 */ /* 0x000fe2000f8e0229 */
[----:B------:R-:W-:Y:S01]  /*3580*/  ULDC.64 UR8, c[0x0][0x210] ;  /* 0x0000840000087ab9 */ /* 0x000fe20000000a00 */
[----:B0-----:R-:W-:Y:S01]  /*3590*/  FMUL.FTZ R4, R3, UR13 ;  /* 0x0000000d03047c20 */ /* 0x001fe20008410000 */
[----:B------:R-:W-:Y:S01]  /*35a0*/  LEA R2, P0, R50, UR8, 0x2 ;  /* 0x0000000832027c11 */ /* 0x000fe2000f8010ff */
[----:B------:R-:W-:Y:S01]  /*35b0*/  FMUL.FTZ R5, R0, UR13 ;  /* 0x0000000d00057c20 */ /* 0x000fe20008410000 */
[----:B------:R-:W-:-:S04]  /*35c0*/  IADD3 R41, R51, R41, RZ ;  /* 0x0000002933297210 */ /* 0x000fc80007ffe0ff */
[----:B------:R-:W-:-:S05]  /*35d0*/  LEA.HI.X R3, R50, UR9, R41, 0x2, P0 ;  /* 0x0000000932037c11 */ /* 0x000fca00080f1429 */
[----:B------:R1:W-:Y:S02]  /*35e0*/  STG.E.64 desc[UR14][R2.64], R4 ;  /* 0x0000000402007986 */ /* 0x0003e4000c101b0e */
.L_x_1371:
[----:B------:R-:W-:Y:S05]  /*35f0*/  BSYNC B0 ;  /* 0x0000000000007941 */ /* 0x000fea0003800000 */
.L_x_1370:
[----:B------:R-:W-:Y:S01]  /*3600*/  ULDC UR8, c[0x0][0x10] ;  /* 0x0000040000087ab9 */ /* 0x000fe20000000800 */
[----:B------:R-:W-:Y:S02]  /*3610*/  UIADD3 UR4, UR4, 0x1, URZ ;  /* 0x0000000104047890 */ /* 0x000fe4000fffe03f */
[----:B------:R-:W-:-:S04]  /*3620*/  UIADD3 UR7, UR8, UR7, URZ ;  /* 0x0000000708077290 */ /* 0x000fc8000fffe03f */
[----:B------:R-:W-:-:S06]  /*3630*/  UISETP.GE.AND UP0, UPT, UR7, UR5, UPT ;  /* 0x000000050700728c */ /* 0x000fcc000bf06270 */
[----:B------:R-:W-:-:S13]  /*3640*/  PLOP3.LUT P0, PT, PT, PT, UP0, 0x80, 0x0 ;  /* 0x000000000000781c */ /* 0x000fda0003f0f008 */
[----:B------:R-:W-:Y:S05]  /*3650*/  @!P0 BRA `(.L_x_1372) ;  /* 0xffffffcc00288947 */ /* 0x000fea000383ffff */
.L_x_1345:
[----:B01----:R-:W0:Y:S01]  /*3660*/  LDC R4, c[0x0][0xc] ;  /* 0x00000300ff047b82 */ /* 0x003e220000000800 */
        /* <DEDUP_REMOVED lines=18> */
.L_x_1374:
[----:B------:R-:W-:Y:S05]  /*3790*/  BSYNC B0 ;  /* 0x0000000000007941 */ /* 0x000fea0003800000 */
.L_x_1373:
        /* <DEDUP_REMOVED lines=11> */
.L_x_1376:
[----:B------:R-:W2:Y:S04]  /*3850*/  LDG.E.STRONG.GPU R5, desc[UR14][R2.64] ;  /* 0x0000000e02057981 */ /* 0x000ea8000c1ef900 */
[----:B--2---:R-:W-:Y:S01]  /*3860*/  CCTL.IVALL ;  /* 0x00000000ff00798f */ /* 0x004fe20002000000 */
[----:B------:R-:W-:Y:S05]  /*3870*/  YIELD ;  /* 0x0000000000007946 */ /* 0x000fea0003800000 */
[----:B------:R-:W-:-:S13]  /*3880*/  ISETP.NE.AND P0, PT, R5, R0, PT ;  /* 0x000000000500720c */ /* 0x000fda0003f05270 */
[----:B------:R-:W-:Y:S05]  /*3890*/  @P0 BRA `(.L_x_1376) ;  /* 0xfffffffc00ec0947 */ /* 0x000fea000383ffff */
.L_x_1375:
        /* <DEDUP_REMOVED lines=24> */
.L_x_1377:
        /* <DEDUP_REMOVED lines=23> */
.L_x_1378:
        /* <DEDUP_REMOVED lines=15> */
.L_x_3266:


//--------------------- .text._Z35group_norm_nhwc_bwd_one_pass_kernelI11Fp32IOFp32WLi128ELi24ELi384EEv26Group_norm_nhwc_bwd_params --------------------------
	.section	.text._Z35group_norm_nhwc_bwd_one_pass_kernelI11Fp32IOFp32WLi128ELi24ELi384EEv26Group_norm_nhwc_bwd_params,"ax",@progbits
	.align	128
        .global         _Z35group_norm_nhwc_bwd_one_pass_kernelI11Fp32IOFp32WLi128ELi24ELi384EEv26Group_norm_nhwc_bwd_params
        .type           _Z35group_norm_nhwc_bwd_one_pass_kernelI11Fp32IOFp32WLi128ELi24ELi384EEv26Group_norm_nhwc_bwd_params,@function
        .size           _Z35group_norm_nhwc_bwd_one_pass_kernelI11Fp32IOFp32WLi128ELi24ELi384EEv26Group_norm_nhwc_bwd_params,(.L_x_3267 - _Z35group_norm_nhwc_bwd_one_pass_kernelI11Fp32IOFp32WLi128ELi24ELi384EEv26Group_norm_nhwc_bwd_params)
        .other          _Z35group_norm_nhwc_bwd_one_pass_kernelI11Fp32IOFp32WLi128ELi24ELi384EEv26Group_norm_nhwc_bwd_params,@"STO_CUDA_ENTRY STV_DEFAULT"
_Z35group_norm_nhwc_bwd_one_pass_kernelI11Fp32IOFp32WLi128ELi24ELi384EEv26Group_norm_nhwc_bwd_params:
.text._Z35group_norm_nhwc_bwd_one_pass_kernelI11Fp32IOFp32WLi128ELi24ELi384EEv26Group_norm_nhwc_bwd_params:
        /* <DEDUP_REMOVED lines=31> */
[----:B------:R-:W-:Y:S01]  /*01f0*/  UIADD3.X UR9, URZ, UR9, URZ, UP0, !UPT ;  /* 0x000000093f097290 */ /* 0x000fe200087fe43f */
[----:B------:R-:W-:-:S03]  /*0200*/  ULDC.U8 UR18, c[0x0][0x2a4] ;  /* 0x0000a90000127ab9 */ /* 0x000fc60000000000 */
[----:B------:R-:W-:Y:S02]  /*0210*/  USHF.R.S64 UR7, UR7, 0x1, UR9 ;  /* 0x0000000107077899 */ /* 0x000fe40008001009 */
[----:B------:R-:W-:Y:S01]  /*0220*/  USHF.R.S32.HI UR9, URZ, 0x1, UR9 ;  /* 0x000000013f097899 */ /* 0x000fe20008011409 */
[----:B0-----:R-:W-:-:S03]  /*0230*/  IMAD R46, R5, UR13, R2 ;  /* 0x0000000d052e7c24 */ /* 0x001fc6000f8e0202 */
[----:B------:R-:W-:Y:S02]  /*0240*/  USHF.L.U64.HI UR9, UR7, 0x2, UR9 ;  /* 0x0000000207097899 */ /* 0x000fe40008010209 */
[----:B------:R-:W-:Y:S02]  /*0250*/  ISETP.GE.U32.AND P1, PT, R46, UR16, PT ;  /* 0x000000102e007c0c */ /* 0x000fe4000bf26070 */
[----:B------:R-:W-:Y:S01]  /*0260*/  SHF.R.S32.HI R2, RZ, 0x1f, R46 ;  /* 0x0000001fff027819 */ /* 0x000fe2000001142e */
[----:B--2---:R-:W-:Y:S02]  /*0270*/  ULEA UR4, UR8, UR4, 0x18 ;  /* 0x0000000408047291 */ /* 0x004fe4000f8ec03f */
[----:B------:R-:W-:Y:S01]  /*0280*/  USHF.R.S32.HI UR8, URZ, 0x1, UR11 ;  /* 0x000000013f087899 */ /* 0x000fe2000801140b */
[----:B------:R-:W-:-:S03]  /*0290*/  ISETP.GE.AND.EX P1, PT, R2, UR17, PT, P1 ;  /* 0x0000001102007c0c */ /* 0x000fc6000bf26310 */
[----:B------:R-:W-:Y:S01]  /*02a0*/  LEA R44, R0, UR4, 0x3 ;  /* 0x00000004002c7c11 */ /* 0x000fe2000f8e18ff */
[----:B------:R-:W-:Y:S01]  /*02b0*/  USHF.L.U64.HI UR8, UR6, 0x2, UR8 ;  /* 0x0000000206087899 */ /* 0x000fe20008010208 */
[----:B------:R-:W-:Y:S01]  /*02c0*/  ISETP.LT.U32.AND P1, PT, R47, 0x180, !P1 ;  /* 0x000001802f00780c */ /* 0x000fe20004f21070 */
[----:B-1----:R-:W-:-:S12]  /*02d0*/  UMOV UR4, URZ ;  /* 0x0000003f00047c82 */ /* 0x002fd80008000000 */
.L_x_1414:
[----:B0-2---:R-:W0:Y:S01]  /*02e0*/  LDC R6, c[0x0][0x2a0] ;  /* 0x0000a800ff067b82 */ /* 0x005e220000000800 */
[----:B------:R-:W-:Y:S01]  /*02f0*/  ISETP.LE.AND P3, PT, RZ, UR12, PT ;  /* 0x0000000cff007c0c */ /* 0x000fe2000bf63270 */
[----:B------:R-:W-:Y:S01]  /*0300*/  ULDC.64 UR16, c[0x0][0x290] ;  /* 0x0000a40000107ab9 */ /* 0x000fe20000000a00 */
[C---:B------:R-:W-:Y:S01]  /*0310*/  IADD3 R10, R46.reuse, 0x20, RZ ;  /* 0x000000202e0a7810 */ /* 0x040fe20007ffe0ff */
[----:B------:R-:W-:Y:S01]  /*0320*/  ULDC.64 UR10, c[0x0][0x298] ;  /* 0x0000a600000a7ab9 */ /* 0x000fe20000000a00 */
[----:B------:R-:W-:Y:S02]  /*0330*/  IADD3 R18, R46, 0x40, RZ ;  /* 0x000000402e127810 */ /* 0x000fe40007ffe0ff */
[----:B------:R-:W-:Y:S01]  /*0340*/  SHF.R.S32.HI R11, RZ, 0x1f, R10 ;  /* 0x0000001fff0b7819 */ /* 0x000fe2000001140a */
[----:B-1----:R-:W1:Y:S01]  /*0350*/  @P1 LDC.64 R8, c[0x0][0x228] ;  /* 0x00008a00ff081b82 */ /* 0x002e620000000a00 */
[----:B------:R-:W-:Y:S02]  /*0360*/  SHF.R.S32.HI R21, RZ, 0x1f, R18 ;  /* 0x0000001fff157819 */ /* 0x000fe40000011412 */
[----:B0--3--:R-:W-:-:S04]  /*0370*/  IABS R5, R6 ;  /* 0x0000000600057213 */ /* 0x009fc80000000000 */
[----:B------:R-:W0:Y:S08]  /*0380*/  I2F.RP R0, R5 ;  /* 0x0000000500007306 */ /* 0x000e300000209400 */
[----:B0-----:R-:W0:Y:S02]  /*0390*/  MUFU.RCP R0, R0 ;  /* 0x0000000000007308 */ /* 0x001e240000001000 */
[----:B0-----:R-:W-:-:S06]  /*03a0*/  IADD3 R2, R0, 0xffffffe, RZ ;  /* 0x0ffffffe00027810 */ /* 0x001fcc0007ffe0ff */
[----:B------:R0:W2:Y:S02]  /*03b0*/  F2I.FTZ.U32.TRUNC.NTZ R3, R2 ;  /* 0x0000000200037305 */ /* 0x0000a4000021f000 */
[----:B0-----:R-:W-:Y:S01]  /*03c0*/  HFMA2.MMA R2, -RZ, RZ, 0, 0 ;  /* 0x00000000ff027435 */ /* 0x001fe200000001ff */
[----:B--2---:R-:W-:-:S05]  /*03d0*/  IADD3 R4, RZ, -R3, RZ ;  /* 0x80000003ff047210 */ /* 0x004fca0007ffe0ff */
[----:B------:R-:W-:Y:S01]  /*03e0*/  IMAD R7, R4, R5, RZ ;  /* 0x0000000504077224 */ /* 0x000fe200078e02ff */
[----:B------:R-:W-:-:S03]  /*03f0*/  IABS R4, UR12 ;  /* 0x0000000c00047c13 */ /* 0x000fc60008000000 */
[----:B------:R-:W-:Y:S01]  /*0400*/  IMAD.HI.U32 R3, R3, R7, R2 ;  /* 0x0000000703037227 */ /* 0x000fe200078e0002 */
[----:B------:R-:W-:-:S04]  /*0410*/  LOP3.LUT R2, R6, UR12, RZ, 0x3c, !PT ;  /* 0x0000000c06027c12 */ /* 0x000fc8000f8e3cff */
[----:B------:R-:W-:Y:S01]  /*0420*/  ISETP.GE.AND P4, PT, R2, RZ, PT ;  /* 0x000000ff0200720c */ /* 0x000fe20003f86270 */
[----:B------:R-:W-:-:S05]  /*0430*/  IMAD.HI.U32 R3, R3, R4, RZ ;  /* 0x0000000403037227 */ /* 0x000fca00078e00ff */
[----:B------:R-:W-:-:S05]  /*0440*/  IADD3 R0, -R3, RZ, RZ ;  /* 0x000000ff03007210 */ /* 0x000fca0007ffe1ff */
[----:B------:R-:W-:-:S05]  /*0450*/  IMAD R0, R5, R0, R4 ;  /* 0x0000000005007224 */ /* 0x000fca00078e0204 */
[----:B------:R-:W-:-:S13]  /*0460*/  ISETP.GT.U32.AND P2, PT, R5, R0, PT ;  /* 0x000000000500720c */ /* 0x000fda0003f44070 */
[-C--:B------:R-:W-:Y:S02]  /*0470*/  @!P2 IADD3 R0, R0, -R5.reuse, RZ ;  /* 0x800000050000a210 */ /* 0x080fe40007ffe0ff */
[----:B------:R-:W-:Y:S02]  /*0480*/  @!P2 IADD3 R3, R3, 0x1, RZ ;  /* 0x000000010303a810 */ /* 0x000fe40007ffe0ff */
[CC--:B------:R-:W-:Y:S02]  /*0490*/  ISETP.GE.U32.AND P0, PT, R0.reuse, R5.reuse, PT ;  /* 0x000000050000720c */ /* 0x0c0fe40003f06070 */
[----:B------:R-:W-:Y:S02]  /*04a0*/  ISETP.GT.U32.AND P2, PT, R5, R0, PT ;  /* 0x000000000500720c */ /* 0x000fe40003f44070 */
[----:B------:R-:W-:-:S04]  /*04b0*/  IADD3 R5, R0, -R5, RZ ;  /* 0x8000000500057210 */ /* 0x000fc80007ffe0ff */
[----:B------:R-:W-:Y:S02]  /*04c0*/  SEL R0, R5, R0, !P2 ;  /* 0x0000000005007207 */ /* 0x000fe40005000000 */
[----:B------:R-:W-:Y:S02]  /*04d0*/  ISETP.NE.AND P2, PT, R6, RZ, PT ;  /* 0x000000ff0600720c */ /* 0x000fe40003f45270 */
[----:B------:R-:W-:Y:S02]  /*04e0*/  @!P3 IADD3 R0, -R0, RZ, RZ ;  /* 0x000000ff0000b210 */ /* 0x000fe40007ffe1ff */
[----:B------:R-:W-:Y:S02]  /*04f0*/  @P0 IADD3 R3, R3, 0x1, RZ ;  /* 0x0000000103030810 */ /* 0x000fe40007ffe0ff */
[----:B------:R-:W-:Y:S02]  /*0500*/  ISETP.GE.U32.AND P0, PT, R10, UR16, PT ;  /* 0x000000100a007c0c */ /* 0x000fe4000bf06070 */
[----:B------:R-:W-:-:S02]  /*0510*/  MOV R2, R3 ;  /* 0x0000000300027202 */ /* 0x000fc40000000f00 */
[----:B------:R-:W-:Y:S02]  /*0520*/  LOP3.LUT R3, RZ, R6, RZ, 0x33, !PT ;  /* 0x00000006ff037212 */ /* 0x000fe400078e33ff */
[----:B------:R-:W-:Y:S02]  /*0530*/  @!P4 IADD3 R2, -R2, RZ, RZ ;  /* 0x000000ff0202c210 */ /* 0x000fe40007ffe1ff */
[C---:B------:R-:W-:Y:S02]  /*0540*/  SEL R42, R3.reuse, R0, !P2 ;  /* 0x00000000032a7207 */ /* 0x040fe40005000000 */
[----:B------:R-:W-:Y:S02]  /*0550*/  SEL R5, R3, R2, !P2 ;  /* 0x0000000203057207 */ /* 0x000fe40005000000 */
[----:B------:R-:W-:Y:S01]  /*0560*/  SHF.R.S32.HI R6, RZ, 0x1f, R48 ;  /* 0x0000001fff067819 */ /* 0x000fe20000011430 */
[----:B------:R-:W-:Y:S01]  /*0570*/  IMAD R25, R42, 0x18, RZ ;  /* 0x000000182a197824 */ /* 0x000fe200078e02ff */
[----:B------:R-:W0:Y:S01]  /*0580*/  @P1 LDC.64 R2, c[0x0][0x288] ;  /* 0x0000a200ff021b82 */ /* 0x000e220000000a00 */
[----:B------:R-:W-:-:S02]  /*0590*/  SHF.R.S32.HI R4, RZ, 0x1f, R5 ;  /* 0x0000001fff047819 */ /* 0x000fc40000011405 */
[----:B------:R-:W-:Y:S02]  /*05a0*/  ISETP.GE.AND.EX P0, PT, R11, UR17, PT, P0 ;  /* 0x000000110b007c0c */ /* 0x000fe4000bf06300 */
[----:B------:R-:W-:Y:S01]  /*05b0*/  IADD3 R50, P3, R48, R25, RZ ;  /* 0x0000001930327210 */ /* 0x000fe20007f7e0ff */
[----:B------:R-:W-:Y:S01]  /*05c0*/  IMAD R4, R4, UR10, RZ ;  /* 0x0000000a04047c24 */ /* 0x000fe2000f8e02ff */
[----:B------:R-:W-:Y:S02]  /*05d0*/  ISETP.GT.U32.OR P0, PT, R47, 0x17f, P0 ;  /* 0x0000017f2f00780c */ /* 0x000fe40000704470 */
[----:B------:R-:W-:Y:S01]  /*05e0*/  LEA.HI.X.SX32 R51, R25, R6, 0x1, P3 ;  /* 0x0000000619337211 */ /* 0x000fe200018f0eff */
[C---:B------:R-:W-:Y:S01]  /*05f0*/  IMAD R53, R5.reuse, UR11, R4 ;  /* 0x0000000b05357c24 */ /* 0x040fe2000f8e0204 */
[----:B------:R-:W-:Y:S01]  /*0600*/  ISETP.GE.U32.AND P2, PT, R18, UR16, PT ;  /* 0x0000001012007c0c */ /* 0x000fe2000bf46070 */
[----:B------:R-:W2:Y:S01]  /*0610*/  @P1 LDC.64 R6, c[0x0][0x230] ;  /* 0x00008c00ff061b82 */ /* 0x000ea20000000a00 */
[----:B------:R-:W-:Y:S01]  /*0620*/  IADD3 R0, R46, 0x60, RZ ;  /* 0x000000602e007810 */ /* 0x000fe20007ffe0ff */
[----:B------:R-:W-:Y:S01]  /*0630*/  IMAD.WIDE.U32 R50, R5, UR10, R50 ;  /* 0x0000000a05327c25 */ /* 0x000fe2000f8e0032 */
[----:B------:R-:W-:Y:S01]  /*0640*/  ULDC.64 UR10, c[0x0][0x248] ;  /* 0x00009200000a7ab9 */ /* 0x000fe20000000a00 */
[----:B------:R-:W-:Y:S01]  /*0650*/  ISETP.GE.AND.EX P2, PT, R21, UR17, PT, P2 ;  /* 0x0000001115007c0c */ /* 0x000fe2000bf46320 */
[----:B------:R-:W-:Y:S01]  /*0660*/  UIMAD.WIDE UR10, UR12, 0x8, UR10 ;  /* 0x000000080c0a78a5 */ /* 0x000fe2000f8e020a */
[----:B------:R-:W-:-:S02]  /*0670*/  ISETP.GE.U32.AND P3, PT, R0, UR16, PT ;  /* 0x0000001000007c0c */ /* 0x000fc4000bf66070 */
[----:B------:R-:W-:Y:S01]  /*0680*/  SHF.R.S32.HI R19, RZ, 0x1f, R0 ;  /* 0x0000001fff137819 */ /* 0x000fe20000011400 */
[----:B------:R-:W3:Y:S01]  /*0690*/  @!P0 LDC.64 R14, c[0x0][0x288] ;  /* 0x0000a200ff0e8b82 */ /* 0x000ee20000000a00 */
[----:B------:R-:W-:Y:S02]  /*06a0*/  ISETP.GT.U32.OR P2, PT, R47, 0x17f, P2 ;  /* 0x0000017f2f00780c */ /* 0x000fe40001744470 */
[----:B------:R-:W-:Y:S02]  /*06b0*/  MOV R16, UR10 ;  /* 0x0000000a00107c02 */ /* 0x000fe40008000f00 */
[----:B------:R-:W-:Y:S02]  /*06c0*/  MOV R17, UR11 ;  /* 0x0000000b00117c02 */ /* 0x000fe40008000f00 */
[----:B------:R-:W-:Y:S01]  /*06d0*/  SHF.R.S32.HI R5, RZ, 0x1f, R46 ;  /* 0x0000001fff057819 */ /* 0x000fe2000001142e */
[----:B------:R-:W4:Y:S01]  /*06e0*/  @!P0 LDC.64 R26, c[0x0][0x230] ;  /* 0x00008c00ff1a8b82 */ /* 0x000f220000000a00 */
[----:B------:R-:W-:-:S02]  /*06f0*/  ISETP.GE.AND.EX P3, PT, R19, UR17, PT, P3 ;  /* 0x0000001113007c0c */ /* 0x000fc4000bf66330 */
[----:B------:R-:W4:Y:S01]  /*0700*/  LDG.E.64 R16, desc[UR14][R16.64] ;  /* 0x0000000e10107981 */ /* 0x000f22000c1e1b00 */
[----:B0-----:R-:W-:Y:S01]  /*0710*/  @P1 IMAD R4, R5, R2, RZ ;  /* 0x0000000205041224 */ /* 0x001fe200078e02ff */
[----:B------:R-:W-:Y:S02]  /*0720*/  ISETP.GT.U32.OR P3, PT, R47, 0x17f, P3 ;  /* 0x0000017f2f00780c */ /* 0x000fe40001f64470 */
[----:B------:R-:W-:Y:S01]  /*0730*/  IADD3 R53, R51, R53, RZ ;  /* 0x0000003533357210 */ /* 0x000fe20007ffe0ff */
[C---:B------:R-:W-:Y:S01]  /*0740*/  @P1 IMAD R23, R46.reuse, R3, R4 ;  /* 0x000000032e171224 */ /* 0x040fe200078e0204 */
[----:B------:R-:W-:Y:S01]  /*0750*/  @P1 MOV R52, R50 ;  /* 0x0000003200341202 */ /* 0x000fe20000000f00 */
[----:B------:R-:W0:Y:S04]  /*0760*/  @!P2 LDC.64 R4, c[0x0][0x288] ;  /* 0x0000a200ff04ab82 */ /* 0x000e280000000a00 */
[----:B------:R-:W-:-:S04]  /*0770*/  @P1 IMAD.WIDE.U32 R12, R46, R2, R52 ;  /* 0x000000022e0c1225 */ /* 0x000fc800078e0034 */
[----:B------:R-:W0:Y:S01]  /*0780*/  @!P3 LDC.64 R2, c[0x0][0x288] ;  /* 0x0000a200ff02bb82 */ /* 0x000e220000000a00 */
[----:B------:R-:W-:Y:S01]  /*0790*/  @P1 IADD3 R23, R13, R23, RZ ;  /* 0x000000170d171210 */ /* 0x000fe20007ffe0ff */
[----:B---3--:R-:W-:Y:S01]  /*07a0*/  @!P0 IMAD R11, R11, R14, RZ ;  /* 0x0000000e0b0b8224 */ /* 0x008fe200078e02ff */
[C---:B------:R-:W-:Y:S02]  /*07b0*/  @P1 SHF.L.U32 R13, R12.reuse, 0x2, RZ ;  /* 0x000000020c0d1819 */ /* 0x040fe400000006ff */
[----:B------:R-:W-:Y:S02]  /*07c0*/  @P1 SHF.L.U64.HI R20, R12, 0x2, R23 ;  /* 0x000000020c141819 */ /* 0x000fe40000010217 */
[C---:B--2---:R-:W-:Y:S01]  /*07d0*/  @P1 IADD3 R6, P4, R13.reuse, R6, RZ ;  /* 0x000000060d061210 */ /* 0x044fe20007f9e0ff */
[----:B------:R-:W2:Y:S01]  /*07e0*/  @!P0 LDC.64 R28, c[0x0][0x228] ;  /* 0x00008a00ff1c8b82 */ /* 0x000ea20000000a00 */
[----:B-1----:R-:W-:Y:S02]  /*07f0*/  @P1 IADD3 R8, P5, R13, R8, RZ ;  /* 0x000000080d081210 */ /* 0x002fe40007fbe0ff */
[----:B------:R-:W-:-:S02]  /*0800*/  @!P0 MOV R12, R50 ;  /* 0x00000032000c8202 */ /* 0x000fc40000000f00 */
[----:B------:R-:W-:Y:S01]  /*0810*/  @!P0 MOV R13, R53 ;  /* 0x00000035000d8202 */ /* 0x000fe20000000f00 */
[C---:B------:R-:W-:Y:S02]  /*0820*/  @!P0 IMAD R33, R10.reuse, R15, R11 ;  /* 0x0000000f0a218224 */ /* 0x040fe400078e020b */
[----:B------:R-:W1:Y:S01]  /*0830*/  @!P2 LDC.64 R30, c[0x0][0x230] ;  /* 0x00008c00ff1eab82 */ /* 0x000e620000000a00 */
[----:B------:R-:W-:-:S04]  /*0840*/  @!P0 IMAD.WIDE.U32 R14, R10, R14, R12 ;  /* 0x0000000e0a0e8225 */ /* 0x000fc800078e000c */
[----:B0-----:R-:W-:Y:S01]  /*0850*/  @!P2 IMAD R21, R21, R4, RZ ;  /* 0x000000041515a224 */ /* 0x001fe200078e02ff */
[----:B------:R-:W-:Y:S02]  /*0860*/  @!P0 IADD3 R33, R15, R33, RZ ;  /* 0x000000210f218210 */ /* 0x000fe40007ffe0ff */
[----:B------:R-:W0:Y:S01]  /*0870*/  @!P3 LDC.64 R12, c[0x0][0x230] ;  /* 0x00008c00ff0cbb82 */ /* 0x000e220000000a00 */
[C---:B------:R-:W-:Y:S02]  /*0880*/  @!P0 SHF.L.U32 R15, R14.reuse, 0x2, RZ ;  /* 0x000000020e0f8819 */ /* 0x040fe400000006ff */
[----:B------:R-:W-:Y:S01]  /*0890*/  @!P0 SHF.L.U64.HI R14, R14, 0x2, R33 ;  /* 0x000000020e0e8819 */ /* 0x000fe20000010221 */
[----:B------:R-:W-:Y:S01]  /*08a0*/  @!P2 IMAD R33, R18, R5, R21 ;  /* 0x000000051221a224 */ /* 0x000fe200078e0215 */
[C---:B------:R-:W-:Y:S02]  /*08b0*/  @P1 IADD3.X R7, R20.reuse, R7, RZ, P4, !PT ;  /* 0x0000000714071210 */ /* 0x040fe400027fe4ff */
[----:B------:R-:W-:Y:S01]  /*08c0*/  @P1 IADD3.X R9, R20, R9, RZ, P5, !PT ;  /* 0x0000000914091210 */ /* 0x000fe20002ffe4ff */
[----:B------:R-:W3:Y:S01]  /*08d0*/  @!P3 LDC.64 R22, c[0x0][0x228] ;  /* 0x00008a00ff16bb82 */ /* 0x000ee20000000a00 */
[----:B------:R-:W-:-:S02]  /*08e0*/  @!P2 MOV R20, R50 ;  /* 0x000000320014a202 */ /* 0x000fc40000000f00 */
[----:B------:R-:W-:Y:S01]  /*08f0*/  @!P2 MOV R21, R53 ;  /* 0x000000350015a202 */ /* 0x000fe20000000f00 */
[----:B------:R-:W-:Y:S02]  /*0900*/  @!P3 IMAD R19, R19, R2, RZ ;  /* 0x000000021313b224 */ /* 0x000fe400078e02ff */
[----:B------:R-:W-:Y:S01]  /*0910*/  @!P2 IMAD.WIDE.U32 R4, R18, R4, R20 ;  /* 0x000000041204a225 */ /* 0x000fe200078e0014 */
[----:B------:R-:W-:Y:S01]  /*0920*/  @!P3 MOV R18, R50 ;  /* 0x000000320012b202 */ /* 0x000fe20000000f00 */
[----:B------:R-:W3:Y:S02]  /*0930*/  @!P2 LDC.64 R10, c[0x0][0x228] ;  /* 0x00008a00ff0aab82 */ /* 0x000ee40000000a00 */
[----:B------:R-:W-:Y:S01]  /*0940*/  @!P3 IMAD R21, R0, R3, R19 ;  /* 0x000000030015b224 */ /* 0x000fe200078e0213 */
[----:B------:R-:W-:Y:S02]  /*0950*/  @!P3 MOV R19, R53 ;  /* 0x000000350013b202 */ /* 0x000fe40000000f00 */
[----:B----4-:R-:W-:-:S02]  /*0960*/  @!P0 IADD3 R26, P4, R15, R26, RZ ;  /* 0x0000001a0f1a8210 */ /* 0x010fc40007f9e0ff */
[----:B--2---:R-:W-:Y:S01]  /*0970*/  @!P0 IADD3 R28, P5, R15, R28, RZ ;  /* 0x0000001c0f1c8210 */ /* 0x004fe20007fbe0ff */
[----:B------:R-:W-:Y:S01]  /*0980*/  @!P3 IMAD.WIDE.U32 R2, R0, R2, R18 ;  /* 0x000000020002b225 */ /* 0x000fe200078e0012 */
[----:B------:R-:W-:Y:S02]  /*0990*/  @!P2 IADD3 R5, R5, R33, RZ ;  /* 0x000000210505a210 */ /* 0x000fe40007ffe0ff */
[----:B------:R-:W-:Y:S02]  /*09a0*/  @!P2 SHF.L.U32 R15, R4, 0x2, RZ ;  /* 0x00000002040fa819 */ /* 0x000fe400000006ff */
[----:B------:R-:W-:Y:S02]  /*09b0*/  @!P0 IADD3.X R29, R14, R29, RZ, P5, !PT ;  /* 0x0000001d0e1d8210 */ /* 0x000fe40002ffe4ff */
[----:B------:R-:W-:Y:S02]  /*09c0*/  @!P2 SHF.L.U64.HI R4, R4, 0x2, R5 ;  /* 0x000000020404a819 */ /* 0x000fe40000010205 */
[----:B------:R-:W-:-:S02]  /*09d0*/  @!P3 IADD3 R5, R3, R21, RZ ;  /* 0x000000150305b210 */ /* 0x000fc40007ffe0ff */
[----:B-1----:R-:W-:Y:S02]  /*09e0*/  @!P2 IADD3 R30, P5, R15, R30, RZ ;  /* 0x0000001e0f1ea210 */ /* 0x002fe40007fbe0ff */
[----:B------:R-:W-:Y:S02]  /*09f0*/  @!P3 SHF.L.U32 R3, R2, 0x2, RZ ;  /* 0x000000020203b819 */ /* 0x000fe400000006ff */
[----:B------:R-:W-:Y:S02]  /*0a00*/  @!P0 IADD3.X R27, R14, R27, RZ, P4, !PT ;  /* 0x0000001b0e1b8210 */ /* 0x000fe400027fe4ff */
[----:B------:R-:W-:Y:S02]  /*0a10*/  @!P2 IADD3.X R31, R4, R31, RZ, P5, !PT ;  /* 0x0000001f041fa210 */ /* 0x000fe40002ffe4ff */
[C---:B0-----:R-:W-:Y:S02]  /*0a20*/  @!P3 IADD3 R12, P4, R3.reuse, R12, RZ ;  /* 0x0000000c030cb210 */ /* 0x041fe40007f9e0ff */
[----:B---3--:R-:W-:Y:S01]  /*0a30*/  @!P3 IADD3 R22, P5, R3, R22, RZ ;  /* 0x000000160316b210 */ /* 0x008fe20007fbe0ff */
[----:B------:R-:W-:Y:S01]  /*0a40*/  HFMA2.MMA R3, -RZ, RZ, 0, 0 ;  /* 0x00000000ff037435 */ /* 0x000fe200000001ff */
[----:B------:R-:W-:-:S02]  /*0a50*/  @!P3 SHF.L.U64.HI R0, R2, 0x2, R5 ;  /* 0x000000020200b819 */ /* 0x000fc40000010205 */
[----:B------:R-:W-:Y:S02]  /*0a60*/  MOV R2, RZ ;  /* 0x000000ff00027202 */ /* 0x000fe40000000f00 */
[----:B------:R-:W-:Y:S02]  /*0a70*/  CS2R R18, SRZ ;  /* 0x0000000000127805 */ /* 0x000fe4000001ff00 */
[----:B------:R-:W-:-:S03]  /*0a80*/  @!P3 IADD3.X R23, R0, R23, RZ, P5, !PT ;  /* 0x000000170017b210 */ /* 0x000fc60002ffe4ff */
[----:B------:R0:W5:Y:S04]  /*0a90*/  @P1 LDG.E.64 R2, desc[UR14][R8.64] ;  /* 0x0000000e08021981 */ /* 0x000168000c1e1b00 */
[----:B------:R-:W5:Y:S01]  /*0aa0*/  @!P2 LDG.E.64 R18, desc[UR14][R30.64] ;  /* 0x0000000e1e12a981 */ /* 0x000f62000c1e1b00 */
[----:B0-----:R-:W-:-:S06]  /*0ab0*/  CS2R R8, SRZ ;  /* 0x0000000000087805 */ /* 0x001fcc000001ff00 */
[----:B------:R-:W5:Y:S01]  /*0ac0*/  @!P3 LDG.E.64 R8, desc[UR14][R22.64] ;  /* 0x0000000e1608b981 */ /* 0x000f62000c1e1b00 */
[----:B------:R-:W-:Y:S02]  /*0ad0*/  @!P2 IADD3 R10, P6, R15, R10, RZ ;  /* 0x0000000a0f0aa210 */ /* 0x000fe40007fde0ff */
[----:B------:R-:W-:Y:S02]  /*0ae0*/  CS2R R32, SRZ ;  /* 0x0000000000207805 */ /* 0x000fe4000001ff00 */
[----:B------:R-:W-:Y:S02]  /*0af0*/  @!P2 IADD3.X R11, R4, R11, RZ, P6, !PT ;  /* 0x0000000b040ba210 */ /* 0x000fe400037fe4ff */
[----:B------:R-:W-:Y:S02]  /*0b00*/  CS2R R4, SRZ ;  /* 0x0000000000047805 */ /* 0x000fe4000001ff00 */
[----:B------:R-:W5:Y:S04]  /*0b10*/  @!P0 LDG.E.64 R32, desc[UR14][R26.64] ;  /* 0x0000000e1a208981 */ /* 0x000f68000c1e1b00 */
[----:B------:R-:W5:Y:S01]  /*0b20*/  @!P0 LDG.E.64 R4, desc[UR14][R28.64] ;  /* 0x0000000e1c048981 */ /* 0x000f62000c1e1b00 */
[----:B------:R-:W-:-:S02]  /*0b30*/  @!P3 IADD3.X R13, R0, R13, RZ, P4, !PT ;  /* 0x0000000d000db210 */ /* 0x000fc400027fe4ff */
[----:B------:R-:W-:Y:S02]  /*0b40*/  CS2R R20, SRZ ;  /* 0x0000000000147805 */ /* 0x000fe4000001ff00 */
[----:B------:R-:W-:Y:S01]  /*0b50*/  CS2R R14, SRZ ;  /* 0x00000000000e7805 */ /* 0x000fe2000001ff00 */
[----:B------:R-:W-:-:S03]  /*0b60*/  UMOV UR16, 0x3f800000 ;  /* 0x3f80000000107882 */ /* 0x000fc60000000000 */
[----:B------:R0:W5:Y:S01]  /*0b70*/  @P1 LDG.E.64 R20, desc[UR14][R6.64] ;  /* 0x0000000e06141981 */ /* 0x000162000c1e1b00 */
[----:B------:R-:W-:Y:S03]  /*0b80*/  BSSY B0, `(.L_x_1380) ;  /* 0x000001b000007945 */ /* 0x000fe60003800000 */
[----:B------:R1:W5:Y:S01]  /*0b90*/  @!P3 LDG.E.64 R14, desc[UR14][R12.64] ;  /* 0x0000000e0c0eb981 */ /* 0x000362000c1e1b00 */
[----:B0-----:R-:W-:Y:S02]  /*0ba0*/  CS2R R6, SRZ ;  /* 0x0000000000067805 */ /* 0x001fe4000001ff00 */
[----:B-1----:R-:W-:-:S04]  /*0bb0*/  CS2R R12, SRZ ;  /* 0x00000000000c7805 */ /* 0x002fc8000001ff00 */
[----:B------:R0:W5:Y:S02]  /*0bc0*/  @!P2 LDG.E.64 R6, desc[UR14][R10.64] ;  /* 0x0000000e0a06a981 */ /* 0x000164000c1e1b00 */
[----:B0-----:R-:W-:Y:S01]  /*0bd0*/  CS2R R10, SRZ ;  /* 0x00000000000a7805 */ /* 0x001fe2000001ff00 */
[----:B------:R-:W-:-:S05]  /*0be0*/  FFMA.FTZ R17, -R16, R16, R17 ;  /* 0x0000001010117223 */ /* 0x000fca0000010111 */
        /* <DEDUP_REMOVED lines=20> */
.L_x_1381:
[----:B------:R-:W-:Y:S05]  /*0d30*/  BSYNC B0 ;  /* 0x0000000000007941 */ /* 0x000fea0003800000 */
.L_x_1380:
[----:B------:R-:W-:Y:S01]  /*0d40*/  ISETP.NE.AND P4, PT, RZ, UR18, PT ;  /* 0x00000012ff007c0c */ /* 0x000fe2000bf85270 */
[C---:B-----5:R-:W-:Y:S01]  /*0d50*/  FADD.FTZ R43, -R16.reuse, R20 ;  /* 0x00000014102b7221 */ /* 0x060fe20000010100 */
[C---:B------:R-:W-:Y:S01]  /*0d60*/  FADD.FTZ R40, -R16.reuse, R21 ;  /* 0x0000001510287221 */ /* 0x040fe20000010100 */
[C---:B------:R-:W-:Y:S01]  /*0d70*/  FADD.FTZ R32, -R16.reuse, R32 ;  /* 0x0000002010207221 */ /* 0x040fe20000010100 */
[----:B------:R-:W-:Y:S01]  /*0d80*/  FADD.FTZ R33, -R16, R33 ;  /* 0x0000002110217221 */ /* 0x000fe20000010100 */
[----:B0-----:R-:W-:Y:S01]  /*0d90*/  MOV R22, R2 ;  /* 0x0000000200167202 */ /* 0x001fe20000000f00 */
[----:B------:R-:W-:Y:S01]  /*0da0*/  FMUL.FTZ R43, R43, UR16 ;  /* 0x000000102b2b7c20 */ /* 0x000fe20008410000 */
[----:B------:R-:W-:Y:S01]  /*0db0*/  MOV R21, R3 ;  /* 0x0000000300157202 */ /* 0x000fe20000000f00 */
        /* <DEDUP_REMOVED lines=21> */
.L_x_1382:
        /* <DEDUP_REMOVED lines=22> */
[----:B------:R-:W-:-:S03]  /*1070*/  FMUL.FTZ R17, R5, R30 ;  /* 0x0000001e05117220 */ /* 0x000fc60000410000 */
[----:B------:R-:W-:Y:S01]  /*1080*/  FFMA.FTZ R24, R20, R31, 1 ;  /* 0x3f80000014187423 */ /* 0x000fe2000001001f */
[----:B------:R-:W-:-:S03]  /*1090*/  FMUL.FTZ R20, R27, R32 ;  /* 0x000000201b147220 */ /* 0x000fc60000410000 */
[----:B------:R-:W-:-:S07]  /*10a0*/  FMUL.FTZ R17, R17, R24 ;  /* 0x0000001811117220 */ /* 0x000fce0000410000 */
.L_x_1383:
[----:B------:R-:W-:Y:S01]  /*10b0*/  FFMA.FTZ R26, R40, R23, R25 ;  /* 0x00000017281a7223 */ /* 0x000fe20000010019 */
[----:B------:R-:W-:Y:S01]  /*10c0*/  FMUL.FTZ R24, R20, R10 ;  /* 0x0000000a14187220 */ /* 0x000fe20000410000 */
[----:B------:R-:W-:Y:S01]  /*10d0*/  FADD.FTZ R25, R23, R0 ;  /* 0x0000000017197221 */ /* 0x000fe20000010000 */
[C---:B------:R-:W-:Y:S01]  /*10e0*/  FADD.FTZ R39, -R16.reuse, R18 ;  /* 0x0000001210277221 */ /* 0x040fe20000010100 */
[----:B------:R-:W-:Y:S01]  /*10f0*/  FADD.FTZ R36, -R16, R19 ;  /* 0x0000001310247221 */ /* 0x000fe20000010100 */
[----:B------:R-:W-:Y:S01]  /*1100*/  FFMA.FTZ R23, R41, R24, R26 ;  /* 0x0000001829177223 */ /* 0x000fe2000001001a */
[----:B------:R-:W-:Y:S01]  /*1110*/  FADD.FTZ R0, R25, R24 ;  /* 0x0000001819007221 */ /* 0x000fe20000010000 */
[----:B------:R-:W-:Y:S01]  /*1120*/  MOV R19, R6 ;  /* 0x0000000600137202 */ /* 0x000fe20000000f00 */
[----:B------:R-:W-:Y:S01]  /*1130*/  FMUL.FTZ R39, R39, UR16 ;  /* 0x0000001027277c20 */ /* 0x000fe20008410000 */
[----:B------:R-:W-:Y:S01]  /*1140*/  MOV R18, R7 ;  /* 0x0000000700127202 */ /* 0x000fe20000000f00 */
        /* <DEDUP_REMOVED lines=21> */
.L_x_1384:
[----:B------:R-:W-:Y:S01]  /*12a0*/  FFMA.FTZ R26, R38, R25, R23 ;  /* 0x00000019261a7223 */ /* 0x000fe20000010017 */
[----:B------:R-:W-:Y:S01]  /*12b0*/  FADD.FTZ R25, R25, R0 ;  /* 0x0000000019197221 */ /* 0x000fe20000010000 */
[----:B------:R-:W-:Y:S01]  /*12c0*/  FMUL.FTZ R24, R19, R10 ;  /* 0x0000000a13187220 */ /* 0x000fe20000410000 */
[C---:B------:R-:W-:Y:S01]  /*12d0*/  FADD.FTZ R37, -R16.reuse, R14 ;  /* 0x0000000e10257221 */ /* 0x040fe20000010100 */
[----:B------:R-:W-:Y:S01]  /*12e0*/  FADD.FTZ R0, -R16, R15 ;  /* 0x0000000f10007221 */ /* 0x000fe20000010100 */
[----:B------:R-:W-:Y:S01]  /*12f0*/  MOV R16, R8 ;  /* 0x0000000800107202 */ /* 0x000fe20000000f00 */
[----:B------:R-:W-:Y:S01]  /*1300*/  FFMA.FTZ R15, R39, R24, R26 ;  /* 0x00000018270f7223 */ /* 0x000fe2000001001a */
[----:B------:R-:W-:Y:S01]  /*1310*/  FADD.FTZ R14, R25, R24 ;  /* 0x00000018190e7221 */ /* 0x000fe20000010000 */
[----:B------:R-:W-:Y:S01]  /*1320*/  MOV R27, R9 ;  /* 0x00000009001b7202 */ /* 0x000fe20000000f00 */
        /* <DEDUP_REMOVED lines=22> */
.L_x_1385:
        /* <DEDUP_REMOVED lines=8> */
[----:B------:R-:W-:Y:S01]  /*1510*/  FADD.FTZ R25, RZ, R22 ;  /* 0x00000016ff197221 */ /* 0x000fe20000010000 */
[----:B------:R-:W-:Y:S01]  /*1520*/  FFMA.FTZ R14, R0, R23, R15 ;  /* 0x00000017000e7223 */ /* 0x000fe2000001000f */
[----:B------:R-:W-:Y:S01]  /*1530*/  FADD.FTZ R15, R23, R24 ;  /* 0x00000018170f7221 */ /* 0x000fe20000010000 */
[----:B------:R-:W-:Y:S01]  /*1540*/  FFMA.FTZ R26, R43, R22, RZ ;  /* 0x000000162b1a7223 */ /* 0x000fe200000100ff */
[----:B------:R-:W-:Y:S01]  /*1550*/  FADD.FTZ R22, RZ, R21 ;  /* 0x00000015ff167221 */ /* 0x000fe20000010000 */
[----:B------:R-:W-:Y:S01]  /*1560*/  FFMA.FTZ R21, R40, R21, RZ ;  /* 0x0000001528157223 */ /* 0x000fe200000100ff */
[----:B------:R-:W1:Y:S01]  /*1570*/  SHFL.DOWN PT, R23, R14, 0x1, 0x1f ;  /* 0x08201f000e177f89 */ /* 0x000e6200000e0000 */
[----:B------:R-:W-:Y:S01]  /*1580*/  UMOV UR11, 0x400 ;  /* 0x00000400000b7882 */ /* 0x000fe20000000000 */
[----:B------:R-:W-:Y:S01]  /*1590*/  FADD.FTZ R28, R25, R20 ;  /* 0x00000014191c7221 */ /* 0x000fe20000010000 */
[----:B------:R-:W-:Y:S01]  /*15a0*/  UIADD3 UR10, UR11, 0x80, URZ ;  /* 0x000000800b0a7890 */ /* 0x000fe2000fffe03f */
[----:B------:R-:W2:Y:S01]  /*15b0*/  SHFL.DOWN PT, R24, R15, 0x1, 0x1f ;  /* 0x08201f000f187f89 */ /* 0x000ea200000e0000 */
[----:B------:R-:W-:Y:S01]  /*15c0*/  FFMA.FTZ R26, R41, R20, R26 ;  /* 0x00000014291a7223 */ /* 0x000fe2000001001a */
[----:B------:R-:W-:Y:S01]  /*15d0*/  FFMA.FTZ R21, R38, R17, R21 ;  /* 0x0000001126157223 */ /* 0x000fe20000010015 */
[----:B------:R-:W-:Y:S01]  /*15e0*/  FADD.FTZ R25, R22, R17 ;  /* 0x0000001116197221 */ /* 0x000fe20000010000 */
[----:B------:R-:W-:Y:S01]  /*15f0*/  ISETP.NE.AND P2, PT, R47, RZ, PT ;  /* 0x000000ff2f00720c */ /* 0x000fe20003f45270 */
[----:B------:R-:W-:Y:S01]  /*1600*/  FFMA.FTZ R26, R39, R19, R26 ;  /* 0x00000013271a7223 */ /* 0x000fe2000001001a */
[----:B------:R-:W-:Y:S01]  /*1610*/  FFMA.FTZ R21, R36, R18, R21 ;  /* 0x0000001224157223 */ /* 0x000fe20000010015 */
[----:B------:R-:W-:Y:S01]  /*1620*/  FADD.FTZ R17, R28, R19 ;  /* 0x000000131c117221 */ /* 0x000fe20000010000 */
[----:B------:R-:W-:Y:S01]  /*1630*/  FADD.FTZ R20, R25, R18 ;  /* 0x0000001219147221 */ /* 0x000fe20000010000 */
[----:B------:R-:W-:Y:S01]  /*1640*/  BSSY B0, `(.L_x_1386) ;  /* 0x0000040000007945 */ /* 0x000fe20003800000 */
[----:B------:R-:W-:Y:S01]  /*1650*/  FFMA.FTZ R25, R0, R27, R21 ;  /* 0x0000001b00197223 */ /* 0x000fe20000010015 */
[----:B------:R-:W-:Y:S01]  /*1660*/  ISETP.GT.U32.AND P3, PT, R47, 0xb, PT ;  /* 0x0000000b2f00780c */ /* 0x000fe20003f64070 */
        /* <DEDUP_REMOVED lines=34> */
[----:B------:R-:W2:Y:S04]  /*1890*/  LDS.128 R20, [UR10+0x20] ;  /* 0x0000200aff147984 */ /* 0x000ea80008000c00 */
[----:B------:R-:W3:Y:S04]  /*18a0*/  LDS.128 R16, [UR10+0x30] ;  /* 0x0000300aff107984 */ /* 0x000ee80008000c00 */
[----:B------:R-:W-:Y:S01]  /*18b0*/  LDS.128 R32, [UR10+0x60] ;  /* 0x0000600aff207984 */ /* 0x000fe20008000c00 */
        /* <DEDUP_REMOVED lines=8> */
[----:B---3--:R-:W-:Y:S01]  /*1940*/  FADD.FTZ R15, R15, R16 ;  /* 0x000000100f0f7221 */ /* 0x008fe20000010000 */
[----:B------:R-:W-:-:S03]  /*1950*/  FADD.FTZ R14, R14, R17 ;  /* 0x000000110e0e7221 */ /* 0x000fc60000010000 */
[----:B------:R-:W-:Y:S01]  /*1960*/  FADD.FTZ R15, R15, R18 ;  /* 0x000000120f0f7221 */ /* 0x000fe20000010000 */
[----:B------:R-:W-:-:S03]  /*1970*/  FADD.FTZ R14, R14, R19 ;  /* 0x000000130e0e7221 */ /* 0x000fc60000010000 */
        /* <DEDUP_REMOVED lines=8> */
[----:B------:R-:W-:Y:S01]  /*1a00*/  FADD.FTZ R15, R15, R32 ;  /* 0x000000200f0f7221 */ /* 0x000fe20000010000 */
[----:B------:R-:W-:-:S03]  /*1a10*/  FADD.FTZ R16, R14, R33 ;  /* 0x000000210e107221 */ /* 0x000fc60000010000 */
[----:B------:R-:W-:Y:S01]  /*1a20*/  FADD.FTZ R14, R15, R34 ;  /* 0x000000220f0e7221 */ /* 0x000fe20000010000 */
[----:B------:R-:W-:-:S07]  /*1a30*/  FADD.FTZ R15, R16, R35 ;  /* 0x00000023100f7221 */ /* 0x000fce0000010000 */
.L_x_1387:
[----:B------:R-:W-:Y:S05]  /*1a40*/  BSYNC B0 ;  /* 0x0000000000007941 */ /* 0x000fea0003800000 */
.L_x_1386:
[----:B------:R-:W-:Y:S06]  /*1a50*/  BAR.SYNC.DEFER_BLOCKING 0x0 ;  /* 0x0000000000007b1d */ /* 0x000fec0000010000 */
[----:B------:R-:W-:Y:S04]  /*1a60*/  BSSY B0, `(.L_x_1388) ;  /* 0x000009d000007945 */ /* 0x000fe80003800000 */
[----:B------:R-:W-:Y:S05]  /*1a70*/  @P3 BRA `(.L_x_1389) ;  /* 0x00000008006c3947 */ /* 0x000fea0003800000 */
[----:B------:R-:W1:Y:S04]  /*1a80*/  LDS.128 R28, [R49+0xc0] ;  /* 0x0000c000311c7984 */ /* 0x000e680000000c00 */
[----:B------:R-:W2:Y:S04]  /*1a90*/  LDS.128 R16, [R49+0x180] ;  /* 0x0001800031107984 */ /* 0x000ea80000000c00 */
[----:B------:R-:W3:Y:S01]  /*1aa0*/  LDS.128 R20, [R49+0x240] ;  /* 0x0002400031147984 */ /* 0x000ee20000000c00 */
        /* <DEDUP_REMOVED lines=14> */
[----:B------:R-:W2:Y:S01]  /*1b90*/  LDS.128 R24, [R49+0x480] ;  /* 0x0004800031187984 */ /* 0x000ea20000000c00 */
        /* <DEDUP_REMOVED lines=54> */
[----:B------:R-:W-:Y:S01]  /*1f00*/  FADD.FTZ R32, R32, R27 ;  /* 0x0000001b20207221 */ /* 0x000fe20000010000 */
[----:B--2---:R-:W-:Y:S01]  /*1f10*/  FADD.FTZ R35, R35, R16 ;  /* 0x0000001023237221 */ /* 0x004fe20000010000 */
        /* <DEDUP_REMOVED lines=62> */
[----:B------:R-:W-:-:S02]  /*2300*/  FADD.FTZ R34, R34, R27 ;  /* 0x0000001b22227221 */ /* 0x000fc40000010000 */
[----:B------:R-:W2:Y:S01]  /*2310*/  LDS.128 R24, [R49+0x1680] ;  /* 0x0016800031187984 */ /* 0x000ea20000000c00 */
[----:B0-----:R-:W-:Y:S01]  /*2320*/  FADD.FTZ R35, R29, R16 ;  /* 0x000000101d237221 */ /* 0x001fe20000010000 */
[----:B------:R-:W-:Y:S02]  /*2330*/  FADD.FTZ R32, R32, R17 ;  /* 0x0000001120207221 */ /* 0x000fe40000010000 */
[----:B------:R-:W0:Y:S01]  /*2340*/  LDS.128 R28, [R49+0x1740] ;  /* 0x00174000311c7984 */ /* 0x000e220000000c00 */
        /* <DEDUP_REMOVED lines=10> */
[----:B0-----:R-:W-:Y:S01]  /*23f0*/  FADD.FTZ R24, R35, R28 ;  /* 0x0000001c23187221 */ /* 0x001fe20000010000 */
[----:B------:R-:W-:Y:S01]  /*2400*/  FADD.FTZ R25, R32, R29 ;  /* 0x0000001d20197221 */ /* 0x000fe20000010000 */
[----:B------:R-:W-:Y:S01]  /*2410*/  FADD.FTZ R26, R33, R30 ;  /* 0x0000001e211a7221 */ /* 0x000fe20000010000 */
[----:B------:R-:W-:-:S07]  /*2420*/  FADD.FTZ R27, R34, R31 ;  /* 0x0000001f221b7221 */ /* 0x000fce0000010000 */
.L_x_1389:
[----:B------:R-:W-:Y:S05]  /*2430*/  BSYNC B0 ;  /* 0x0000000000007941 */ /* 0x000fea0003800000 */
.L_x_1388:
        /* <DEDUP_REMOVED lines=20> */
.L_x_1391:
[----:B------:R-:W-:Y:S05]  /*2580*/  BSYNC B0 ;  /* 0x0000000000007941 */ /* 0x000fea0003800000 */
.L_x_1390:
        /* <DEDUP_REMOVED lines=34> */
.L_x_1394:
[----:B------:R-:W2:Y:S04]  /*27b0*/  LDG.E.STRONG.GPU R18, desc[UR14][R16.64] ;  /* 0x0000000e10127981 */ /* 0x000ea8000c1ef900 */
[----:B--2---:R-:W-:Y:S01]  /*27c0*/  CCTL.IVALL ;  /* 0x00000000ff00798f */ /* 0x004fe20002000000 */
[----:B------:R-:W-:Y:S05]  /*27d0*/  YIELD ;  /* 0x0000000000007946 */ /* 0x000fea0003800000 */
[----:B------:R-:W-:-:S13]  /*27e0*/  ISETP.NE.AND P0, PT, R18, R21, PT ;  /* 0x000000151200720c */ /* 0x000fda0003f05270 */
[----:B------:R-:W-:Y:S05]  /*27f0*/  @P0 BRA `(.L_x_1394) ;  /* 0xfffffffc00ec0947 */ /* 0x000fea000383ffff */
.L_x_1393:
        /* <DEDUP_REMOVED lines=17> */
.L_x_1398:
        /* <DEDUP_REMOVED lines=115> */
.L_x_1397:
        /* <DEDUP_REMOVED lines=61> */
.L_x_1399:
[----:B------:R-:W-:-:S13]  /*3410*/  ISETP.NE.OR P0, PT, R26, RZ, P0 ;  /* 0x000000ff1a00720c */ /* 0x000fda0000705670 */
[----:B------:R-:W-:Y:S05]  /*3420*/  @!P0 BRA `(.L_x_1395) ;  /* 0x00000000007c8947 */ /* 0x000fea0003800000 */
.L_x_1396:
        /* <DEDUP_REMOVED lines=31> */
.L_x_1395:
        /* <DEDUP_REMOVED lines=11> */
.L_x_1401:
[----:B------:R-:W-:Y:S05]  /*36d0*/  BSYNC B0 ;  /* 0x0000000000007941 */ /* 0x000fea0003800000 */
.L_x_1400:
        /* <DEDUP_REMOVED lines=16> */
.L_x_1392:
[----:B------:R-:W1:Y:S01]  /*37e0*/  S2UR UR11, SR_CgaCtaId ;  /* 0x00000000000b79c3 */ /* 0x000e620000008800 */
[----:B------:R-:W-:Y:S01]  /*37f0*/  UMOV UR10, 0x400 ;  /* 0x00000400000a7882 */ /* 0x000fe20000000000 */
[C---:B0-2---:R-:W-:Y:S02]  /*3800*/  IADD3 R24, R46.reuse, 0x20, RZ ;  /* 0x000000202e187810 */ /* 0x045fe40007ffe0ff */
[C---:B------:R-:W-:Y:S02]  /*3810*/  IADD3 R21, R46.reuse, 0x40, RZ ;  /* 0x000000402e157810 */ /* 0x040fe40007ffe0ff */
[----:B------:R-:W-:Y:S02]  /*3820*/  IADD3 R18, R46, 0x60, RZ ;  /* 0x000000602e127810 */ /* 0x000fe40007ffe0ff */
[----:B------:R-:W-:Y:S02]  /*3830*/  SHF.R.S32.HI R25, RZ, 0x1f, R24 ;  /* 0x0000001fff197819 */ /* 0x000fe40000011418 */
[----:B------:R-:W-:-:S02]  /*3840*/  SHF.R.S32.HI R22, RZ, 0x1f, R21 ;  /* 0x0000001fff167819 */ /* 0x000fc40000011415 */
[----:B------:R-:W-:Y:S01]  /*3850*/  SHF.R.S32.HI R19, RZ, 0x1f, R18 ;  /* 0x0000001fff137819 */ /* 0x000fe20000011412 */
[----:B-1----:R-:W-:-:S09]  /*3860*/  ULEA UR10, UR11, UR10, 0x18 ;  /* 0x0000000a0b0a7291 */ /* 0x002fd2000f8ec03f */
[----:B------:R-:W-:Y:S01]  /*3870*/  @!P2 STS.64 [UR10+0x78], R14 ;  /* 0x0000780eff00a988 */ /* 0x000fe20008000a0a */
[----:B------:R-:W-:Y:S06]  /*3880*/  BAR.SYNC.DEFER_BLOCKING 0x0 ;  /* 0x0000000000007b1d */ /* 0x000fec0000010000 */
[----:B------:R-:W0:Y:S01]  /*3890*/  LDS.64 R16, [UR10+0x78] ;  /* 0x0000780aff107984 */ /* 0x000e220008000a00 */
[----:B------:R-:W-:Y:S02]  /*38a0*/  ULDC.64 UR10, c[0x0][0x290] ;  /* 0x0000a400000a7ab9 */ /* 0x000fe40000000a00 */
[----:B------:R-:W-:-:S02]  /*38b0*/  ISETP.GE.U32.AND P0, PT, R24, UR10, PT ;  /* 0x0000000a18007c0c */ /* 0x000fc4000bf06070 */
[----:B------:R-:W-:Y:S02]  /*38c0*/  ISETP.GE.U32.AND P2, PT, R21, UR10, PT ;  /* 0x0000000a15007c0c */ /* 0x000fe4000bf46070 */
[----:B------:R-:W-:Y:S01]  /*38d0*/  ISETP.GE.U32.AND P3, PT, R18, UR10, PT ;  /* 0x0000000a12007c0c */ /* 0x000fe2000bf66070 */
[----:B------:R-:W-:Y:S01]  /*38e0*/  ULDC UR10, c[0x0][0x2bc] ;  /* 0x0000af00000a7ab9 */ /* 0x000fe20000000800 */
[----:B------:R-:W-:Y:S02]  /*38f0*/  ISETP.GE.AND.EX P0, PT, R25, UR11, PT, P0 ;  /* 0x0000000b19007c0c */ /* 0x000fe4000bf06300 */
[----:B------:R-:W-:Y:S02]  /*3900*/  ISETP.GE.AND.EX P2, PT, R22, UR11, PT, P2 ;  /* 0x0000000b16007c0c */ /* 0x000fe4000bf46320 */
[----:B------:R-:W-:Y:S02]  /*3910*/  ISETP.GE.AND.EX P3, PT, R19, UR11, PT, P3 ;  /* 0x0000000b13007c0c */ /* 0x000fe4000bf66330 */
[----:B------:R-:W-:-:S02]  /*3920*/  ISETP.GT.U32.OR P0, PT, R47, 0x17f, P0 ;  /* 0x0000017f2f00780c */ /* 0x000fc40000704470 */
[C---:B------:R-:W-:Y:S02]  /*3930*/  ISETP.GT.U32.OR P2, PT, R47.reuse, 0x17f, P2 ;  /* 0x0000017f2f00780c */ /* 0x040fe40001744470 */
[----:B------:R-:W-:Y:S01]  /*3940*/  ISETP.GT.U32.OR P3, PT, R47, 0x17f, P3 ;  /* 0x0000017f2f00780c */ /* 0x000fe20001f64470 */
[----:B0-----:R-:W-:Y:S01]  /*3950*/  FMUL.FTZ R20, R16, UR10 ;  /* 0x0000000a10147c20 */ /* 0x001fe20008410000 */
[----:B------:R-:W-:Y:S01]  /*3960*/  FMUL.FTZ R23, R17, UR10 ;  /* 0x0000000a11177c20 */ /* 0x000fe20008410000 */
[----:B------:R-:W-:Y:S10]  /*3970*/  @!P4 BRA `(.L_x_1402) ;  /* 0x000000000048c947 */ /* 0x000ff40003800000 */
        /* <DEDUP_REMOVED lines=18> */
.L_x_1402:
[----:B------:R-:W-:Y:S04]  /*3aa0*/  BSSY B0, `(.L_x_1403) ;  /* 0x0000014000007945 */ /* 0x000fe80003800000 */
[----:B------:R-:W-:Y:S05]  /*3ab0*/  @!P1 BRA `(.L_x_1404) ;  /* 0x0000000000489947 */ /* 0x000fea0003800000 */
[----:B------:R-:W-:Y:S01]  /*3ac0*/  SHF.R.S32.HI R17, RZ, 0x1f, R46 ;  /* 0x0000001fff117819 */ /* 0x000fe2000001142e */
[----:B------:R-:W-:Y:S01]  /*3ad0*/  ULDC.64 UR10, c[0x0][0x288] ;  /* 0x0000a200000a7ab9 */ /* 0x000fe20000000a00 */
[----:B------:R-:W-:Y:S01]  /*3ae0*/  MOV R14, R50 ;  /* 0x00000032000e7202 */ /* 0x000fe20000000f00 */
[-CC-:B------:R-:W-:Y:S01]  /*3af0*/  FFMA.FTZ R43, R43, R20.reuse, R23.reuse ;  /* 0x000000142b2b7223 */ /* 0x180fe20000010017 */
[----:B------:R-:W-:Y:S01]  /*3b00*/  MOV R15, R53 ;  /* 0x00000035000f7202 */ /* 0x000fe20000000f00 */
[----:B------:R-:W-:Y:S02]  /*3b10*/  IMAD R17, R17, UR10, RZ ;  /* 0x0000000a11117c24 */ /* 0x000fe4000f8e02ff */
[----:B------:R-:W-:Y:S01]  /*3b20*/  FFMA.FTZ R40, R40, R20, R23 ;  /* 0x0000001428287223 */ /* 0x000fe20000010017 */
[----:B------:R-:W-:Y:S01]  /*3b30*/  FFMA.FTZ R16, R10, R2, -R43 ;  /* 0x000000020a107223 */ /* 0x000fe2000001082b */
[----:B------:R-:W-:-:S04]  /*3b40*/  IMAD.WIDE.U32 R14, R46, UR10, R14 ;  /* 0x0000000a2e0e7c25 */ /* 0x000fc8000f8e000e */
[----:B------:R-:W-:Y:S01]  /*3b50*/  FMUL.FTZ R16, R16, UR16 ;  /* 0x0000001010107c20 */ /* 0x000fe20008410000 */
[----:B------:R-:W-:Y:S01]  /*3b60*/  IMAD R17, R46, UR11, R17 ;  /* 0x0000000b2e117c24 */ /* 0x000fe2000f8e0211 */
[----:B------:R-:W-:Y:S02]  /*3b70*/  ULDC.64 UR10, c[0x0][0x210] ;  /* 0x00008400000a7ab9 */ /* 0x000fe40000000a00 */
[----:B------:R-:W-:Y:S02]  /*3b80*/  LEA R2, P5, R14, UR10, 0x2 ;  /* 0x0000000a0e027c11 */ /* 0x000fe4000f8a10ff */
[----:B------:R-:W-:Y:S01]  /*3b90*/  IADD3 R15, R15, R17, RZ ;  /* 0x000000110f0f7210 */ /* 0x000fe20007ffe0ff */
[----:B------:R-:W-:-:S03]  /*3ba0*/  FFMA.FTZ R17, R11, R3, -R40 ;  /* 0x000000030b117223 */ /* 0x000fc60000010828 */
[----:B------:R-:W-:Y:S01]  /*3bb0*/  LEA.HI.X R3, R14, UR11, R15, 0x2, P5 ;  /* 0x0000000b0e037c11 */ /* 0x000fe2000a8f140f */
[----:B------:R-:W-:-:S05]  /*3bc0*/  FMUL.FTZ R17, R17, UR16 ;  /* 0x0000001011117c20 */ /* 0x000fca0008410000 */
[----:B------:R0:W-:Y:S02]  /*3bd0*/  STG.E.64 desc[UR14][R2.64], R16 ;  /* 0x0000001002007986 */ /* 0x0001e4000c101b0e */
.L_x_1404:
[----:B------:R-:W-:Y:S05]  /*3be0*/  BSYNC B0 ;  /* 0x0000000000007941 */ /* 0x000fea0003800000 */
.L_x_1403:
        /* <DEDUP_REMOVED lines=19> */
.L_x_1405:
[----:B------:R-:W-:Y:S04]  /*3d20*/  BSSY B0, `(.L_x_1406) ;  /* 0x0000013000007945 */ /* 0x000fe80003800000 */
[----:B------:R-:W-:Y:S05]  /*3d30*/  @P0 BRA `(.L_x_1407) ;  /* 0x0000000000440947 */ /* 0x000fea0003800000 */
[----:B------:R-:W-:Y:S01]  /*3d40*/  ULDC.64 UR10, c[0x0][0x288] ;  /* 0x0000a200000a7ab9 */ /* 0x000fe20000000a00 */
[----:B0-----:R-:W-:Y:S01]  /*3d50*/  MOV R2, R50 ;  /* 0x0000003200027202 */ /* 0x001fe20000000f00 */
        /* <DEDUP_REMOVED lines=11> */
[----:B------:R-:W-:Y:S01]  /*3e10*/  IADD3 R25, R3, R25, RZ ;  /* 0x0000001903197210 */ /* 0x000fe20007ffe0ff */
[----:B------:R-:W-:-:S03]  /*3e20*/  FMUL.FTZ R15, R15, UR16 ;  /* 0x000000100f0f7c20 */ /* 0x000fc60008410000 */
[----:B------:R-:W-:-:S05]  /*3e30*/  LEA.HI.X R5, R2, UR11, R25, 0x2, P0 ;  /* 0x0000000b02057c11 */ /* 0x000fca00080f1419 */
[----:B------:R1:W-:Y:S02]  /*3e40*/  STG.E.64 desc[UR14][R4.64], R14 ;  /* 0x0000000e04007986 */ /* 0x0003e4000c101b0e */
.L_x_1407:
[----:B------:R-:W-:Y:S05]  /*3e50*/  BSYNC B0 ;  /* 0x0000000000007941 */ /* 0x000fea0003800000 */
.L_x_1406:
[----:B------:R-:W-:Y:S05]  /*3e60*/  @!P4 BRA `(.L_x_1408) ;  /* 0x000000000048c947 */ /* 0x000fea0003800000 */
[----:B0-----:R-:W-:Y:S01]  /*3e70*/  FFMA.FTZ R2, R39, R10, R12 ;  /* 0x0000000a27027223 */ /* 0x001fe2000001000c */
[----:B------:R-:W-:-:S03]  /*3e80*/  FFMA.FTZ R3, R36, R11, R13 ;  /* 0x0000000b24037223 */ /* 0x000fc6000001000d */
[----:B-1----:R-:W-:Y:S01]  /*3e90*/  FMUL.FTZ R4, R2, -1.4426950216293334961 ;  /* 0xbfb8aa3b02047820 */ /* 0x002fe20000410000 */
        /* <DEDUP_REMOVED lines=15> */
.L_x_1408:
        /* <DEDUP_REMOVED lines=8> */
[----:B------:R-:W-:-:S04]  /*4010*/  IMAD.WIDE.U32 R2, R21, UR10, R2 ;  /* 0x0000000a15027c25 */ /* 0x000fc8000f8e0002 */
[----:B------:R-:W-:Y:S01]  /*4020*/  FFMA.FTZ R39, R10, R6, -R39 ;  /* 0x000000060a277223 */ /* 0x000fe20000010827 */
[----:B------:R-:W-:Y:S01]  /*4030*/  FFMA.FTZ R7, R11, R7, -R36 ;  /* 0x000000070b077223 */ /* 0x000fe20000010824 */
[----:B------:R-:W-:Y:S01]  /*4040*/  IMAD R21, R21, UR11, R22 ;  /* 0x0000000b15157c24 */ /* 0x000fe2000f8e0216 */
[----:B------:R-:W-:Y:S01]  /*4050*/  ULDC.64 UR10, c[0x0][0x210] ;  /* 0x00008400000a7ab9 */ /* 0x000fe20000000a00 */
[----:B------:R-:W-:Y:S01]  /*4060*/  FMUL.FTZ R6, R39, UR16 ;  /* 0x0000001027067c20 */ /* 0x000fe20008410000 */
[----:B-1----:R-:W-:Y:S01]  /*4070*/  LEA R4, P0, R2, UR10, 0x2 ;  /* 0x0000000a02047c11 */ /* 0x002fe2000f8010ff */
[----:B------:R-:W-:Y:S01]  /*4080*/  FMUL.FTZ R7, R7, UR16 ;  /* 0x0000001007077c20 */ /* 0x000fe20008410000 */
[----:B------:R-:W-:-:S04]  /*4090*/  IADD3 R21, R3, R21, RZ ;  /* 0x0000001503157210 */ /* 0x000fc80007ffe0ff */
[----:B------:R-:W-:-:S05]  /*40a0*/  LEA.HI.X R5, R2, UR11, R21, 0x2, P0 ;  /* 0x0000000b02057c11 */ /* 0x000fca00080f1415 */
[----:B------:R2:W-:Y:S02]  /*40b0*/  STG.E.64 desc[UR14][R4.64], R6 ;  /* 0x0000000604007986 */ /* 0x0005e4000c101b0e */
.L_x_1410:
[----:B------:R-:W-:Y:S05]  /*40c0*/  BSYNC B0 ;  /* 0x0000000000007941 */ /* 0x000fea0003800000 */
.L_x_1409:
[----:B------:R-:W-:Y:S05]  /*40d0*/  @!P4 BRA `(.L_x_1411) ;  /* 0x000000000048c947 */ /* 0x000fea0003800000 */
[----:B------:R-:W-:Y:S01]  /*40e0*/  FFMA.FTZ R12, R37, R10, R12 ;  /* 0x0000000a250c7223 */ /* 0x000fe2000001000c */
[----:B------:R-:W-:-:S03]  /*40f0*/  FFMA.FTZ R13, R0, R11, R13 ;  /* 0x0000000b000d7223 */ /* 0x000fc6000001000d */
[----:B0-----:R-:W-:Y:S01]  /*4100*/  FMUL.FTZ R2, R12, -1.4426950216293334961 ;  /* 0xbfb8aa3b0c027820 */ /* 0x001fe20000410000 */
[----:B-12---:R-:W-:-:S05]  /*4110*/  FMUL.FTZ R4, R13, -1.4426950216293334961 ;  /* 0xbfb8aa3b0d047820 */ /* 0x006fca0000410000 */
        /* <DEDUP_REMOVED lines=14> */
.L_x_1411:
[----:B------:R-:W-:Y:S04]  /*4200*/  BSSY B0, `(.L_x_1412) ;  /* 0x0000012000007945 */ /* 0x000fe80003800000 */
        /* <DEDUP_REMOVED lines=11> */
[----:B-12---:R-:W-:Y:S01]  /*42c0*/  FMUL.FTZ R4, R37, UR16 ;  /* 0x0000001025047c20 */ /* 0x006fe20008410000 */
[----:B0-----:R-:W-:Y:S01]  /*42d0*/  LEA R2, P0, R50, UR10, 0x2 ;  /* 0x0000000a32027c11 */ /* 0x001fe2000f8010ff */
[----:B------:R-:W-:Y:S01]  /*42e0*/  FMUL.FTZ R5, R0, UR16 ;  /* 0x0000001000057c20 */ /* 0x000fe20008410000 */
[----:B------:R-:W-:-:S04]  /*42f0*/  IADD3 R19, R51, R19, RZ ;  /* 0x0000001333137210 */ /* 0x000fc80007ffe0ff */
[----:B------:R-:W-:-:S05]  /*4300*/  LEA.HI.X R3, R50, UR11, R19, 0x2, P0 ;  /* 0x0000000b32037c11 */ /* 0x000fca00080f1413 */
[----:B------:R3:W-:Y:S02]  /*4310*/  STG.E.64 desc[UR14][R2.64], R4 ;  /* 0x0000000402007986 */ /* 0x0007e4000c101b0e */
.L_x_1413:
[----:B------:R-:W-:Y:S05]  /*4320*/  BSYNC B0 ;  /* 0x0000000000007941 */ /* 0x000fea0003800000 */
.L_x_1412:
[----:B------:R-:W-:Y:S01]  /*4330*/  ULDC UR10, c[0x0][0x10] ;  /* 0x00000400000a7ab9 */ /* 0x000fe20000000800 */
[----:B------:R-:W-:Y:S02]  /*4340*/  UIADD3 UR4, UR4, 0x1, URZ ;  /* 0x0000000104047890 */ /* 0x000fe4000fffe03f */
[----:B------:R-:W-:-:S04]  /*4350*/  UIADD3 UR12, UR10, UR12, URZ ;  /* 0x0000000c0a0c7290 */ /* 0x000fc8000fffe03f */
[----:B------:R-:W-:-:S06]  /*4360*/  UISETP.GE.AND UP0, UPT, UR12, UR5, UPT ;  /* 0x000000050c00728c */ /* 0x000fcc000bf06270 */
[----:B------:R-:W-:-:S13]  /*4370*/  PLOP3.LUT P0, PT, PT, PT, UP0, 0x80, 0x0 ;  /* 0x000000000000781c */ /* 0x000fda0003f0f008 */
[----:B------:R-:W-:Y:S05]  /*4380*/  @!P0 BRA `(.L_x_1414) ;  /* 0xffffffbc00d48947 */ /* 0x000fea000383ffff */
.L_x_1379:
[----:B-123--:R-:W1:Y:S01]  /*4390*/  LDC R4, c[0x0][0xc] ;  /* 0x00000300ff047b82 */ /* 0x00ee620000000800 */
        /* <DEDUP_REMOVED lines=18> */
.L_x_1416:
[----:B------:R-:W-:Y:S05]  /*44c0*/  BSYNC B0 ;  /* 0x0000000000007941 */ /* 0x000fea0003800000 */
.L_x_1415:
        /* <DEDUP_REMOVED lines=11> */
.L_x_1418:
[----:B------:R-:W2:Y:S04]  /*4580*/  LDG.E.STRONG.GPU R5, desc[UR14][R2.64] ;  /* 0x0000000e02057981 */ /* 0x000ea8000c1ef900 */
[----:B--2---:R-:W-:Y:S01]  /*4590*/  CCTL.IVALL ;  /* 0x00000000ff00798f */ /* 0x004fe20002000000 */
[----:B------:R-:W-:Y:S05]  /*45a0*/  YIELD ;  /* 0x0000000000007946 */ /* 0x000fea0003800000 */
[----:B------:R-:W-:-:S13]  /*45b0*/  ISETP.NE.AND P0, PT, R5, R0, PT ;  /* 0x000000000500720c */ /* 0x000fda0003f05270 */
[----:B------:R-:W-:Y:S05]  /*45c0*/  @P0 BRA `(.L_x_1418) ;  /* 0xfffffffc00ec0947 */ /* 0x000fea000383ffff */
.L_x_1417:
        /* <DEDUP_REMOVED lines=24> */
.L_x_1419:
        /* <DEDUP_REMOVED lines=23> */
.L_x_1420:
        /* <DEDUP_REMOVED lines=12> */
.L_x_3267:


//--------------------- .text._Z35group_norm_nhwc_bwd_one_pass_kernelI11Fp32IOFp32WLi256ELi24ELi384EEv26Group_norm_nhwc_bwd_params --------------------------
	.section	.text._Z35group_norm_nhwc_bwd_one_pass_kernelI11Fp32IOFp32WLi256ELi24ELi384EEv26Group_norm_nhwc_bwd_params,"ax",@progbits
	.align	128
        .global         _Z35group_norm_nhwc_bwd_one_pass_kernelI11Fp32IOFp32WLi256ELi24ELi384EEv26Group_norm_nhwc_bwd_params
        .type           _Z35group_norm_nhwc_bwd_one_pass_kernelI11Fp32IOFp32WLi256ELi24ELi384EEv26Group_norm_nhwc_bwd_params,@function
        .size           _Z35group_norm_nhwc_bwd_one_pass_kernelI11Fp32IOFp32WLi256ELi24ELi384EEv26Group_norm_nhwc_bwd_params,(.L_x_3268 - _Z35group_norm_nhwc_bwd_one_pass_kernelI11Fp32IOFp32WLi256ELi24ELi384EEv26Group_norm_nhwc_bwd_params)
        .other          _Z35group_norm_nhwc_bwd_one_pass_kernelI11Fp32IOFp32WLi256ELi24ELi384EEv26Group_norm_nhwc_bwd_params,@"STO_CUDA_ENTRY STV_DEFAULT"
_Z35group_norm_nhwc_bwd_one_pass_kernelI11Fp32IOFp32WLi256ELi24ELi384EEv26Group_norm_nhwc_bwd_params:
.text._Z35group_norm_nhwc_bwd_one_pass_kernelI11Fp32IOFp32WLi256ELi24ELi384EEv26Group_norm_nhwc_bwd_params:
[----:B------:R-:W-:Y:S08]  /*0000*/  LDC R1, c[0x0][0x28] ;  /* 0x00000a00ff017b82 */ /* 0x000ff00000000800 */
[----:B------:R-:W0:Y:S01]  /*0010*/  S2UR UR6, SR_CTAID.Y ;  /* 0x00000000000679c3 */ /* 0x000e220000002600 */
[----:B------:R-:W-:Y:S01]  /*0020*/  ULDC UR4, c[0x0][0x2a0] ;  /* 0x0000a80000047ab9 */ /* 0x000fe20000000800 */
[----:B------:R-:W-:Y:S01]  /*0030*/  ULDC UR5, c[0x0][0x270] ;  /* 0x00009c0000057ab9 */ /* 0x000fe20000000800 */
[----:B------:R-:W1:Y:S01]  /*0040*/  S2R R66, SR_TID.X ;  /* 0x0000000000427919 */ /* 0x000e620000002100 */
[----:B------:R-:W-:Y:S01]  /*0050*/  UIMAD UR4, UR4, UR5, URZ ;  /* 0x00000005040472a4 */ /* 0x000fe2000f8e023f */
[----:B------:R-:W-:-:S03]  /*0060*/  ULDC.64 UR8, c[0x0][0x208] ;  /* 0x0000820000087ab9 */ /* 0x000fc60000000a00 */
[----:B------:R-:W2:Y:S01]  /*0070*/  S2UR UR7, SR_CTAID.X ;  /* 0x00000000000779c3 */ /* 0x000ea20000002500 */
[----:B0-----:R-:W-:-:S04]  /*0080*/  MOV R60, UR6 ;  /* 0x00000006003c7c02 */ /* 0x001fc80008000f00 */
[----:B------:R-:W-:-:S13]  /*0090*/  ISETP.GE.AND P0, PT, R60, UR4, PT ;  /* 0x000000043c007c0c */ /* 0x000fda000bf06270 */
        /* <DEDUP_REMOVED lines=11> */
[----:B------:R-:W-:-:S06]  /*0150*/  MOV R62, R60 ;  /* 0x0000003c003e7202 */ /* 0x000fcc0000000f00 */
[----:B------:R-:W3:Y:S01]  /*0160*/  S2UR UR6, SR_CgaCtaId ;  /* 0x00000000000679c3 */ /* 0x000ee20000008800 */
[----:B0-----:R-:W-:-:S07]  /*0170*/  IMAD R65, R0, UR7, R67 ;  /* 0x0000000700417c24 */ /* 0x001fce000f8e0243 */
[----:B------:R-:W0:Y:S01]  /*0180*/  LDC R59, c[0x0][0x10] ;  /* 0x00000400ff3b7b82 */ /* 0x000e220000000800 */
[----:B------:R-:W-:Y:S01]  /*0190*/  IMAD R67, R67, -0xc, R66 ;  /* 0xfffffff443437824 */ /* 0x000fe200078e0242 */
[C---:B------:R-:W-:Y:S02]  /*01a0*/  ISETP.LT.U32.AND P0, PT, R65.reuse, UR10, PT ;  /* 0x0000000a41007c0c */ /* 0x040fe4000bf01070 */
[----:B------:R-:W-:Y:S02]  /*01b0*/  SHF.R.S32.HI R3, RZ, 0x1f, R65 ;  /* 0x0000001fff037819 */ /* 0x000fe40000011441 */
[----:B------:R-:W-:Y:S02]  /*01c0*/  IADD3 R0, R65, 0x20, RZ ;  /* 0x0000002041007810 */ /* 0x000fe40007ffe0ff */
[----:B------:R-:W-:Y:S02]  /*01d0*/  ISETP.LT.AND.EX P0, PT, R3, UR11, !P1, P0 ;  /* 0x0000000b03007c0c */ /* 0x000fe4000cf01300 */
[----:B------:R-:W-:-:S02]  /*01e0*/  IADD3 R2, R65, 0x40, RZ ;  /* 0x0000004041027810 */ /* 0x000fc40007ffe0ff */
[----:B------:R-:W-:Y:S01]  /*01f0*/  ISETP.LT.U32.AND P5, PT, R0, UR10, PT ;  /* 0x0000000a00007c0c */ /* 0x000fe2000bfa1070 */
[----:B---3--:R-:W-:Y:S01]  /*0200*/  ULEA UR5, UR6, UR5, 0x18 ;  /* 0x0000000506057291 */ /* 0x008fe2000f8ec03f */
[----:B------:R-:W-:Y:S02]  /*0210*/  SHF.R.S32.HI R0, RZ, 0x1f, R0 ;  /* 0x0000001fff007819 */ /* 0x000fe40000011400 */
[----:B------:R-:W-:Y:S02]  /*0220*/  ISETP.LT.U32.AND P4, PT, R2, UR10, PT ;  /* 0x0000000a02007c0c */ /* 0x000fe4000bf81070 */
[----:B------:R-:W-:Y:S02]  /*0230*/  SHF.R.S32.HI R2, RZ, 0x1f, R2 ;  /* 0x0000001fff027819 */ /* 0x000fe40000011402 */
[----:B------:R-:W-:Y:S02]  /*0240*/  ISETP.LT.AND.EX P5, PT, R0, UR11, !P1, P5 ;  /* 0x0000000b00007c0c */ /* 0x000fe4000cfa1350 */
[----:B------:R-:W-:-:S02]  /*0250*/  IADD3 R0, R65, 0x60, RZ ;  /* 0x0000006041007810 */ /* 0x000fc40007ffe0ff */
[C---:B------:R-:W-:Y:S02]  /*0260*/  IADD3 R4, R65.reuse, 0x80, RZ ;  /* 0x0000008041047810 */ /* 0x040fe40007ffe0ff */
[----:B------:R-:W-:Y:S01]  /*0270*/  ISETP.LT.AND.EX P4, PT, R2, UR11, !P1, P4 ;  /* 0x0000000b02007c0c */ /* 0x000fe2000cf81340 */
[----:B--2---:R-:W-:Y:S01]  /*0280*/  IMAD.WIDE.U32 R2, R8, 0x3, RZ ;  /* 0x0000000308027825 */ /* 0x004fe200078e00ff */
[----:B------:R-:W-:Y:S02]  /*0290*/  IADD3 R5, R65, 0xa0, RZ ;  /* 0x000000a041057810 */ /* 0x000fe40007ffe0ff */
[----:B------:R-:W-:Y:S02]  /*02a0*/  LEA R7, R9, R9, 0x1 ;  /* 0x0000000909077211 */ /* 0x000fe400078e08ff */
[----:B------:R-:W-:Y:S02]  /*02b0*/  @P0 LOP3.LUT R68, R68, 0x2, RZ, 0xfc, !PT ;  /* 0x0000000244440812 */ /* 0x000fe400078efcff */
[----:B------:R-:W-:-:S02]  /*02c0*/  ISETP.LT.U32.AND P3, PT, R0, UR10, PT ;  /* 0x0000000a00007c0c */ /* 0x000fc4000bf61070 */
[----:B------:R-:W-:Y:S02]  /*02d0*/  ISETP.LT.U32.AND P2, PT, R4, UR10, PT ;  /* 0x0000000a04007c0c */ /* 0x000fe4000bf41070 */
[----:B------:R-:W-:Y:S02]  /*02e0*/  SHF.R.S32.HI R0, RZ, 0x1f, R0 ;  /* 0x0000001fff007819 */ /* 0x000fe40000011400 */
[----:B------:R-:W-:Y:S02]  /*02f0*/  SHF.R.S32.HI R4, RZ, 0x1f, R4 ;  /* 0x0000001fff047819 */ /* 0x000fe40000011404 */
[----:B------:R-:W-:Y:S01]  /*0300*/  ISETP.LT.U32.AND P0, PT, R5, UR10, PT ;  /* 0x0000000a05007c0c */ /* 0x000fe2000bf01070 */
[----:B------:R-:W-:Y:S01]  /*0310*/  ULDC.U8 UR10, c[0x0][0x2a4] ;  /* 0x0000a900000a7ab9 */ /* 0x000fe20000000000 */
[----:B------:R-:W-:Y:S02]  /*0320*/  SHF.R.S32.HI R5, RZ, 0x1f, R5 ;  /* 0x0000001fff057819 */ /* 0x000fe40000011405 */
[----:B------:R-:W-:-:S02]  /*0330*/  IADD3 R3, R3, R7, RZ ;  /* 0x0000000703037210 */ /* 0x000fc40007ffe0ff */
[----:B------:R-:W-:Y:S02]  /*0340*/  ISETP.LT.AND.EX P3, PT, R0, UR11, !P1, P3 ;  /* 0x0000000b00007c0c */ /* 0x000fe4000cf61330 */
[----:B------:R-:W-:Y:S02]  /*0350*/  ISETP.LT.AND.EX P2, PT, R4, UR11, !P1, P2 ;  /* 0x0000000b04007c0c */ /* 0x000fe4000cf41320 */
[----:B------:R-:W-:Y:S02]  /*0360*/  ISETP.LT.AND.EX P1, PT, R5, UR11, !P1, P0 ;  /* 0x0000000b05007c0c */ /* 0x000fe4000cf21300 */
[----:B------:R-:W-:Y:S02]  /*0370*/  LEA.HI R55, P0, R3, R2, RZ, 0x1 ;  /* 0x0000000203377211 */ /* 0x000fe400078108ff */
[----:B------:R-:W-:Y:S02]  /*0380*/  SHF.L.U32 R67, R67, 0x1, RZ ;  /* 0x0000000143437819 */ /* 0x000fe400000006ff */
[----:B------:R-:W-:-:S02]  /*0390*/  IADD3.X R0, RZ, R3, RZ, P0, !PT ;  /* 0x00000003ff007210 */ /* 0x000fc400007fe4ff */
[----:B------:R-:W-:Y:S02]  /*03a0*/  LEA.HI R54, P0, R9, R8, RZ, 0x1 ;  /* 0x0000000809367211 */ /* 0x000fe400078108ff */
[----:B------:R-:W-:Y:S02]  /*03b0*/  SHF.R.S32.HI R3, RZ, 0x1f, R66 ;  /* 0x0000001fff037819 */ /* 0x000fe40000011442 */
[----:B------:R-:W-:Y:S02]  /*03c0*/  IADD3.X R5, RZ, R9, RZ, P0, !PT ;  /* 0x00000009ff057210 */ /* 0x000fe400007fe4ff */
[----:B------:R-:W-:Y:S02]  /*03d0*/  LEA.HI R3, R3, R66, RZ, 0x5 ;  /* 0x0000004203037211 */ /* 0x000fe400078f28ff */
[----:B------:R-:W-:Y:S02]  /*03e0*/  SHF.R.S64 R54, R54, 0x1, R5 ;  /* 0x0000000136367819 */ /* 0x000fe40000001005 */
[----:B------:R-:W-:-:S02]  /*03f0*/  SHF.R.S64 R55, R55, 0x1, R0 ;  /* 0x0000000137377819 */ /* 0x000fc40000001000 */
[----:B------:R-:W-:Y:S02]  /*0400*/  SHF.R.S32.HI R3, RZ, 0x5, R3 ;  /* 0x00000005ff037819 */ /* 0x000fe40000011403 */
[----:B------:R-:W-:Y:S02]  /*0410*/  SHF.R.S32.HI R5, RZ, 0x1, R5 ;  /* 0x00000001ff057819 */ /* 0x000fe40000011405 */
[----:B------:R-:W-:Y:S02]  /*0420*/  SHF.R.S32.HI R0, RZ, 0x1, R0 ;  /* 0x00000001ff007819 */ /* 0x000fe40000011400 */
[----:B------:R-:W-:Y:S02]  /*0430*/  LEA R52, R3, UR5, 0x3 ;  /* 0x0000000503347c11 */ /* 0x000fe4000f8e18ff */
[----:B------:R-:W-:Y:S02]  /*0440*/  IADD3 R64, R65, 0xe0, RZ ;  /* 0x000000e041407810 */ /* 0x000fe40007ffe0ff */
[----:B------:R-:W-:-:S02]  /*0450*/  SHF.L.U64.HI R56, R54, 0x2, R5 ;  /* 0x0000000236387819 */ /* 0x000fc40000010205 */
[----:B01----:R-:W-:-:S07]  /*0460*/  SHF.L.U64.HI R57, R55, 0x2, R0 ;  /* 0x0000000237397819 */ /* 0x003fce0000010200 */
.L_x_1472:
[----:B01234-:R-:W0:Y:S01]  /*0470*/  LDC R9, c[0x0][0x2a0] ;  /* 0x0000a800ff097b82 */ /* 0x01fe220000000800 */
[----:B------:R-:W-:Y:S01]  /*0480*/  LOP3.LUT P6, RZ, R68, 0x2, RZ, 0xc0, !PT ;  /* 0x0000000244ff7812 */ /* 0x000fe200078cc0ff */
[----:B------:R-:W-:Y:S01]  /*0490*/  ULDC.64 UR12, c[0x0][0x298] ;  /* 0x0000a600000c7ab9 */ /* 0x000fe20000000a00 */
[C---:B------:R-:W-:Y:S02]  /*04a0*/  IADD3 R19, R65.reuse, 0x20, RZ ;  /* 0x0000002041137810 */ /* 0x040fe40007ffe0ff */
[C---:B------:R-:W-:Y:S02]  /*04b0*/  IADD3 R21, R65.reuse, 0x40, RZ ;  /* 0x0000004041157810 */ /* 0x040fe40007ffe0ff */
[----:B------:R-:W-:Y:S01]  /*04c0*/  SHF.R.S32.HI R15, RZ, 0x1f, R19 ;  /* 0x0000001fff0f7819 */ /* 0x000fe20000011413 */
[----:B------:R-:W1:Y:S01]  /*04d0*/  @P5 LDC.64 R16, c[0x0][0x230] ;  /* 0x00008c00ff105b82 */ /* 0x000e620000000a00 */
[C---:B------:R-:W-:Y:S02]  /*04e0*/  IADD3 R23, R65.reuse, 0x60, RZ ;  /* 0x0000006041177810 */ /* 0x040fe40007ffe0ff */
[----:B------:R-:W-:-:S05]  /*04f0*/  IADD3 R33, R65, 0x80, RZ ;  /* 0x0000008041217810 */ /* 0x000fca0007ffe0ff */
        /* <DEDUP_REMOVED lines=12> */
[----:B---3--:R-:W-:Y:S02]  /*05c0*/  MOV R2, RZ ;  /* 0x000000ff00027202 */ /* 0x008fe40000000f00 */
[----:B-1----:R-:W-:-:S05]  /*05d0*/  IADD3 R4, RZ, -R3, RZ ;  /* 0x80000003ff047210 */ /* 0x002fca0007ffe0ff */
[----:B------:R-:W-:Y:S01]  /*05e0*/  IMAD R5, R4, R7, RZ ;  /* 0x0000000704057224 */ /* 0x000fe200078e02ff */
[----:B------:R-:W-:-:S03]  /*05f0*/  IABS R4, R62 ;  /* 0x0000003e00047213 */ /* 0x000fc60000000000 */
[----:B------:R-:W-:Y:S01]  /*0600*/  IMAD.HI.U32 R3, R3, R5, R2 ;  /* 0x0000000503037227 */ /* 0x000fe200078e0002 */
[----:B------:R-:W-:-:S05]  /*0610*/  SHF.R.S32.HI R2, RZ, 0x1f, R67 ;  /* 0x0000001fff027819 */ /* 0x000fca0000011443 */
        /* <DEDUP_REMOVED lines=10> */
[----:B------:R-:W-:Y:S01]  /*06c0*/  LOP3.LUT R0, R62, R9, RZ, 0x3c, !PT ;  /* 0x000000093e007212 */ /* 0x000fe200078e3cff */
[----:B------:R-:W1:Y:S10]  /*06d0*/  @P5 LDC.64 R6, c[0x0][0x288] ;  /* 0x0000a200ff065b82 */ /* 0x000e740000000a00 */
[----:B------:R-:W-:-:S02]  /*06e0*/  @P0 IADD3 R3, R3, 0x1, RZ ;  /* 0x0000000103030810 */ /* 0x000fc40007ffe0ff */
[----:B------:R-:W-:-:S13]  /*06f0*/  ISETP.GE.AND P0, PT, R62, RZ, PT ;  /* 0x000000ff3e00720c */ /* 0x000fda0003f06270 */
[----:B------:R-:W-:Y:S02]  /*0700*/  @!P0 IADD3 R5, -R5, RZ, RZ ;  /* 0x000000ff05058210 */ /* 0x000fe40007ffe1ff */
[----:B------:R-:W-:Y:S02]  /*0710*/  ISETP.GE.AND P0, PT, R0, RZ, PT ;  /* 0x000000ff0000720c */ /* 0x000fe40003f06270 */
[----:B------:R-:W-:-:S11]  /*0720*/  LOP3.LUT R0, RZ, R9, RZ, 0x33, !PT ;  /* 0x00000009ff007212 */ /* 0x000fd600078e33ff */
[----:B------:R-:W-:Y:S02]  /*0730*/  @!P0 IADD3 R3, -R3, RZ, RZ ;  /* 0x000000ff03038210 */ /* 0x000fe40007ffe1ff */
[----:B------:R-:W-:Y:S02]  /*0740*/  ISETP.NE.AND P0, PT, R9, RZ, PT ;  /* 0x000000ff0900720c */ /* 0x000fe40003f05270 */
[----:B------:R-:W-:Y:S02]  /*0750*/  SHF.R.S32.HI R9, RZ, 0x1f, R65 ;  /* 0x0000001fff097819 */ /* 0x000fe40000011441 */
[C---:B------:R-:W-:Y:S02]  /*0760*/  SEL R71, R0.reuse, R5, !P0 ;  /* 0x0000000500477207 */ /* 0x040fe40004000000 */
[----:B------:R-:W-:-:S03]  /*0770*/  SEL R3, R0, R3, !P0 ;  /* 0x0000000300037207 */ /* 0x000fc60004000000 */
[----:B------:R-:W-:Y:S01]  /*0780*/  IMAD R4, R71, 0x18, RZ ;  /* 0x0000001847047824 */ /* 0x000fe200078e02ff */
[----:B------:R-:W-:-:S04]  /*0790*/  SHF.R.S32.HI R0, RZ, 0x1f, R3 ;  /* 0x0000001fff007819 */ /* 0x000fc80000011403 */
[----:B------:R-:W-:Y:S01]  /*07a0*/  IADD3 R74, P0, R67, R4, RZ ;  /* 0x00000004434a7210 */ /* 0x000fe20007f1e0ff */
[----:B------:R-:W-:-:S03]  /*07b0*/  IMAD R0, R0, UR12, RZ ;  /* 0x0000000c00007c24 */ /* 0x000fc6000f8e02ff */
[----:B------:R-:W-:Y:S01]  /*07c0*/  LEA.HI.X.SX32 R75, R4, R2, 0x1, P0 ;  /* 0x00000002044b7211 */ /* 0x000fe200000f0eff */
[----:B------:R-:W-:Y:S01]  /*07d0*/  IMAD R77, R3, UR13, R0 ;  /* 0x0000000d034d7c24 */ /* 0x000fe2000f8e0200 */
[----:B------:R-:W3:Y:S01]  /*07e0*/  @P6 LDC.64 R4, c[0x0][0x228] ;  /* 0x00008a00ff046b82 */ /* 0x000ee20000000a00 */
[----:B--2---:R-:W-:Y:S02]  /*07f0*/  @P6 IMAD R0, R9, R10, RZ ;  /* 0x0000000a09006224 */ /* 0x004fe400078e02ff */
[----:B------:R-:W-:Y:S01]  /*0800*/  IMAD.WIDE.U32 R74, R3, UR12, R74 ;  /* 0x0000000c034a7c25 */ /* 0x000fe2000f8e004a */
[----:B------:R-:W-:-:S03]  /*0810*/  ULDC.64 UR12, c[0x0][0x290] ;  /* 0x0000a400000c7ab9 */ /* 0x000fc60000000a00 */
[----:B------:R-:W-:Y:S01]  /*0820*/  @P6 IMAD R11, R65, R11, R0 ;  /* 0x0000000b410b6224 */ /* 0x000fe200078e0200 */
[----:B------:R-:W-:Y:S01]  /*0830*/  IADD3 R77, R75, R77, RZ ;  /* 0x0000004d4b4d7210 */ /* 0x000fe20007ffe0ff */
[----:B------:R-:W2:Y:S01]  /*0840*/  @P4 LDC.64 R2, c[0x0][0x288] ;  /* 0x0000a200ff024b82 */ /* 0x000ea20000000a00 */
[----:B------:R-:W-:-:S05]  /*0850*/  @P6 MOV R76, R74 ;  /* 0x0000004a004c6202 */ /* 0x000fca0000000f00 */
[----:B------:R-:W-:-:S04]  /*0860*/  @P6 IMAD.WIDE.U32 R8, R65, R10, R76 ;  /* 0x0000000a41086225 */ /* 0x000fc800078e004c */
[----:B-1----:R-:W-:Y:S01]  /*0870*/  @P5 IMAD R10, R15, R6, RZ ;  /* 0x000000060f0a5224 */ /* 0x002fe200078e02ff */
[----:B------:R-:W-:Y:S02]  /*0880*/  @P6 IADD3 R9, R9, R11, RZ ;  /* 0x0000000b09096210 */ /* 0x000fe40007ffe0ff */
[C---:B------:R-:W-:Y:S01]  /*0890*/  @P6 SHF.L.U32 R11, R8.reuse, 0x2, RZ ;  /* 0x00000002080b6819 */ /* 0x040fe200000006ff */
[----:B------:R-:W-:Y:S01]  /*08a0*/  @P5 IMAD R15, R19, R7, R10 ;  /* 0x00000007130f5224 */ /* 0x000fe200078e020a */
[----:B------:R-:W-:Y:S02]  /*08b0*/  @P6 SHF.L.U64.HI R0, R8, 0x2, R9 ;  /* 0x0000000208006819 */ /* 0x000fe40000010209 */
[----:B------:R-:W-:Y:S02]  /*08c0*/  @P5 MOV R8, R74 ;  /* 0x0000004a00085202 */ /* 0x000fe40000000f00 */
[----:B------:R-:W-:Y:S02]  /*08d0*/  @P5 MOV R9, R77 ;  /* 0x0000004d00095202 */ /* 0x000fe40000000f00 */
[----:B0-----:R-:W-:-:S02]  /*08e0*/  @P6 IADD3 R12, P0, R11, R12, RZ ;  /* 0x0000000c0b0c6210 */ /* 0x001fc40007f1e0ff */
[----:B------:R-:W-:Y:S01]  /*08f0*/  @P4 MOV R10, R74 ;  /* 0x0000004a000a4202 */ /* 0x000fe20000000f00 */
[----:B------:R-:W-:Y:S01]  /*0900*/  @P5 IMAD.WIDE.U32 R6, R19, R6, R8 ;  /* 0x0000000613065225 */ /* 0x000fe200078e0008 */
[----:B------:R-:W-:Y:S01]  /*0910*/  @P6 IADD3.X R13, R0, R13, RZ, P0, !PT ;  /* 0x0000000d000d6210 */ /* 0x000fe200007fe4ff */
[----:B------:R-:W0:Y:S01]  /*0920*/  @P3 LDC.64 R8, c[0x0][0x288] ;  /* 0x0000a200ff083b82 */ /* 0x000e220000000a00 */
[----:B---3--:R-:W-:Y:S02]  /*0930*/  @P6 IADD3 R4, P0, R11, R4, RZ ;  /* 0x000000040b046210 */ /* 0x008fe40007f1e0ff */
[----:B------:R-:W-:Y:S02]  /*0940*/  @P5 IADD3 R11, R7, R15, RZ ;  /* 0x0000000f070b5210 */ /* 0x000fe40007ffe0ff */
[----:B------:R-:W-:Y:S02]  /*0950*/  SHF.R.S32.HI R15, RZ, 0x1f, R21 ;  /* 0x0000001fff0f7819 */ /* 0x000fe40000011415 */
[----:B------:R-:W-:Y:S01]  /*0960*/  @P5 SHF.L.U32 R7, R6, 0x2, RZ ;  /* 0x0000000206075819 */ /* 0x000fe200000006ff */
[----:B------:R-:W1:Y:S01]  /*0970*/  @P4 LDC.64 R18, c[0x0][0x228] ;  /* 0x00008a00ff124b82 */ /* 0x000e620000000a00 */
[----:B------:R-:W-:-:S02]  /*0980*/  @P6 IADD3.X R5, R0, R5, RZ, P0, !PT ;  /* 0x0000000500056210 */ /* 0x000fc400007fe4ff */
[----:B------:R-:W-:Y:S01]  /*0990*/  @P5 SHF.L.U64.HI R0, R6, 0x2, R11 ;  /* 0x0000000206005819 */ /* 0x000fe2000001020b */
[----:B--2---:R-:W-:Y:S01]  /*09a0*/  @P4 IMAD R6, R15, R2, RZ ;  /* 0x000000020f064224 */ /* 0x004fe200078e02ff */
[----:B------:R-:W-:Y:S02]  /*09b0*/  @P5 IADD3 R16, P0, R7, R16, RZ ;  /* 0x0000001007105210 */ /* 0x000fe40007f1e0ff */
[----:B------:R-:W-:Y:S01]  /*09c0*/  @P4 MOV R11, R77 ;  /* 0x0000004d000b4202 */ /* 0x000fe20000000f00 */
[----:B------:R-:W-:Y:S01]  /*09d0*/  @P4 IMAD R15, R21, R3, R6 ;  /* 0x00000003150f4224 */ /* 0x000fe200078e0206 */
[----:B------:R-:W-:Y:S02]  /*09e0*/  @P5 IADD3.X R17, R0, R17, RZ, P0, !PT ;  /* 0x0000001100115210 */ /* 0x000fe400007fe4ff */
[----:B----4-:R-:W-:Y:S01]  /*09f0*/  @P5 IADD3 R26, P0, R7, R26, RZ ;  /* 0x0000001a071a5210 */ /* 0x010fe20007f1e0ff */
[----:B------:R-:W-:Y:S01]  /*0a00*/  @P4 IMAD.WIDE.U32 R2, R21, R2, R10 ;  /* 0x0000000215024225 */ /* 0x000fe200078e000a */
[----:B------:R-:W2:Y:S01]  /*0a10*/  @P2 LDC.64 R6, c[0x0][0x288] ;  /* 0x0000a200ff062b82 */ /* 0x000ea20000000a00 */
[----:B------:R-:W-:-:S02]  /*0a20*/  SHF.R.S32.HI R11, RZ, 0x1f, R23 ;  /* 0x0000001fff0b7819 */ /* 0x000fc40000011417 */
[----:B------:R-:W-:Y:S02]  /*0a30*/  @P5 IADD3.X R27, R0, R27, RZ, P0, !PT ;  /* 0x0000001b001b5210 */ /* 0x000fe400007fe4ff */
[----:B------:R-:W-:Y:S01]  /*0a40*/  @P4 IADD3 R3, R3, R15, RZ ;  /* 0x0000000f03034210 */ /* 0x000fe20007ffe0ff */
[----:B0-----:R-:W-:Y:S01]  /*0a50*/  @P3 IMAD R10, R11, R8, RZ ;  /* 0x000000080b0a3224 */ /* 0x001fe200078e02ff */
[----:B------:R-:W-:Y:S01]  /*0a60*/  @P3 MOV R11, R77 ;  /* 0x0000004d000b3202 */ /* 0x000fe20000000f00 */
[----:B------:R-:W0:Y:S01]  /*0a70*/  @P3 LDC.64 R20, c[0x0][0x230] ;  /* 0x00008c00ff143b82 */ /* 0x000e220000000a00 */
[C---:B------:R-:W-:Y:S01]  /*0a80*/  @P4 SHF.L.U32 R15, R2.reuse, 0x2, RZ ;  /* 0x00000002020f4819 */ /* 0x040fe200000006ff */
[----:B------:R-:W-:Y:S01]  /*0a90*/  @P3 IMAD R25, R23, R9, R10 ;  /* 0x0000000917193224 */ /* 0x000fe200078e020a */
[----:B------:R-:W-:Y:S02]  /*0aa0*/  @P3 MOV R10, R74 ;  /* 0x0000004a000a3202 */ /* 0x000fe40000000f00 */
[----:B------:R-:W-:-:S02]  /*0ab0*/  @P4 SHF.L.U64.HI R14, R2, 0x2, R3 ;  /* 0x00000002020e4819 */ /* 0x000fc40000010203 */
[----:B------:R-:W-:Y:S01]  /*0ac0*/  @P4 IADD3 R28, P0, R15, R28, RZ ;  /* 0x0000001c0f1c4210 */ /* 0x000fe20007f1e0ff */
[----:B------:R-:W-:Y:S01]  /*0ad0*/  @P3 IMAD.WIDE.U32 R8, R23, R8, R10 ;  /* 0x0000000817083225 */ /* 0x000fe200078e000a */
[----:B------:R-:W-:Y:S01]  /*0ae0*/  SHF.R.S32.HI R11, RZ, 0x1f, R33 ;  /* 0x0000001fff0b7819 */ /* 0x000fe20000011421 */
[----:B------:R-:W3:Y:S01]  /*0af0*/  @P1 LDC.64 R2, c[0x0][0x288] ;  /* 0x0000a200ff021b82 */ /* 0x000ee20000000a00 */
[C---:B------:R-:W-:Y:S02]  /*0b00*/  @P4 IADD3.X R29, R14.reuse, R29, RZ, P0, !PT ;  /* 0x0000001d0e1d4210 */ /* 0x040fe400007fe4ff */
[----:B-1----:R-:W-:Y:S02]  /*0b10*/  @P4 IADD3 R18, P0, R15, R18, RZ ;  /* 0x000000120f124210 */ /* 0x002fe40007f1e0ff */
[----:B------:R-:W-:Y:S01]  /*0b20*/  @P3 IADD3 R9, R9, R25, RZ ;  /* 0x0000001909093210 */ /* 0x000fe20007ffe0ff */
[----:B--2---:R-:W-:Y:S01]  /*0b30*/  @P2 IMAD R10, R11, R6, RZ ;  /* 0x000000060b0a2224 */ /* 0x004fe200078e02ff */
[----:B------:R-:W-:Y:S01]  /*0b40*/  @P4 IADD3.X R19, R14, R19, RZ, P0, !PT ;  /* 0x000000130e134210 */ /* 0x000fe200007fe4ff */
[----:B------:R-:W1:Y:S01]  /*0b50*/  @P2 LDC.64 R22, c[0x0][0x230] ;  /* 0x00008c00ff162b82 */ /* 0x000e620000000a00 */
[C---:B------:R-:W-:Y:S01]  /*0b60*/  @P3 SHF.L.U32 R11, R8.reuse, 0x2, RZ ;  /* 0x00000002080b3819 */ /* 0x040fe200000006ff */
[----:B------:R-:W-:Y:S01]  /*0b70*/  @P2 IMAD R15, R33, R7, R10 ;  /* 0x00000007210f2224 */ /* 0x000fe200078e020a */
[----:B------:R-:W-:-:S02]  /*0b80*/  @P3 SHF.L.U64.HI R14, R8, 0x2, R9 ;  /* 0x00000002080e3819 */ /* 0x000fc40000010209 */
[----:B------:R-:W-:Y:S02]  /*0b90*/  @P2 MOV R8, R74 ;  /* 0x0000004a00082202 */ /* 0x000fe40000000f00 */
[----:B------:R-:W-:Y:S01]  /*0ba0*/  @P2 MOV R9, R77 ;  /* 0x0000004d00092202 */ /* 0x000fe20000000f00 */
[----:B------:R-:W2:Y:S01]  /*0bb0*/  LDC R10, c[0x0][0x2ac] ;  /* 0x0000ab00ff0a7b82 */ /* 0x000ea20000000800 */
[----:B0-----:R-:W-:Y:S02]  /*0bc0*/  @P3 IADD3 R20, P0, R11, R20, RZ ;  /* 0x000000140b143210 */ /* 0x001fe40007f1e0ff */
[----:B------:R-:W-:Y:S01]  /*0bd0*/  P2R R0, PR, RZ, 0x20 ;  /* 0x00000020ff007803 */ /* 0x000fe20000000000 */
[----:B------:R-:W-:Y:S01]  /*0be0*/  @P2 IMAD.WIDE.U32 R6, R33, R6, R8 ;  /* 0x0000000621062225 */ /* 0x000fe200078e0008 */
[----:B------:R-:W-:Y:S02]  /*0bf0*/  @P3 IADD3.X R21, R14, R21, RZ, P0, !PT ;  /* 0x000000150e153210 */ /* 0x000fe400007fe4ff */
[----:B------:R-:W-:Y:S01]  /*0c00*/  @P3 IADD3 R30, P0, R11, R30, RZ ;  /* 0x0000001e0b1e3210 */ /* 0x000fe20007f1e0ff */
[----:B------:R-:W0:Y:S01]  /*0c10*/  @P1 LDC.64 R24, c[0x0][0x228] ;  /* 0x00008a00ff181b82 */ /* 0x000e220000000a00 */
[----:B------:R-:W-:-:S02]  /*0c20*/  @P2 IADD3 R7, R7, R15, RZ ;  /* 0x0000000f07072210 */ /* 0x000fc40007ffe0ff */
[----:B------:R-:W-:Y:S02]  /*0c30*/  @P3 IADD3.X R31, R14, R31, RZ, P0, !PT ;  /* 0x0000001f0e1f3210 */ /* 0x000fe400007fe4ff */
[C---:B------:R-:W-:Y:S02]  /*0c40*/  @P2 SHF.L.U32 R11, R6.reuse, 0x2, RZ ;  /* 0x00000002060b2819 */ /* 0x040fe400000006ff */
[----:B------:R-:W-:Y:S01]  /*0c50*/  @P2 SHF.L.U64.HI R14, R6, 0x2, R7 ;  /* 0x00000002060e2819 */ /* 0x000fe20000010207 */
[----:B------:R-:W-:Y:S01]  /*0c60*/  IMAD.WIDE.U32 R6, R66, -0x55555555, RZ ;  /* 0xaaaaaaab42067825 */ /* 0x000fe200078e00ff */
[----:B------:R-:W-:Y:S02]  /*0c70*/  IADD3 R33, R65, 0xa0, RZ ;  /* 0x000000a041217810 */ /* 0x000fe40007ffe0ff */
[----:B-1----:R-:W-:Y:S02]  /*0c80*/  @P2 IADD3 R22, P0, R11, R22, RZ ;  /* 0x000000160b162210 */ /* 0x002fe40007f1e0ff */
[----:B------:R-:W-:-:S02]  /*0c90*/  SHF.R.U32.HI R7, RZ, 0x3, R7 ;  /* 0x00000003ff077819 */ /* 0x000fc40000011607 */
[----:B------:R-:W-:Y:S02]  /*0ca0*/  SHF.R.S32.HI R9, RZ, 0x1f, R33 ;  /* 0x0000001fff097819 */ /* 0x000fe40000011421 */
[----:B------:R-:W-:Y:S01]  /*0cb0*/  @P2 IADD3.X R23, R14, R23, RZ, P0, !PT ;  /* 0x000000170e172210 */ /* 0x000fe200007fe4ff */
[----:B--2---:R-:W-:Y:S01]  /*0cc0*/  IMAD R10, R10, UR7, R7 ;  /* 0x000000070a0a7c24 */ /* 0x004fe2000f8e0207 */
[----:B------:R-:W-:Y:S01]  /*0cd0*/  @P2 IADD3 R44, P0, R11, R44, RZ ;  /* 0x0000002c0b2c2210 */ /* 0x000fe20007f1e0ff */
[----:B---3--:R-:W-:Y:S01]  /*0ce0*/  @P1 IMAD R8, R9, R2, RZ ;  /* 0x0000000209081224 */ /* 0x008fe200078e02ff */
[----:B------:R-:W-:Y:S02]  /*0cf0*/  @P1 MOV R9, R77 ;  /* 0x0000004d00091202 */ /* 0x000fe40000000f00 */
[----:B------:R-:W-:Y:S01]  /*0d00*/  IADD3 R10, R10, 0xc0, RZ ;  /* 0x000000c00a0a7810 */ /* 0x000fe20007ffe0ff */
[----:B------:R-:W-:Y:S01]  /*0d10*/  @P1 IMAD R15, R33, R3, R8 ;  /* 0x00000003210f1224 */ /* 0x000fe200078e0208 */
[----:B------:R-:W-:-:S02]  /*0d20*/  @P1 MOV R8, R74 ;  /* 0x0000004a00081202 */ /* 0x000fc40000000f00 */
[----:B------:R-:W-:Y:S02]  /*0d30*/  ISETP.GE.U32.AND P6, PT, R10, UR12, PT ;  /* 0x0000000c0a007c0c */ /* 0x000fe4000bfc6070 */
[----:B------:R-:W-:Y:S01]  /*0d40*/  SHF.R.S32.HI R10, RZ, 0x1f, R10 ;  /* 0x0000001fff0a7819 */ /* 0x000fe2000001140a */
[----:B------:R-:W-:Y:S01]  /*0d50*/  @P1 IMAD.WIDE.U32 R2, R33, R2, R8 ;  /* 0x0000000221021225 */ /* 0x000fe200078e0008 */
[----:B------:R-:W-:Y:S01]  /*0d60*/  @P2 IADD3.X R45, R14, R45, RZ, P0, !PT ;  /* 0x0000002d0e2d2210 */ /* 0x000fe200007fe4ff */
[----:B------:R-:W1:Y:S01]  /*0d70*/  LDC.64 R32, c[0x0][0x248] ;  /* 0x00009200ff207b82 */ /* 0x000e620000000a00 */
[----:B------:R-:W-:Y:S02]  /*0d80*/  ISETP.GE.AND.EX P6, PT, R10, UR13, PT, P6 ;  /* 0x0000000d0a007c0c */ /* 0x000fe4000bfc6360 */
[----:B------:R-:W-:Y:S02]  /*0d90*/  @P1 IADD3 R9, R3, R15, RZ ;  /* 0x0000000f03091210 */ /* 0x000fe40007ffe0ff */
[----:B------:R-:W-:-:S02]  /*0da0*/  ISETP.LT.U32.AND P6, PT, R66, 0x180, !P6 ;  /* 0x000001804200780c */ /* 0x000fc400077c1070 */
[C---:B------:R-:W-:Y:S02]  /*0db0*/  @P1 SHF.L.U32 R3, R2.reuse, 0x2, RZ ;  /* 0x0000000202031819 */ /* 0x040fe400000006ff */
[----:B------:R-:W-:Y:S02]  /*0dc0*/  @P1 SHF.L.U64.HI R2, R2, 0x2, R9 ;  /* 0x0000000202021819 */ /* 0x000fe40000010209 */
[----:B------:R-:W-:Y:S02]  /*0dd0*/  @P1 IADD3 R46, P0, R3, R46, RZ ;  /* 0x0000002e032e1210 */ /* 0x000fe40007f1e0ff */
[----:B------:R-:W-:Y:S02]  /*0de0*/  IADD3 R9, R65, 0xc0, RZ ;  /* 0x000000c041097810 */ /* 0x000fe40007ffe0ff */
[----:B------:R-:W-:Y:S02]  /*0df0*/  @P1 IADD3.X R47, R2, R47, RZ, P0, !PT ;  /* 0x0000002f022f1210 */ /* 0x000fe400007fe4ff */
[----:B0-----:R-:W-:Y:S01]  /*0e00*/  @P1 IADD3 R24, P0, R3, R24, RZ ;  /* 0x0000001803181210 */ /* 0x001fe20007f1e0ff */
[----:B------:R-:W0:Y:S01]  /*0e10*/  @P6 LDC.64 R6, c[0x0][0x288] ;  /* 0x0000a200ff066b82 */ /* 0x000e220000000a00 */
[----:B------:R-:W-:-:S02]  /*0e20*/  SHF.R.S32.HI R3, RZ, 0x1f, R9 ;  /* 0x0000001fff037819 */ /* 0x000fc40000011409 */
[----:B------:R-:W-:-:S05]  /*0e30*/  @P1 IADD3.X R25, R2, R25, RZ, P0, !PT ;  /* 0x0000001902191210 */ /* 0x000fca00007fe4ff */
[----:B------:R-:W2:Y:S01]  /*0e40*/  @P6 LDC.64 R10, c[0x0][0x230] ;  /* 0x00008c00ff0a6b82 */ /* 0x000ea20000000a00 */
[----:B0-----:R-:W-:Y:S01]  /*0e50*/  @P6 IMAD R2, R3, R6, RZ ;  /* 0x0000000603026224 */ /* 0x001fe200078e02ff */
[----:B------:R-:W-:-:S03]  /*0e60*/  @P6 MOV R3, R77 ;  /* 0x0000004d00036202 */ /* 0x000fc60000000f00 */
[----:B------:R-:W-:Y:S01]  /*0e70*/  @P6 IMAD R7, R9, R7, R2 ;  /* 0x0000000709076224 */ /* 0x000fe200078e0202 */
[----:B------:R-:W-:-:S05]  /*0e80*/  @P6 MOV R2, R74 ;  /* 0x0000004a00026202 */ /* 0x000fca0000000f00 */
[----:B------:R-:W-:-:S05]  /*0e90*/  @P6 IMAD.WIDE.U32 R2, R9, R6, R2 ;  /* 0x0000000609026225 */ /* 0x000fca00078e0002 */
[----:B------:R-:W-:Y:S02]  /*0ea0*/  @P6 IADD3 R3, R3, R7, RZ ;  /* 0x0000000703036210 */ /* 0x000fe40007ffe0ff */
[----:B------:R-:W0:Y:S01]  /*0eb0*/  @P6 LDC.64 R6, c[0x0][0x228] ;  /* 0x00008a00ff066b82 */ /* 0x000e220000000a00 */
[C---:B------:R-:W-:Y:S02]  /*0ec0*/  @P6 SHF.L.U32 R15, R2.reuse, 0x2, RZ ;  /* 0x00000002020f6819 */ /* 0x040fe400000006ff */
[----:B------:R-:W-:Y:S02]  /*0ed0*/  @P6 SHF.L.U64.HI R2, R2, 0x2, R3 ;  /* 0x0000000202026819 */ /* 0x000fe40000010203 */
[----:B--2---:R-:W-:-:S04]  /*0ee0*/  @P6 IADD3 R10, P0, R15, R10, RZ ;  /* 0x0000000a0f0a6210 */ /* 0x004fc80007f1e0ff */
[----:B------:R-:W-:Y:S02]  /*0ef0*/  @P6 IADD3.X R11, R2, R11, RZ, P0, !PT ;  /* 0x0000000b020b6210 */ /* 0x000fe400007fe4ff */
[----:B0-----:R-:W-:-:S04]  /*0f00*/  @P6 IADD3 R14, P0, R15, R6, RZ ;  /* 0x000000060f0e6210 */ /* 0x001fc80007f1e0ff */
[----:B------:R-:W-:Y:S02]  /*0f10*/  @P6 IADD3.X R15, R2, R7, RZ, P0, !PT ;  /* 0x00000007020f6210 */ /* 0x000fe400007fe4ff */
[----:B------:R-:W-:Y:S02]  /*0f20*/  SHF.R.S32.HI R7, RZ, 0x1f, R64 ;  /* 0x0000001fff077819 */ /* 0x000fe40000011440 */
[----:B------:R-:W-:-:S04]  /*0f30*/  ISETP.GE.U32.AND P0, PT, R64, UR12, PT ;  /* 0x0000000c40007c0c */ /* 0x000fc8000bf06070 */
[----:B------:R-:W-:-:S04]  /*0f40*/  ISETP.GE.AND.EX P0, PT, R7, UR13, PT, P0 ;  /* 0x0000000d07007c0c */ /* 0x000fc8000bf06300 */
[----:B------:R-:W-:Y:S01]  /*0f50*/  ISETP.GT.U32.OR P0, PT, R66, 0x17f, P0 ;  /* 0x0000017f4200780c */ /* 0x000fe20000704470 */
[----:B-1----:R-:W-:-:S06]  /*0f60*/  IMAD.WIDE R32, R62, 0x8, R32 ;  /* 0x000000083e207825 */ /* 0x002fcc00078e0220 */
[----:B------:R-:W2:Y:S06]  /*0f70*/  LDG.E.64 R32, desc[UR8][R32.64] ;  /* 0x0000000820207981 */ /* 0x000eac000c1e1b00 */
[----:B------:R-:W0:Y:S01]  /*0f80*/  @!P0 LDC.64 R2, c[0x0][0x288] ;  /* 0x0000a200ff028b82 */ /* 0x000e220000000a00 */
[----:B------:R-:W-:-:S07]  /*0f90*/  @!P0 MOV R6, R74 ;  /* 0x0000004a00068202 */ /* 0x000fce0000000f00 */
[----:B------:R-:W1:Y:S01]  /*0fa0*/  @!P0 LDC.64 R40, c[0x0][0x230] ;  /* 0x00008c00ff288b82 */ /* 0x000e620000000a00 */
[----:B0-----:R-:W-:-:S04]  /*0fb0*/  @!P0 IMAD R7, R7, R2, RZ ;  /* 0x0000000207078224 */ /* 0x001fc800078e02ff */
[----:B------:R-:W-:Y:S01]  /*0fc0*/  @!P0 IMAD R9, R64, R3, R7 ;  /* 0x0000000340098224 */ /* 0x000fe200078e0207 */
[----:B------:R-:W-:-:S03]  /*0fd0*/  @!P0 MOV R7, R77 ;  /* 0x0000004d00078202 */ /* 0x000fc60000000f00 */
[----:B------:R-:W-:-:S03]  /*0fe0*/  @!P0 IMAD.WIDE.U32 R2, R64, R2, R6 ;  /* 0x0000000240028225 */ /* 0x000fc600078e0006 */
[----:B------:R-:W0:Y:S02]  /*0ff0*/  @!P0 LDC.64 R6, c[0x0][0x228] ;  /* 0x00008a00ff068b82 */ /* 0x000e240000000a00 */
[----:B------:R-:W-:Y:S02]  /*1000*/  @!P0 IADD3 R3, R3, R9, RZ ;  /* 0x0000000903038210 */ /* 0x000fe40007ffe0ff */
[C---:B------:R-:W-:Y:S02]  /*1010*/  @!P0 SHF.L.U32 R43, R2.reuse, 0x2, RZ ;  /* 0x00000002022b8819 */ /* 0x040fe400000006ff */
[----:B------:R-:W-:Y:S02]  /*1020*/  @!P0 SHF.L.U64.HI R2, R2, 0x2, R3 ;  /* 0x0000000202028819 */ /* 0x000fe40000010203 */
[----:B-1----:R-:W-:Y:S02]  /*1030*/  @!P0 IADD3 R40, P5, R43, R40, RZ ;  /* 0x000000282b288210 */ /* 0x002fe40007fbe0ff */
[----:B------:R-:W-:-:S02]  /*1040*/  CS2R R38, SRZ ;  /* 0x0000000000267805 */ /* 0x000fc4000001ff00 */
[----:B------:R-:W-:Y:S02]  /*1050*/  CS2R R34, SRZ ;  /* 0x0000000000227805 */ /* 0x000fe4000001ff00 */
[----:B------:R-:W-:Y:S02]  /*1060*/  MOV R3, RZ ;  /* 0x000000ff00037202 */ /* 0x000fe40000000f00 */
[----:B------:R-:W-:Y:S02]  /*1070*/  @!P0 IADD3.X R41, R2, R41, RZ, P5, !PT ;  /* 0x0000002902298210 */ /* 0x000fe40002ffe4ff */
[----:B------:R1:W5:Y:S01]  /*1080*/  @P4 LDG.E.64 R34, desc[UR8][R28.64] ;  /* 0x000000081c224981 */ /* 0x000362000c1e1b00 */
[----:B0-----:R-:W-:-:S04]  /*1090*/  @!P0 IADD3 R42, P5, R43, R6, RZ ;  /* 0x000000062b2a8210 */ /* 0x001fc80007fbe0ff */
[----:B------:R-:W-:Y:S02]  /*10a0*/  @!P0 IADD3.X R43, R2, R7, RZ, P5, !PT ;  /* 0x00000007022b8210 */ /* 0x000fe40002ffe4ff */
[----:B-1----:R-:W-:Y:S02]  /*10b0*/  CS2R R28, SRZ ;  /* 0x00000000001c7805 */ /* 0x002fe4000001ff00 */
[----:B------:R-:W-:Y:S02]  /*10c0*/  ISETP.NE.AND P5, PT, R0, RZ, PT ;  /* 0x000000ff0000720c */ /* 0x000fe40003fa5270 */
[----:B------:R-:W-:Y:S02]  /*10d0*/  CS2R R6, SRZ ;  /* 0x0000000000067805 */ /* 0x000fe4000001ff00 */
[----:B------:R-:W-:Y:S01]  /*10e0*/  MOV R2, RZ ;  /* 0x000000ff00027202 */ /* 0x000fe20000000f00 */
[----:B------:R-:W5:Y:S05]  /*10f0*/  @P1 LDG.E.64 R28, desc[UR8][R46.64] ;  /* 0x000000082e1c1981 */ /* 0x000f6a000c1e1b00 */
[----:B------:R-:W5:Y:S04]  /*1100*/  @P6 LDG.E.64 R2, desc[UR8][R10.64] ;  /* 0x000000080a026981 */ /* 0x000f68000c1e1b00 */
[----:B------:R0:W5:Y:S04]  /*1110*/  @P5 LDG.E.64 R38, desc[UR8][R16.64] ;  /* 0x0000000810265981 */ /* 0x000168000c1e1b00 */
[----:B------:R1:W5:Y:S01]  /*1120*/  @P6 LDG.E.64 R6, desc[UR8][R14.64] ;  /* 0x000000080e066981 */ /* 0x000362000c1e1b00 */
[----:B------:R-:W-:-:S02]  /*1130*/  LOP3.LUT P6, RZ, R68, 0x2, RZ, 0xc0, !PT ;  /* 0x0000000244ff7812 */ /* 0x000fc400078cc0ff */
[----:B0-----:R-:W-:-:S06]  /*1140*/  CS2R R16, SRZ ;  /* 0x0000000000107805 */ /* 0x001fcc000001ff00 */
[----:B------:R-:W5:Y:S01]  /*1150*/  @P2 LDG.E.64 R16, desc[UR8][R44.64] ;  /* 0x000000082c102981 */ /* 0x000f62000c1e1b00 */
[----:B------:R-:W-:Y:S02]  /*1160*/  CS2R R8, SRZ ;  /* 0x0000000000087805 */ /* 0x000fe4000001ff00 */
[----:B-1----:R-:W-:-:S04]  /*1170*/  CS2R R14, SRZ ;  /* 0x00000000000e7805 */ /* 0x002fc8000001ff00 */
[----:B------:R0:W5:Y:S04]  /*1180*/  @P6 LDG.E.64 R8, desc[UR8][R4.64] ;  /* 0x0000000804086981 */ /* 0x000168000c1e1b00 */
[----:B------:R1:W5:Y:S01]  /*1190*/  @P3 LDG.E.64 R14, desc[UR8][R30.64] ;  /* 0x000000081e0e3981 */ /* 0x000362000c1e1b00 */
[----:B0-----:R-:W-:Y:S02]  /*11a0*/  CS2R R4, SRZ ;  /* 0x0000000000047805 */ /* 0x001fe4000001ff00 */
[----:B-1----:R-:W-:-:S04]  /*11b0*/  CS2R R30, SRZ ;  /* 0x00000000001e7805 */ /* 0x002fc8000001ff00 */
[----:B------:R0:W5:Y:S04]  /*11c0*/  @P3 LDG.E.64 R4, desc[UR8][R20.64] ;  /* 0x0000000814043981 */ /* 0x000168000c1e1b00 */
[----:B------:R-:W5:Y:S01]  /*11d0*/  @!P0 LDG.E.64 R30, desc[UR8][R40.64] ;  /* 0x00000008281e8981 */ /* 0x000f62000c1e1b00 */
[----:B0-----:R-:W-:-:S06]  /*11e0*/  CS2R R20, SRZ ;  /* 0x0000000000147805 */ /* 0x001fcc000001ff00 */
[----:B------:R-:W5:Y:S01]  /*11f0*/  @!P0 LDG.E.64 R20, desc[UR8][R42.64] ;  /* 0x000000082a148981 */ /* 0x000f62000c1e1b00 */
[----:B------:R-:W-:Y:S02]  /*1200*/  MOV R61, 0x3f800000 ;  /* 0x3f800000003d7802 */ /* 0x000fe40000000f00 */
[----:B------:R-:W-:Y:S02]  /*1210*/  CS2R R36, SRZ ;  /* 0x0000000000247805 */ /* 0x000fe4000001ff00 */
[----:B------:R-:W-:-:S04]  /*1220*/  CS2R R10, SRZ ;  /* 0x00000000000a7805 */ /* 0x000fc8000001ff00 */
[----:B------:R0:W5:Y:S04]  /*1230*/  @P6 LDG.E.64 R36, desc[UR8][R12.64] ;  /* 0x000000080c246981 */ /* 0x000168000c1e1b00 */
[----:B------:R1:W5:Y:S01]  /*1240*/  @P5 LDG.E.64 R10, desc[UR8][R26.64] ;  /* 0x000000081a0a5981 */ /* 0x000362000c1e1b00 */
[----:B0-----:R-:W-:Y:S02]  /*1250*/  CS2R R12, SRZ ;  /* 0x00000000000c7805 */ /* 0x001fe4000001ff00 */
[----:B-1----:R-:W-:-:S04]  /*1260*/  CS2R R26, SRZ ;  /* 0x00000000001a7805 */ /* 0x002fc8000001ff00 */
[----:B------:R0:W5:Y:S01]  /*1270*/  @P4 LDG.E.64 R12, desc[UR8][R18.64] ;  /* 0x00000008120c4981 */ /* 0x000162000c1e1b00 */
[----:B------:R-:W-:Y:S03]  /*1280*/  BSSY B0, `(.L_x_1422) ;  /* 0x0000018000007945 */ /* 0x000fe60003800000 */
[----:B------:R1:W5:Y:S01]  /*1290*/  @P2 LDG.E.64 R26, desc[UR8][R22.64] ;  /* 0x00000008161a2981 */ /* 0x000362000c1e1b00 */
[----:B0-----:R-:W-:Y:S02]  /*12a0*/  CS2R R18, SRZ ;  /* 0x0000000000127805 */ /* 0x001fe4000001ff00 */
[----:B-1----:R-:W-:-:S04]  /*12b0*/  CS2R R22, SRZ ;  /* 0x0000000000167805 */ /* 0x002fc8000001ff00 */
[----:B------:R0:W5:Y:S02]  /*12c0*/  @P1 LDG.E.64 R18, desc[UR8][R24.64] ;  /* 0x0000000818121981 */ /* 0x000164000c1e1b00 */
[----:B0-----:R-:W-:Y:S01]  /*12d0*/  CS2R R24, SRZ ;  /* 0x0000000000187805 */ /* 0x001fe2000001ff00 */
[----:B--2---:R-:W-:-:S05]  /*12e0*/  FFMA.FTZ R33, -R32, R32, R33 ;  /* 0x0000002020217223 */ /* 0x004fca0000010121 */
[----:B------:R-:W-:-:S13]  /*12f0*/  FSETP.GTU.FTZ.AND P0, PT, R33, RZ, PT ;  /* 0x000000ff2100720b */ /* 0x000fda0003f1c000 */
[----:B------:R-:W0:Y:S02]  /*1300*/  @P0 LDC R0, c[0x0][0x250] ;  /* 0x00009400ff000b82 */ /* 0x000e240000000800 */
[----:B0-----:R-:W-:-:S04]  /*1310*/  @P0 FADD.FTZ R0, R33, R0 ;  /* 0x0000000021000221 */ /* 0x001fc80000010000 */
[----:B------:R0:W1:Y:S01]  /*1320*/  @P0 MUFU.RSQ R61, R0 ;  /* 0x00000000003d0308 */ /* 0x0000620000001400 */
[----:B------:R-:W-:-:S13]  /*1330*/  ISETP.GT.U32.AND P0, PT, R66, 0x17f, PT ;  /* 0x0000017f4200780c */ /* 0x000fda0003f04070 */
[----:B0-----:R-:W-:Y:S05]  /*1340*/  @P0 BRA `(.L_x_1423) ;  /* 0x00000000002c0947 */ /* 0x001fea0003800000 */
[----:B------:R-:W-:Y:S01]  /*1350*/  ISETP.NE.AND P0, PT, RZ, UR10, PT ;  /* 0x0000000aff007c0c */ /* 0x000fe2000bf05270 */
[----:B------:R-:W-:-:S05]  /*1360*/  IMAD R0, R71, 0x18, RZ ;  /* 0x0000001847007824 */ /* 0x000fca00078e02ff */
[----:B------:R-:W-:-:S04]  /*1370*/  IADD3 R33, R67, R0, RZ ;  /* 0x0000000043217210 */ /* 0x000fc80007ffe0ff */
[----:B------:R-:W-:-:S03]  /*1380*/  SHF.R.S32.HI R0, RZ, 0x1f, R33 ;  /* 0x0000001fff007819 */ /* 0x000fc60000011421 */
[----:B------:R-:W0:Y:S02]  /*1390*/  @P0 LDC.64 R22, c[0x0][0x240] ;  /* 0x00009000ff160b82 */ /* 0x000e240000000a00 */
[----:B0-----:R-:W-:-:S04]  /*13a0*/  @P0 LEA R40, P6, R33, R22, 0x2 ;  /* 0x0000001621280211 */ /* 0x001fc800078c10ff */
[C---:B------:R-:W-:Y:S02]  /*13b0*/  @P0 LEA.HI.X R41, R33.reuse, R23, R0, 0x2, P6 ;  /* 0x0000001721290211 */ /* 0x040fe400030f1400 */
[----:B------:R-:W0:Y:S03]  /*13c0*/  LDC.64 R22, c[0x0][0x238] ;  /* 0x00008e00ff167b82 */ /* 0x000e260000000a00 */
[----:B------:R2:W5:Y:S01]  /*13d0*/  @P0 LDG.E.64 R24, desc[UR8][R40.64] ;  /* 0x0000000828180981 */ /* 0x000562000c1e1b00 */
[----:B0-----:R-:W-:-:S06]  /*13e0*/  IMAD.WIDE R22, R33, 0x4, R22 ;  /* 0x0000000421167825 */ /* 0x001fcc00078e0216 */
[----:B--2---:R-:W5:Y:S02]  /*13f0*/  LDG.E.64 R22, desc[UR8][R22.64] ;  /* 0x0000000816167981 */ /* 0x004f64000c1e1b00 */
.L_x_1423:
[----:B------:R-:W-:Y:S05]  /*1400*/  BSYNC B0 ;  /* 0x0000000000007941 */ /* 0x000fea0003800000 */
.L_x_1422:
[----:B------:R-:W-:Y:S01]  /*1410*/  ISETP.NE.AND P0, PT, RZ, UR10, PT ;  /* 0x0000000aff007c0c */ /* 0x000fe2000bf05270 */
[C---:B-----5:R-:W-:Y:S01]  /*1420*/  FADD.FTZ R40, -R32.reuse, R36 ;  /* 0x0000002420287221 */ /* 0x060fe20000010100 */
[----:B------:R-:W-:Y:S01]  /*1430*/  FADD.FTZ R70, -R32, R37 ;  /* 0x0000002520467221 */ /* 0x000fe20000010100 */
[----:B------:R-:W-:Y:S01]  /*1440*/  LOP3.LUT R68, R68, 0xfffffffb, RZ, 0xc0, !PT ;  /* 0xfffffffb44447812 */ /* 0x000fe200078ec0ff */
[C---:B------:R-:W-:Y:S01]  /*1450*/  FADD.FTZ R0, -R32.reuse, R38 ;  /* 0x0000002620007221 */ /* 0x040fe20000010100 */
[----:B------:R-:W-:Y:S01]  /*1460*/  FADD.FTZ R50, -R32, R39 ;  /* 0x0000002720327221 */ /* 0x000fe20000010100 */
[----:B------:R-:W-:Y:S01]  /*1470*/  MOV R38, R8 ;  /* 0x0000000800267202 */ /* 0x000fe20000000f00 */
[----:B-1----:R-:W-:Y:S01]  /*1480*/  FMUL.FTZ R69, R40, R61 ;  /* 0x0000003d28457220 */ /* 0x002fe20000410000 */
[----:B------:R-:W-:Y:S01]  /*1490*/  MOV R36, R9 ;  /* 0x0000000900247202 */ /* 0x000fe20000000f00 */
[----:B------:R-:W-:Y:S01]  /*14a0*/  FMUL.FTZ R70, R70, R61 ;  /* 0x0000003d46467220 */ /* 0x000fe20000410000 */
[----:B------:R-:W-:-:S03]  /*14b0*/  MOV R37, R10 ;  /* 0x0000000a00257202 */ /* 0x000fc60000000f00 */
        /* <DEDUP_REMOVED lines=15> */
[----:B-1----:R-:W-:-:S03]  /*15b0*/  FADD.FTZ R45, -R42, 1 ;  /* 0x3f8000002a2d7421 */ /* 0x002fc60000010100 */
[----:B------:R-:W-:Y:S01]  /*15c0*/  FMUL.FTZ R38, R43, R44 ;  /* 0x0000002c2b267220 */ /* 0x000fe20000410000 */
[----:B------:R-:W-:Y:S01]  /*15d0*/  FFMA.FTZ R45, R36, R45, 1 ;  /* 0x3f800000242d7423 */ /* 0x000fe2000001002d */
[----:B------:R-:W-:-:S04]  /*15e0*/  FMUL.FTZ R36, R9, R42 ;  /* 0x0000002a09247220 */ /* 0x000fc80000410000 */
[----:B------:R-:W-:-:S07]  /*15f0*/  FMUL.FTZ R36, R36, R45 ;  /* 0x0000002d24247220 */ /* 0x000fce0000410000 */
.L_x_1424:
[----:B------:R-:W-:Y:S01]  /*1600*/  FMUL.FTZ R40, R38, R22 ;  /* 0x0000001626287220 */ /* 0x000fe20000410000 */
[----:B------:R-:W-:Y:S01]  /*1610*/  FMUL.FTZ R53, R0, R61 ;  /* 0x0000003d00357220 */ /* 0x000fe20000410000 */
[----:B------:R-:W-:Y:S01]  /*1620*/  MOV R33, R11 ;  /* 0x0000000b00217202 */ /* 0x000fe20000000f00 */
        /* <DEDUP_REMOVED lines=23> */
.L_x_1425:
[----:B------:R-:W-:Y:S01]  /*17a0*/  FFMA.FTZ R42, R70, R39, R41 ;  /* 0x00000027462a7223 */ /* 0x000fe20000010029 */
[----:B------:R-:W-:Y:S01]  /*17b0*/  FMUL.FTZ R40, R37, R22 ;  /* 0x0000001625287220 */ /* 0x000fe20000410000 */
[----:B------:R-:W-:Y:S01]  /*17c0*/  FADD.FTZ R41, R39, R0 ;  /* 0x0000000027297221 */ /* 0x000fe20000010000 */
[C---:B------:R-:W-:Y:S01]  /*17d0*/  FADD.FTZ R48, -R32.reuse, R35 ;  /* 0x0000002320307221 */ /* 0x040fe20000010100 */
[----:B------:R-:W-:Y:S01]  /*17e0*/  MOV R0, R13 ;  /* 0x0000000d00007202 */ /* 0x000fe20000000f00 */
[----:B------:R-:W-:Y:S01]  /*17f0*/  FFMA.FTZ R39, R53, R40, R42 ;  /* 0x0000002835277223 */ /* 0x000fe2000001002a */
[----:B------:R-:W-:Y:S01]  /*1800*/  FADD.FTZ R42, -R32, R34 ;  /* 0x00000022202a7221 */ /* 0x000fe20000010100 */
[----:B------:R-:W-:Y:S01]  /*1810*/  FADD.FTZ R40, R41, R40 ;  /* 0x0000002829287221 */ /* 0x000fe20000010000 */
[----:B------:R-:W-:Y:S01]  /*1820*/  MOV R34, R12 ;  /* 0x0000000c00227202 */ /* 0x000fe20000000f00 */
[----:B------:R-:W-:Y:S01]  /*1830*/  FMUL.FTZ R35, R33, R23 ;  /* 0x0000001721237220 */ /* 0x000fe20000410000 */
        /* <DEDUP_REMOVED lines=16> */
[----:B-1----:R-:W-:-:S03]  /*1940*/  FADD.FTZ R49, -R46, 1 ;  /* 0x3f8000002e317421 */ /* 0x002fc60000010100 */
[----:B------:R-:W-:Y:S01]  /*1950*/  FMUL.FTZ R34, R34, R47 ;  /* 0x0000002f22227220 */ /* 0x000fe20000410000 */
[----:B------:R-:W-:Y:S01]  /*1960*/  FFMA.FTZ R49, R0, R49, 1 ;  /* 0x3f80000000317423 */ /* 0x000fe20000010031 */
[----:B------:R-:W-:-:S04]  /*1970*/  FMUL.FTZ R0, R13, R46 ;  /* 0x0000002e0d007220 */ /* 0x000fc80000410000 */
[----:B------:R-:W-:-:S07]  /*1980*/  FMUL.FTZ R0, R0, R49 ;  /* 0x0000003100007220 */ /* 0x000fce0000410000 */
.L_x_1426:
[----:B------:R-:W-:Y:S01]  /*1990*/  FFMA.FTZ R44, R50, R35, R39 ;  /* 0x00000023322c7223 */ /* 0x000fe20000010027 */
[----:B------:R-:W-:Y:S01]  /*19a0*/  FMUL.FTZ R42, R34, R22 ;  /* 0x00000016222a7220 */ /* 0x000fe20000410000 */
[----:B------:R-:W-:Y:S01]  /*19b0*/  FADD.FTZ R39, R35, R40 ;  /* 0x0000002823277221 */ /* 0x000fe20000010000 */
[----:B------:R-:W-:Y:S01]  /*19c0*/  FADD.FTZ R46, -R32, R5 ;  /* 0x00000005202e7221 */ /* 0x000fe20000010100 */
[----:B------:R-:W-:Y:S01]  /*19d0*/  FMUL.FTZ R5, R0, R23 ;  /* 0x0000001700057220 */ /* 0x000fe20000410000 */
[----:B------:R-:W-:Y:S01]  /*19e0*/  FFMA.FTZ R35, R51, R42, R44 ;  /* 0x0000002a33237223 */ /* 0x000fe2000001002c */
[----:B------:R-:W-:Y:S01]  /*19f0*/  FADD.FTZ R39, R39, R42 ;  /* 0x0000002a27277221 */ /* 0x000fe20000010000 */
[C---:B------:R-:W-:Y:S01]  /*1a00*/  FADD.FTZ R42, -R32.reuse, R4 ;  /* 0x00000004202a7221 */ /* 0x040fe20000010100 */
[C---:B------:R-:W-:Y:S01]  /*1a10*/  FADD.FTZ R40, -R32.reuse, R26 ;  /* 0x0000001a20287221 */ /* 0x040fe20000010100 */
[C---:B------:R-:W-:Y:S01]  /*1a20*/  FADD.FTZ R44, -R32.reuse, R27 ;  /* 0x0000001b202c7221 */ /* 0x040fe20000010100 */
[C---:B------:R-:W-:Y:S01]  /*1a30*/  FADD.FTZ R28, -R32.reuse, R28 ;  /* 0x0000001c201c7221 */ /* 0x040fe20000010100 */
[C---:B------:R-:W-:Y:S01]  /*1a40*/  FADD.FTZ R4, -R32.reuse, R29 ;  /* 0x0000001d20047221 */ /* 0x040fe20000010100 */
[C---:B------:R-:W-:Y:S01]  /*1a50*/  FADD.FTZ R2, -R32.reuse, R2 ;  /* 0x0000000220027221 */ /* 0x040fe20000010100 */
[C---:B------:R-:W-:Y:S01]  /*1a60*/  FADD.FTZ R26, -R32.reuse, R3 ;  /* 0x00000003201a7221 */ /* 0x040fe20000010100 */
[C---:B------:R-:W-:Y:S01]  /*1a70*/  FADD.FTZ R30, -R32.reuse, R30 ;  /* 0x0000001e201e7221 */ /* 0x040fe20000010100 */
[----:B------:R-:W-:Y:S01]  /*1a80*/  FADD.FTZ R32, -R32, R31 ;  /* 0x0000001f20207221 */ /* 0x000fe20000010100 */
[----:B------:R-:W-:Y:S01]  /*1a90*/  FFMA.FTZ R72, R48, R5, R35 ;  /* 0x0000000530487223 */ /* 0x000fe20000010023 */
[----:B------:R-:W-:Y:S01]  /*1aa0*/  FADD.FTZ R39, R5, R39 ;  /* 0x0000002705277221 */ /* 0x000fe20000010000 */
[----:B------:R-:W-:Y:S01]  /*1ab0*/  MOV R27, R14 ;  /* 0x0000000e001b7202 */ /* 0x000fe20000000f00 */
[----:B------:R-:W-:Y:S01]  /*1ac0*/  FMUL.FTZ R49, R42, R61 ;  /* 0x0000003d2a317220 */ /* 0x000fe20000410000 */
[----:B------:R-:W-:Y:S01]  /*1ad0*/  MOV R29, R15 ;  /* 0x0000000f001d7202 */ /* 0x000fe20000000f00 */
        /* <DEDUP_REMOVED lines=20> */
.L_x_1427:
[----:B------:R-:W-:Y:S01]  /*1c20*/  FMUL.FTZ R3, R27, R22 ;  /* 0x000000161b037220 */ /* 0x000fe20000410000 */
[----:B------:R-:W-:Y:S01]  /*1c30*/  FADD.FTZ R42, RZ, R38 ;  /* 0x00000026ff2a7221 */ /* 0x000fe20000010000 */
[----:B------:R-:W-:Y:S01]  /*1c40*/  FMUL.FTZ R31, R29, R23 ;  /* 0x000000171d1f7220 */ /* 0x000fe20000410000 */
[----:B------:R-:W-:Y:S01]  /*1c50*/  FFMA.FTZ R35, R69, R38, RZ ;  /* 0x0000002645237223 */ /* 0x000fe200000100ff */
[----:B------:R-:W-:Y:S01]  /*1c60*/  FFMA.FTZ R5, R49, R3, R72 ;  /* 0x0000000331057223 */ /* 0x000fe20000010048 */
[----:B------:R-:W-:Y:S01]  /*1c70*/  FADD.FTZ R72, R39, R3 ;  /* 0x0000000327487221 */ /* 0x000fe20000010000 */
[----:B------:R-:W-:Y:S01]  /*1c80*/  FADD.FTZ R3, R42, R37 ;  /* 0x000000252a037221 */ /* 0x000fe20000010000 */
[----:B------:R-:W-:Y:S01]  /*1c90*/  FFMA.FTZ R38, R53, R37, R35 ;  /* 0x0000002535267223 */ /* 0x000fe20000010023 */
[----:B------:R-:W-:Y:S01]  /*1ca0*/  FFMA.FTZ R42, R46, R31, R5 ;  /* 0x0000001f2e2a7223 */ /* 0x000fe20000010005 */
[----:B------:R-:W-:Y:S01]  /*1cb0*/  FADD.FTZ R5, R31, R72 ;  /* 0x000000481f057221 */ /* 0x000fe20000010000 */
[----:B------:R-:W-:Y:S01]  /*1cc0*/  FFMA.FTZ R39, R70, R36, RZ ;  /* 0x0000002446277223 */ /* 0x000fe200000100ff */
[----:B------:R-:W-:Y:S01]  /*1cd0*/  MOV R35, R16 ;  /* 0x0000001000237202 */ /* 0x000fe20000000f00 */
[----:B------:R-:W-:Y:S01]  /*1ce0*/  FMUL.FTZ R47, R40, R61 ;  /* 0x0000003d282f7220 */ /* 0x000fe20000410000 */
[----:B------:R-:W-:Y:S01]  /*1cf0*/  MOV R31, R17 ;  /* 0x00000011001f7202 */ /* 0x000fe20000000f00 */
        /* <DEDUP_REMOVED lines=15> */
[----:B-1----:R-:W-:-:S04]  /*1df0*/  FADD.FTZ R31, -R72, 1 ;  /* 0x3f800000481f7421 */ /* 0x002fc80000010100 */
[----:B------:R-:W-:Y:S01]  /*1e00*/  FFMA.FTZ R40, R35, R31, 1 ;  /* 0x3f80000023287423 */ /* 0x000fe2000001001f */
[----:B------:R-:W-:Y:S01]  /*1e10*/  FMUL.FTZ R35, R16, R37 ;  /* 0x0000002510237220 */ /* 0x000fe20000410000 */
[----:B------:R-:W-:-:S03]  /*1e20*/  FMUL.FTZ R31, R17, R72 ;  /* 0x00000048111f7220 */ /* 0x000fc60000410000 */
[----:B------:R-:W-:Y:S01]  /*1e30*/  FMUL.FTZ R35, R35, R45 ;  /* 0x0000002d23237220 */ /* 0x000fe20000410000 */
[----:B------:R-:W-:-:S07]  /*1e40*/  FMUL.FTZ R31, R31, R40 ;  /* 0x000000281f1f7220 */ /* 0x000fce0000410000 */
.L_x_1428:
[----:B------:R-:W-:Y:S01]  /*1e50*/  FMUL.FTZ R40, R35, R22 ;  /* 0x0000001623287220 */ /* 0x000fe20000410000 */
[----:B------:R-:W-:Y:S01]  /*1e60*/  FFMA.FTZ R39, R50, R33, R39 ;  /* 0x0000002132277223 */ /* 0x000fe20000010027 */
[----:B------:R-:W-:Y:S01]  /*1e70*/  FADD.FTZ R37, R36, R33 ;  /* 0x0000002124257221 */ /* 0x000fe20000010000 */
[----:B------:R-:W-:Y:S01]  /*1e80*/  FADD.FTZ R36, R3, R34 ;  /* 0x0000002203247221 */ /* 0x000fe20000010000 */
[----:B------:R-:W-:Y:S01]  /*1e90*/  FFMA.FTZ R33, R47, R40, R42 ;  /* 0x000000282f217223 */ /* 0x000fe2000001002a */
[----:B------:R-:W-:Y:S01]  /*1ea0*/  FADD.FTZ R42, R5, R40 ;  /* 0x00000028052a7221 */ /* 0x000fe20000010000 */
[----:B------:R-:W-:Y:S01]  /*1eb0*/  FMUL.FTZ R5, R31, R23 ;  /* 0x000000171f057220 */ /* 0x000fe20000410000 */
[----:B------:R-:W-:Y:S01]  /*1ec0*/  FFMA.FTZ R38, R51, R34, R38 ;  /* 0x0000002233267223 */ /* 0x000fe20000010026 */
[----:B------:R-:W-:Y:S01]  /*1ed0*/  MOV R34, R18 ;  /* 0x0000001200227202 */ /* 0x000fe20000000f00 */
[----:B------:R-:W-:Y:S01]  /*1ee0*/  FMUL.FTZ R45, R28, R61 ;  /* 0x0000003d1c2d7220 */ /* 0x000fe20000410000 */
[----:B------:R-:W-:Y:S01]  /*1ef0*/  FFMA.FTZ R40, R44, R5, R33 ;  /* 0x000000052c287223 */ /* 0x000fe20000010021 */
[----:B------:R-:W-:Y:S01]  /*1f00*/  FADD.FTZ R3, R5, R42 ;  /* 0x0000002a05037221 */ /* 0x000fe20000010000 */
        /* <DEDUP_REMOVED lines=21> */
.L_x_1429:
[----:B------:R-:W-:Y:S01]  /*2060*/  FMUL.FTZ R28, R34, R22 ;  /* 0x00000016221c7220 */ /* 0x000fe20000410000 */
[----:B------:R-:W-:Y:S01]  /*2070*/  FFMA.FTZ R39, R48, R0, R39 ;  /* 0x0000000030277223 */ /* 0x000fe20000010027 */
[----:B------:R-:W-:Y:S02]  /*2080*/  MOV R41, R7 ;  /* 0x0000000700297202 */ /* 0x000fe40000000f00 */
[----:B------:R-:W-:Y:S01]  /*2090*/  FADD.FTZ R42, R3, R28 ;  /* 0x0000001c032a7221 */ /* 0x000fe20000010000 */
[----:B------:R-:W-:Y:S01]  /*20a0*/  FFMA.FTZ R5, R45, R28, R40 ;  /* 0x0000001c2d057223 */ /* 0x000fe20000010028 */
[----:B------:R-:W-:Y:S01]  /*20b0*/  FMUL.FTZ R3, R33, R23 ;  /* 0x0000001721037220 */ /* 0x000fe20000410000 */
[----:B------:R-:W-:Y:S01]  /*20c0*/  FADD.FTZ R28, R37, R0 ;  /* 0x00000000251c7221 */ /* 0x000fe20000010000 */
[----:B------:R-:W-:Y:S01]  /*20d0*/  MOV R37, R6 ;  /* 0x0000000600257202 */ /* 0x000fe20000000f00 */
[----:B------:R-:W-:Y:S01]  /*20e0*/  FMUL.FTZ R0, R26, R61 ;  /* 0x0000003d1a007220 */ /* 0x000fe20000410000 */
[----:B------:R-:W-:Y:S01]  /*20f0*/  FFMA.FTZ R40, R4, R3, R5 ;  /* 0x0000000304287223 */ /* 0x000fe20000010005 */
[----:B------:R-:W-:Y:S01]  /*2100*/  FADD.FTZ R5, R3, R42 ;  /* 0x0000002a03057221 */ /* 0x000fe20000010000 */
        /* <DEDUP_REMOVED lines=14> */
[----:B------:R-:W-:-:S04]  /*21f0*/  FFMA.FTZ R2, R2, R73, 1 ;  /* 0x3f80000002027423 */ /* 0x000fc80000010049 */
[----:B------:R-:W-:Y:S01]  /*2200*/  FMUL.FTZ R37, R37, R2 ;  /* 0x0000000225257220 */ /* 0x000fe20000410000 */
[----:B-1----:R-:W-:Y:S01]  /*2210*/  FADD.FTZ R73, -R42, 1 ;  /* 0x3f8000002a497421 */ /* 0x002fe20000010100 */
[----:B------:R-:W-:-:S03]  /*2220*/  FMUL.FTZ R41, R7, R42 ;  /* 0x0000002a07297220 */ /* 0x000fc60000410000 */
[----:B------:R-:W-:-:S04]  /*2230*/  FFMA.FTZ R26, R26, R73, 1 ;  /* 0x3f8000001a1a7423 */ /* 0x000fc80000010049 */
[----:B------:R-:W-:-:S07]  /*2240*/  FMUL.FTZ R41, R41, R26 ;  /* 0x0000001a29297220 */ /* 0x000fce0000410000 */
.L_x_1430:
[----:B------:R-:W-:Y:S01]  /*2250*/  FMUL.FTZ R2, R37, R22 ;  /* 0x0000001625027220 */ /* 0x000fe20000410000 */
[----:B------:R-:W-:Y:S01]  /*2260*/  FMUL.FTZ R42, R41, R23 ;  /* 0x00000017292a7220 */ /* 0x000fe20000410000 */
[----:B------:R-:W-:Y:S02]  /*2270*/  MOV R26, R21 ;  /* 0x00000015001a7202 */ /* 0x000fe40000000f00 */
[----:B------:R-:W-:Y:S01]  /*2280*/  FFMA.FTZ R43, R3, R2, R40 ;  /* 0x00000002032b7223 */ /* 0x000fe20000010028 */
[----:B------:R-:W-:Y:S01]  /*2290*/  FADD.FTZ R5, R5, R2 ;  /* 0x0000000205057221 */ /* 0x000fe20000010000 */
[-C--:B------:R-:W-:Y:S02]  /*22a0*/  FMUL.FTZ R2, R32, R61.reuse ;  /* 0x0000003d20027220 */ /* 0x080fe40000410000 */
[----:B------:R-:W-:Y:S01]  /*22b0*/  FFMA.FTZ R40, R0, R42, R43 ;  /* 0x0000002a00287223 */ /* 0x000fe2000001002b */
[----:B------:R-:W-:Y:S01]  /*22c0*/  FADD.FTZ R42, R42, R5 ;  /* 0x000000052a2a7221 */ /* 0x000fe20000010000 */
[----:B------:R-:W-:Y:S01]  /*22d0*/  FMUL.FTZ R5, R30, R61 ;  /* 0x0000003d1e057220 */ /* 0x000fe20000410000 */
[----:B------:R-:W-:Y:S01]  /*22e0*/  MOV R30, R20 ;  /* 0x00000014001e7202 */ /* 0x000fe20000000f00 */
        /* <DEDUP_REMOVED lines=15> */
[----:B0-----:R-:W-:-:S04]  /*23e0*/  FADD.FTZ R72, -R32, 1 ;  /* 0x3f80000020487421 */ /* 0x001fc80000010100 */
[----:B------:R-:W-:Y:S01]  /*23f0*/  FFMA.FTZ R43, R26, R72, 1 ;  /* 0x3f8000001a2b7423 */ /* 0x000fe20000010048 */
[----:B------:R-:W-:-:S04]  /*2400*/  FMUL.FTZ R26, R21, R32 ;  /* 0x00000020151a7220 */ /* 0x000fc80000410000 */
[----:B------:R-:W-:-:S07]  /*2410*/  FMUL.FTZ R26, R26, R43 ;  /* 0x0000002b1a1a7220 */ /* 0x000fce0000410000 */
.L_x_1431:
[----:B------:R-:W-:Y:S01]  /*2420*/  FMUL.FTZ R43, R30, R22 ;  /* 0x000000161e2b7220 */ /* 0x000fe20000410000 */
[----:B------:R-:W-:Y:S01]  /*2430*/  FMUL.FTZ R32, R26, R23 ;  /* 0x000000171a207220 */ /* 0x000fe20000410000 */
[----:B------:R-:W-:Y:S01]  /*2440*/  ISETP.GT.AND P0, PT, R58, 0x1e, PT ;  /* 0x0000001e3a00780c */ /* 0x000fe20003f04270 */
[----:B------:R-:W0:Y:S01]  /*2450*/  S2UR UR11, SR_CgaCtaId ;  /* 0x00000000000b79c3 */ /* 0x000e220000008800 */
[----:B------:R-:W-:Y:S01]  /*2460*/  FFMA.FTZ R73, R5, R43, R40 ;  /* 0x0000002b05497223 */ /* 0x000fe20000010028 */
[----:B------:R-:W-:Y:S01]  /*2470*/  FADD.FTZ R43, R42, R43 ;  /* 0x0000002b2a2b7221 */ /* 0x000fe20000010000 */
        /* <DEDUP_REMOVED lines=12> */
[----:B------:R-:W-:Y:S01]  /*2540*/  UMOV UR6, 0x400 ;  /* 0x0000040000067882 */ /* 0x000fe20000000000 */
[----:B------:R-:W-:Y:S01]  /*2550*/  FFMA.FTZ R38, R45, R34, R38 ;  /* 0x000000222d267223 */ /* 0x000fe20000010026 */
[----:B------:R-:W-:Y:S01]  /*2560*/  UIADD3 UR5, UR6, 0x80, URZ ;  /* 0x0000008006057890 */ /* 0x000fe2000fffe03f */
[----:B------:R-:W-:Y:S01]  /*2570*/  FADD.FTZ R36, R27, R34 ;  /* 0x000000221b247221 */ /* 0x000fe20000010000 */
[----:B------:R-:W-:Y:S01]  /*2580*/  FADD.FTZ R28, R28, R33 ;  /* 0x000000211c1c7221 */ /* 0x000fe20000010000 */
[----:B------:R-:W-:Y:S01]  /*2590*/  FFMA.FTZ R39, R4, R33, R39 ;  /* 0x0000002104277223 */ /* 0x000fe20000010027 */
        /* <DEDUP_REMOVED lines=8> */
[----:B------:R-:W-:Y:S01]  /*2620*/  FFMA.FTZ R29, R2, R26, R39 ;  /* 0x0000001a021d7223 */ /* 0x000fe20000010027 */
        /* <DEDUP_REMOVED lines=39> */
[----:B------:R-:W-:Y:S01]  /*28a0*/  FADD.FTZ R26, R26, R33 ;  /* 0x000000211a1a7221 */ /* 0x000fe20000010000 */
[----:B------:R-:W0:Y:S02]  /*28b0*/  LDS.128 R40, [UR5+0x40] ;  /* 0x00004005ff287984 */ /* 0x000e240008000c00 */
        /* <DEDUP_REMOVED lines=20> */
.L_x_1433:
[----:B------:R-:W-:Y:S05]  /*2a00*/  BSYNC B0 ;  /* 0x0000000000007941 */ /* 0x000fea0003800000 */
.L_x_1432:
        /* <DEDUP_REMOVED lines=22> */
[----:B------:R-:W-:-:S02]  /*2b70*/  FADD.FTZ R42, R38, R43 ;  /* 0x0000002b262a7221 */ /* 0x000fc40000010000 */
[----:B------:R-:W2:Y:S01]  /*2b80*/  LDS.128 R36, [R72+0x480] ;  /* 0x0004800048247984 */ /* 0x000ea20000000c00 */
        /* <DEDUP_REMOVED lines=28> */
[----:B------:R-:W-:Y:S02]  /*2d50*/  FADD.FTZ R42, R42, R39 ;  /* 0x000000272a2a7221 */ /* 0x000fe40000010000 */
[----:B------:R-:W2:Y:S01]  /*2d60*/  LDS.128 R36, [R72+0x900] ;  /* 0x0009000048247984 */ /* 0x000ea20000000c00 */
        /* <DEDUP_REMOVED lines=64> */
[----:B------:R-:W-:Y:S01]  /*3170*/  LDS.128 R28, [R72+0x1380] ;  /* 0x00138000481c7984 */ /* 0x000fe20000000c00 */
[----:B-1----:R-:W-:Y:S01]  /*3180*/  FADD.FTZ R73, R73, R32 ;  /* 0x0000002049497221 */ /* 0x002fe20000010000 */
        /* <DEDUP_REMOVED lines=8> */
[----:B------:R-:W1:Y:S01]  /*3210*/  LDS.128 R36, [R72+0x1440] ;  /* 0x0014400048247984 */ /* 0x000e620000000c00 */
[----:B0-----:R-:W-:Y:S01]  /*3220*/  FADD.FTZ R73, R73, R32 ;  /* 0x0000002049497221 */ /* 0x001fe20000010000 */
[----:B------:R-:W-:Y:S01]  /*3230*/  FADD.FTZ R40, R40, R33 ;  /* 0x0000002128287221 */ /* 0x000fe20000010000 */
[----:B------:R-:W-:Y:S01]  /*3240*/  FADD.FTZ R41, R41, R34 ;  /* 0x0000002229297221 */ /* 0x000fe20000010000 */
[----:B------:R-:W-:Y:S01]  /*3250*/  FADD.FTZ R42, R42, R35 ;  /* 0x000000232a2a7221 */ /* 0x000fe20000010000 */
[----:B------:R-:W-:Y:S01]  /*3260*/  FADD.FTZ R73, R73, R28 ;  /* 0x0000001c49497221 */ /* 0x000fe20000010000 */
[----:B------:R-:W0:Y:S01]  /*3270*/  LDS.128 R32, [R72+0x1500] ;  /* 0x0015000048207984 */ /* 0x000e220000000c00 */
[----:B------:R-:W-:Y:S01]  /*3280*/  FADD.FTZ R40, R40, R29 ;  /* 0x0000001d28287221 */ /* 0x000fe20000010000 */
[----:B------:R-:W-:Y:S01]  /*3290*/  FADD.FTZ R41, R41, R30 ;  /* 0x0000001e29297221 */ /* 0x000fe20000010000 */
[----:B------:R-:W-:Y:S01]  /*32a0*/  FADD.FTZ R42, R42, R31 ;  /* 0x0000001f2a2a7221 */ /* 0x000fe20000010000 */
[----:B-1----:R-:W-:Y:S01]  /*32b0*/  FADD.FTZ R73, R73, R36 ;  /* 0x0000002449497221 */ /* 0x002fe20000010000 */
        /* <DEDUP_REMOVED lines=18> */
[----:B------:R-:W-:Y:S01]  /*33e0*/  FADD.FTZ R28, R41, R36 ;  /* 0x00000024291c7221 */ /* 0x000fe20000010000 */
[----:B------:R-:W-:Y:S01]  /*33f0*/  FADD.FTZ R29, R40, R37 ;  /* 0x00000025281d7221 */ /* 0x000fe20000010000 */
[----:B------:R-:W-:Y:S01]  /*3400*/  FADD.FTZ R30, R43, R38 ;  /* 0x000000262b1e7221 */ /* 0x000fe20000010000 */
[----:B------:R-:W-:-:S07]  /*3410*/  FADD.FTZ R31, R42, R39 ;  /* 0x000000272a1f7221 */ /* 0x000fce0000010000 */
.L_x_1435:
[----:B------:R-:W-:Y:S05]  /*3420*/  BSYNC B0 ;  /* 0x0000000000007941 */ /* 0x000fea0003800000 */
.L_x_1434:
[----:B------:R-:W0:Y:S01]  /*3430*/  LDC.64 R36, c[0x0][0x268] ;  /* 0x00009a00ff247b82 */ /* 0x000e220000000a00 */
[----:B------:R-:W-:Y:S01]  /*3440*/  IMAD R71, R71, 0xc, R66 ;  /* 0x0000000c47477824 */ /* 0x000fe200078e0242 */
[----:B------:R-:W-:Y:S06]  /*3450*/  BSSY B0, `(.L_x_1436) ;  /* 0x000000f000007945 */ /* 0x000fec0003800000 */
[----:B------:R-:W1:Y:S01]  /*3460*/  LDC R34, c[0x0][0xc] ;  /* 0x00000300ff227b82 */ /* 0x000e620000000800 */
[----:B0-----:R-:W-:Y:S01]  /*3470*/  IMAD.WIDE R36, R71, 0x4, R36 ;  /* 0x0000000447247825 */ /* 0x001fe200078e0224 */
[----:B------:R-:W-:Y:S06]  /*3480*/  @P6 BRA `(.L_x_1437) ;  /* 0x00000000002c6947 */ /* 0x000fec0003800000 */
[----:B------:R-:W0:Y:S01]  /*3490*/  LDC.64 R32, c[0x0][0x288] ;  /* 0x0000a200ff207b82 */ /* 0x000e220000000a00 */
[----:B------:R-:W-:Y:S01]  /*34a0*/  LEA R40, P6, R54, R36, 0x2 ;  /* 0x0000002436287211 */ /* 0x000fe200078c10ff */
[----:B------:R2:W-:Y:S03]  /*34b0*/  REDG.E.ADD.F32.FTZ.RN.STRONG.GPU desc[UR8][R36.64], R28 ;  /* 0x0000001c240079a6 */ /* 0x0005e6000c10f388 */
[----:B------:R-:W-:-:S05]  /*34c0*/  IADD3.X R41, R37, R56, RZ, P6, !PT ;  /* 0x0000003825297210 */ /* 0x000fca00037fe4ff */
[----:B------:R2:W-:Y:S01]  /*34d0*/  REDG.E.ADD.F32.FTZ.RN.STRONG.GPU desc[UR8][R40.64], R29 ;  /* 0x0000001d280079a6 */ /* 0x0005e2000c10f388 */
[----:B0-----:R-:W-:-:S04]  /*34e0*/  LEA R38, P6, R32, R36, 0x2 ;  /* 0x0000002420267211 */ /* 0x001fc800078c10ff */
[----:B------:R-:W-:Y:S02]  /*34f0*/  LEA.HI.X R39, R32, R37, R33, 0x2, P6 ;  /* 0x0000002520277211 */ /* 0x000fe400030f1421 */
[----:B------:R-:W-:-:S03]  /*3500*/  LEA R32, P6, R55, R36, 0x2 ;  /* 0x0000002437207211 */ /* 0x000fc600078c10ff */
[----:B------:R2:W-:Y:S01]  /*3510*/  REDG.E.ADD.F32.FTZ.RN.STRONG.GPU desc[UR8][R38.64], R30 ;  /* 0x0000001e260079a6 */ /* 0x0005e2000c10f388 */
[----:B------:R-:W-:-:S05]  /*3520*/  IADD3.X R33, R37, R57, RZ, P6, !PT ;  /* 0x0000003925217210 */ /* 0x000fca00037fe4ff */
[----:B------:R2:W-:Y:S04]  /*3530*/  REDG.E.ADD.F32.FTZ.RN.STRONG.GPU desc[UR8][R32.64], R31 ;  /* 0x0000001f200079a6 */ /* 0x0005e8000c10f388 */
.L_x_1437:
[----:B------:R-:W-:Y:S05]  /*3540*/  BSYNC B0 ;  /* 0x0000000000007941 */ /* 0x000fea0003800000 */
.L_x_1436:
[----:B-1----:R-:W-:-:S13]  /*3550*/  ISETP.GE.U32.AND P6, PT, R34, 0x2, PT ;  /* 0x000000022200780c */ /* 0x002fda0003fc6070 */
[----:B------:R-:W-:Y:S05]  /*3560*/  @!P6 BRA `(.L_x_1438) ;  /* 0x0000001000b4e947 */ /* 0x000fea0003800000 */
[----:B--2---:R-:W0:Y:S01]  /*3570*/  LDC.64 R28, c[0x0][0x258] ;  /* 0x00009600ff1c7b82 */ /* 0x004e220000000a00 */
        /* <DEDUP_REMOVED lines=9> */
[----:B------:R-:W0:Y:S01]  /*3610*/  S2UR UR5, SR_CTAID.Y ;  /* 0x00000000000579c3 */ /* 0x000e220000002600 */
[----:B------:R-:W1:Y:S01]  /*3620*/  S2R R58, SR_LANEID ;  /* 0x00000000003a7919 */ /* 0x000e620000000000 */
[----:B------:R-:W-:Y:S01]  /*3630*/  HFMA2.MMA R35, -RZ, RZ, 0, 5.9604644775390625e-08 ;  /* 0x00000001ff237435 */ /* 0x000fe200000001ff */
[----:B------:R-:W-:Y:S02]  /*3640*/  LOP3.LUT P6, RZ, R63, 0x2, RZ, 0xc0, !PT ;  /* 0x000000023fff7812 */ /* 0x000fe400078cc0ff */
[----:B------:R-:W-:Y:S02]  /*3650*/  P2R R36, PR, RZ, 0x1 ;  /* 0x00000001ff247803 */ /* 0x000fe40000000000 */
[----:B------:R-:W-:-:S05]  /*3660*/  SEL R37, R34, RZ, !P6 ;  /* 0x000000ff22257207 */ /* 0x000fca0007000000 */
[----:B------:R-:W-:Y:S02]  /*3670*/  SEL R35, R35, 0xffffffff, !P6 ;  /* 0xffffffff23237807 */ /* 0x000fe40007000000 */
[----:B0-----:R-:W-:Y:S01]  /*3680*/  MOV R60, UR5 ;  /* 0x00000005003c7c02 */ /* 0x001fe20008000f00 */
[----:B------:R-:W-:Y:S02]  /*3690*/  VOTEU.ANY UR5, UPT, PT ;  /* 0x0000000000057886 */ /* 0x000fe400038e0100 */
[----:B------:R-:W-:Y:S02]  /*36a0*/  UPOPC UR6, UR5 ;  /* 0x00000005000672bf */ /* 0x000fe40008000000 */
[----:B------:R-:W-:Y:S01]  /*36b0*/  UFLO.U32 UR5, UR5 ;  /* 0x00000005000572bd */ /* 0x000fe200080e0000 */
[----:B------:R-:W-:Y:S01]  /*36c0*/  ISETP.NE.AND P6, PT, R37, -0x1, PT ;  /* 0xffffffff2500780c */ /* 0x000fe20003fc5270 */
[----:B------:R-:W-:Y:S02]  /*36d0*/  IMAD R31, R59, UR7, R60 ;  /* 0x000000073b1f7c24 */ /* 0x000fe4000f8e023c */
[----:B------:R-:W-:-:S02]  /*36e0*/  IMAD R35, R35, UR6, RZ ;  /* 0x0000000623237c24 */ /* 0x000fc4000f8e02ff */
[----:B-1----:R-:W-:Y:S01]  /*36f0*/  ISETP.EQ.U32.AND P0, PT, R58, UR5, PT ;  /* 0x000000053a007c0c */ /* 0x002fe2000bf02070 */
[----:B------:R-:W-:-:S05]  /*3700*/  IMAD.WIDE.U32 R30, R31, 0x8, R32 ;  /* 0x000000081f1e7825 */ /* 0x000fca00078e0020 */
[----:B------:R0:W-:Y:S07]  /*3710*/  STG.E.64 desc[UR8][R30.64], R26 ;  /* 0x0000001a1e007986 */ /* 0x0001ee000c101b08 */
[----:B------:R-:W-:Y:S06]  /*3720*/  @P0 MEMBAR.ALL.GPU ;  /* 0x0000000000000992 */ /* 0x000fec000000a000 */
[----:B------:R-:W-:-:S00]  /*3730*/  @P0 ERRBAR ;  /* 0x00000000000009ab */ /* 0x000fc00000000000 */
[----:B------:R-:W-:Y:S06]  /*3740*/  @P0 CGAERRBAR ;  /* 0x00000000000005ab */ /* 0x000fec0000000000 */
[----:B------:R0:W-:Y:S01]  /*3750*/  @P0 REDG.E.ADD.S32.STRONG.GPU desc[UR8][R28.64], R35 ;  /* 0x000000231c00098e */ /* 0x0001e2000c10e388 */
[----:B------:R-:W-:Y:S01]  /*3760*/  ISETP.NE.AND P0, PT, R36, RZ, PT ;  /* 0x000000ff2400720c */ /* 0x000fe20003f05270 */
[----:B------:R-:W-:-:S12]  /*3770*/  @!P6 BRA `(.L_x_1439) ;  /* 0x000000000014e947 */ /* 0x000fd80003800000 */
.L_x_1440:
[----:B0-----:R-:W2:Y:S04]  /*3780*/  LDG.E.STRONG.GPU R30, desc[UR8][R28.64] ;  /* 0x000000081c1e7981 */ /* 0x001ea8000c1ef900 */
[----:B--2---:R-:W-:Y:S01]  /*3790*/  CCTL.IVALL ;  /* 0x00000000ff00798f */ /* 0x004fe20002000000 */
[----:B------:R-:W-:Y:S05]  /*37a0*/  YIELD ;  /* 0x0000000000007946 */ /* 0x000fea0003800000 */
[----:B------:R-:W-:-:S13]  /*37b0*/  ISETP.NE.AND P6, PT, R30, R37, PT ;  /* 0x000000251e00720c */ /* 0x000fda0003fc5270 */
[----:B------:R-:W-:Y:S05]  /*37c0*/  @P6 BRA `(.L_x_1440) ;  /* 0xfffffffc00ec6947 */ /* 0x000fea000383ffff */
.L_x_1439:
[----:B------:R-:W-:Y:S01]  /*37d0*/  ISETP.NE.AND P6, PT, R34, RZ, PT ;  /* 0x000000ff2200720c */ /* 0x000fe20003fc5270 */
[----:B------:R-:W-:Y:S05]  /*37e0*/  WARPSYNC.ALL ;  /* 0x0000000000007948 */ /* 0x000fea0003800000 */
[----:B------:R-:W-:Y:S07]  /*37f0*/  BAR.SYNC.DEFER_BLOCKING 0x0 ;  /* 0x0000000000007b1d */ /* 0x000fee0000010000 */
[----:B------:R-:W-:Y:S05]  /*3800*/  @!P6 BRA `(.L_x_1438) ;  /* 0x00000010000ce947 */ /* 0x000fea0003800000 */
[----:B0-----:R-:W-:Y:S02]  /*3810*/  IADD3 R28, R34, -0x1, RZ ;  /* 0xffffffff221c7810 */ /* 0x001fe40007ffe0ff */
[----:B------:R-:W-:Y:S02]  /*3820*/  MOV R31, RZ ;  /* 0x000000ff001f7202 */ /* 0x000fe40000000f00 */
[----:B------:R-:W-:-:S13]  /*3830*/  ISETP.GE.U32.AND P6, PT, R28, 0x3, PT ;  /* 0x000000031c00780c */ /* 0x000fda0003fc6070 */
[----:B------:R-:W-:Y:S05]  /*3840*/  @!P6 BRA `(.L_x_1441) ;  /* 0x0000000c008ce947 */ /* 0x000fea0003800000 */
[----:B------:R-:W-:Y:S01]  /*3850*/  LOP3.LUT R29, R34, 0x3, RZ, 0xc0, !PT ;  /* 0x00000003221d7812 */ /* 0x000fe200078ec0ff */
[----:B------:R-:W-:-:S03]  /*3860*/  HFMA2.MMA R31, -RZ, RZ, 0, 0 ;  /* 0x00000000ff1f7435 */ /* 0x000fc600000001ff */
[----:B------:R-:W-:-:S04]  /*3870*/  IADD3 R30, -R29, R34, RZ ;  /* 0x000000221d1e7210 */ /* 0x000fc80007ffe1ff */
        /* <DEDUP_REMOVED lines=12> */
.L_x_1444:
        /* <DEDUP_REMOVED lines=115> */
.L_x_1443:
        /* <DEDUP_REMOVED lines=63> */
.L_x_1445:
[----:B------:R-:W-:-:S04]  /*4460*/  LOP3.LUT P6, RZ, R68, 0x1, RZ, 0xc0, !PT ;  /* 0x0000000144ff7812 */ /* 0x000fc800078cc0ff */
[----:B------:R-:W-:-:S13]  /*4470*/  ISETP.NE.OR P6, PT, R30, RZ, P6 ;  /* 0x000000ff1e00720c */ /* 0x000fda00037c5670 */
[----:B------:R-:W-:Y:S05]  /*4480*/  @!P6 BRA `(.L_x_1441) ;  /* 0x00000000007ce947 */ /* 0x000fea0003800000 */
.L_x_1442:
        /* <DEDUP_REMOVED lines=31> */
.L_x_1441:
[----:B------:R-:W-:-:S13]  /*4680*/  LOP3.LUT P6, R30, R34, 0x3, RZ, 0xc0, !PT ;  /* 0x00000003221e7812 */ /* 0x000fda00078cc0ff */
        /* <DEDUP_REMOVED lines=9> */
.L_x_1447:
[----:B------:R-:W-:Y:S05]  /*4720*/  BSYNC B0 ;  /* 0x0000000000007941 */ /* 0x000fea0003800000 */
.L_x_1446:
        /* <DEDUP_REMOVED lines=17> */
.L_x_1438:
[----:B------:R-:W1:Y:S01]  /*4840*/  S2UR UR6, SR_CgaCtaId ;  /* 0x00000000000679c3 */ /* 0x000e620000008800 */
[----:B------:R-:W-:Y:S01]  /*4850*/  UMOV UR5, 0x400 ;  /* 0x0000040000057882 */ /* 0x000fe20000000000 */
[----:B0-2---:R-:W-:Y:S01]  /*4860*/  IMAD.WIDE.U32 R30, R66, -0x55555555, RZ ;  /* 0xaaaaaaab421e7825 */ /* 0x005fe200078e00ff */
[----:B------:R-:W-:Y:S01]  /*4870*/  ISETP.NE.AND P6, PT, RZ, UR10, PT ;  /* 0x0000000aff007c0c */ /* 0x000fe2000bfc5270 */
[----:B------:R-:W-:-:S03]  /*4880*/  ULDC.64 UR14, c[0x0][0x290] ;  /* 0x0000a400000e7ab9 */ /* 0x000fc60000000a00 */
[----:B------:R-:W-:Y:S01]  /*4890*/  SHF.R.U32.HI R30, RZ, 0x3, R31 ;  /* 0x00000003ff1e7819 */ /* 0x000fe2000001161f */
[----:B------:R-:W0:Y:S01]  /*48a0*/  LDC R33, c[0x0][0x2ac] ;  /* 0x0000ab00ff217b82 */ /* 0x000e220000000800 */
[----:B-1----:R-:W-:-:S03]  /*48b0*/  ULEA UR5, UR6, UR5, 0x18 ;  /* 0x0000000506057291 */ /* 0x002fc6000f8ec03f */
[----:B0-----:R-:W-:-:S06]  /*48c0*/  IMAD R30, R33, UR7, R30 ;  /* 0x00000007211e7c24 */ /* 0x001fcc000f8e021e */
[----:B------:R-:W-:Y:S01]  /*48d0*/  @!P0 STS.64 [UR5+0x78], R26 ;  /* 0x0000781aff008988 */ /* 0x000fe20008000a05 */
[----:B------:R-:W-:Y:S01]  /*48e0*/  BAR.SYNC.DEFER_BLOCKING 0x0 ;  /* 0x0000000000007b1d */ /* 0x000fe20000010000 */
[----:B------:R-:W-:-:S04]  /*48f0*/  IADD3 R31, R30, 0xc0, RZ ;  /* 0x000000c01e1f7810 */ /* 0x000fc80007ffe0ff */
[----:B------:R-:W-:Y:S01]  /*4900*/  SHF.R.S32.HI R30, RZ, 0x1f, R31 ;  /* 0x0000001fff1e7819 */ /* 0x000fe2000001141f */
        /* <DEDUP_REMOVED lines=23> */
.L_x_1448:
[----:B------:R-:W-:Y:S01]  /*4a80*/  LOP3.LUT P0, RZ, R68, 0x2, RZ, 0xc0, !PT ;  /* 0x0000000244ff7812 */ /* 0x000fe2000780c0ff */
[----:B------:R-:W-:-:S12]  /*4a90*/  BSSY B0, `(.L_x_1449) ;  /* 0x0000014000007945 */ /* 0x000fd80003800000 */
        /* <DEDUP_REMOVED lines=16> */
[----:B------:R-:W-:-:S04]  /*4ba0*/  IADD3 R27, R29, R27, RZ ;  /* 0x0000001b1d1b7210 */ /* 0x000fc80007ffe0ff */
[----:B------:R-:W-:-:S05]  /*4bb0*/  LEA.HI.X R27, R28, UR13, R27, 0x2, P0 ;  /* 0x0000000d1c1b7c11 */ /* 0x000fca00080f141b */
[----:B------:R0:W-:Y:S02]  /*4bc0*/  STG.E.64 desc[UR8][R26.64], R8 ;  /* 0x000000081a007986 */ /* 0x0001e4000c101b08 */
.L_x_1450:
[----:B------:R-:W-:Y:S05]  /*4bd0*/  BSYNC B0 ;  /* 0x0000000000007941 */ /* 0x000fea0003800000 */
.L_x_1449:
[----:B------:R-:W-:-:S13]  /*4be0*/  ISETP.NE.AND P6, PT, RZ, UR10, PT ;  /* 0x0000000aff007c0c */ /* 0x000fda000bfc5270 */
        /* <DEDUP_REMOVED lines=19> */
.L_x_1451:
[----:B------:R-:W-:Y:S04]  /*4d20*/  BSSY B0, `(.L_x_1452) ;  /* 0x0000015000007945 */ /* 0x000fe80003800000 */
[----:B------:R-:W-:Y:S05]  /*4d30*/  @!P5 BRA `(.L_x_1453) ;  /* 0x00000000004cd947 */ /* 0x000fea0003800000 */
[----:B0-----:R-:W-:Y:S01]  /*4d40*/  IADD3 R27, R65, 0x20, RZ ;  /* 0x00000020411b7810 */ /* 0x001fe20007ffe0ff */
[----:B------:R-:W-:Y:S01]  /*4d50*/  ULDC.64 UR12, c[0x0][0x288] ;  /* 0x0000a200000c7ab9 */ /* 0x000fe20000000a00 */
[----:B------:R-:W-:Y:S01]  /*4d60*/  MOV R8, R74 ;  /* 0x0000004a00087202 */ /* 0x000fe20000000f00 */
[-C--:B------:R-:W-:Y:S01]  /*4d70*/  FFMA.FTZ R53, R53, R32.reuse, R33 ;  /* 0x0000002035357223 */ /* 0x080fe20000010021 */
[----:B------:R-:W-:Y:S01]  /*4d80*/  SHF.R.S32.HI R26, RZ, 0x1f, R27 ;  /* 0x0000001fff1a7819 */ /* 0x000fe2000001141b */
[----:B------:R-:W-:Y:S01]  /*4d90*/  FFMA.FTZ R50, R50, R32, R33 ;  /* 0x0000002032327223 */ /* 0x000fe20000010021 */
[----:B------:R-:W-:-:S03]  /*4da0*/  MOV R9, R77 ;  /* 0x0000004d00097202 */ /* 0x000fc60000000f00 */
[----:B------:R-:W-:Y:S02]  /*4db0*/  IMAD R26, R26, UR12, RZ ;  /* 0x0000000c1a1a7c24 */ /* 0x000fe4000f8e02ff */
[----:B------:R-:W-:Y:S01]  /*4dc0*/  FFMA.FTZ R50, R23, R11, -R50 ;  /* 0x0000000b17327223 */ /* 0x000fe20000010832 */
[----:B------:R-:W-:-:S04]  /*4dd0*/  IMAD.WIDE.U32 R8, R27, UR12, R8 ;  /* 0x0000000c1b087c25 */ /* 0x000fc8000f8e0008 */
[----:B------:R-:W-:Y:S01]  /*4de0*/  IMAD R27, R27, UR13, R26 ;  /* 0x0000000d1b1b7c24 */ /* 0x000fe2000f8e021a */
[----:B------:R-:W-:Y:S02]  /*4df0*/  ULDC.64 UR12, c[0x0][0x210] ;  /* 0x00008400000c7ab9 */ /* 0x000fe40000000a00 */
[----:B------:R-:W-:Y:S02]  /*4e00*/  LEA R26, P0, R8, UR12, 0x2 ;  /* 0x0000000c081a7c11 */ /* 0x000fe4000f8010ff */
[----:B------:R-:W-:Y:S01]  /*4e10*/  IADD3 R27, R9, R27, RZ ;  /* 0x0000001b091b7210 */ /* 0x000fe20007ffe0ff */
[----:B------:R-:W-:-:S03]  /*4e20*/  FMUL.FTZ R9, R50, R61 ;  /* 0x0000003d32097220 */ /* 0x000fc60000410000 */
[----:B------:R-:W-:Y:S01]  /*4e30*/  LEA.HI.X R27, R8, UR13, R27, 0x2, P0 ;  /* 0x0000000d081b7c11 */ /* 0x000fe200080f141b */
[----:B------:R-:W-:-:S04]  /*4e40*/  FFMA.FTZ R8, R22, R10, -R53 ;  /* 0x0000000a16087223 */ /* 0x000fc80000010835 */
[----:B------:R-:W-:-:S05]  /*4e50*/  FMUL.FTZ R8, R8, R61 ;  /* 0x0000003d08087220 */ /* 0x000fca0000410000 */
[----:B------:R1:W-:Y:S02]  /*4e60*/  STG.E.64 desc[UR8][R26.64], R8 ;  /* 0x000000081a007986 */ /* 0x0003e4000c101b08 */
.L_x_1453:
[----:B------:R-:W-:Y:S05]  /*4e70*/  BSYNC B0 ;  /* 0x0000000000007941 */ /* 0x000fea0003800000 */
.L_x_1452:
        /* <DEDUP_REMOVED lines=19> */
.L_x_1454:
[----:B------:R-:W-:Y:S04]  /*4fb0*/  BSSY B0, `(.L_x_1455) ;  /* 0x0000015000007945 */ /* 0x000fe80003800000 */
[----:B------:R-:W-:Y:S05]  /*4fc0*/  @!P4 BRA `(.L_x_1456) ;  /* 0x00000000004cc947 */ /* 0x000fea0003800000 */
[----:B------:R-:W-:Y:S01]  /*4fd0*/  IADD3 R11, R65, 0x40, RZ ;  /* 0x00000040410b7810 */ /* 0x000fe20007ffe0ff */
[----:B------:R-:W-:Y:S01]  /*4fe0*/  ULDC.64 UR12, c[0x0][0x288] ;  /* 0x0000a200000c7ab9 */ /* 0x000fe20000000a00 */
[----:B01----:R-:W-:Y:S01]  /*4ff0*/  MOV R8, R74 ;  /* 0x0000004a00087202 */ /* 0x003fe20000000f00 */
        /* <DEDUP_REMOVED lines=16> */
.L_x_1456:
[----:B------:R-:W-:Y:S05]  /*5100*/  BSYNC B0 ;  /* 0x0000000000007941 */ /* 0x000fea0003800000 */
.L_x_1455:
        /* <DEDUP_REMOVED lines=19> */
.L_x_1457:
[----:B------:R-:W-:Y:S04]  /*5240*/  BSSY B0, `(.L_x_1458) ;  /* 0x0000015000007945 */ /* 0x000fe80003800000 */
[----:B------:R-:W-:Y:S05]  /*5250*/  @!P3 BRA `(.L_x_1459) ;  /* 0x00000000004cb947 */ /* 0x000fea0003800000 */
[----:B--2---:R-:W-:Y:S01]  /*5260*/  IADD3 R11, R65, 0x60, RZ ;  /* 0x00000060410b7810 */ /* 0x004fe20007ffe0ff */
        /* <DEDUP_REMOVED lines=18> */
.L_x_1459:
[----:B------:R-:W-:Y:S05]  /*5390*/  BSYNC B0 ;  /* 0x0000000000007941 */ /* 0x000fea0003800000 */
.L_x_1458:
        /* <DEDUP_REMOVED lines=19> */
.L_x_1460:
[----:B------:R-:W-:Y:S04]  /*54d0*/  BSSY B0, `(.L_x_1461) ;  /* 0x0000015000007945 */ /* 0x000fe80003800000 */
[----:B------:R-:W-:Y:S05]  /*54e0*/  @!P2 BRA `(.L_x_1462) ;  /* 0x00000000004ca947 */ /* 0x000fea0003800000 */
[----:B0123--:R-:W-:Y:S01]  /*54f0*/  IADD3 R9, R65, 0x80, RZ ;  /* 0x0000008041097810 */ /* 0x00ffe20007ffe0ff */
[----:B------:R-:W-:Y:S01]  /*5500*/  ULDC.64 UR12, c[0x0][0x288] ;  /* 0x0000a200000c7ab9 */ /* 0x000fe20000000a00 */
[----:B------:R-:W-:Y:S01]  /*5510*/  MOV R10, R74 ;  /* 0x0000004a000a7202 */ /* 0x000fe20000000f00 */
[-C--:B------:R-:W-:Y:S01]  /*5520*/  FFMA.FTZ R47, R47, R32.reuse, R33 ;  /* 0x000000202f2f7223 */ /* 0x080fe20000010021 */
[----:B------:R-:W-:Y:S01]  /*5530*/  SHF.R.S32.HI R8, RZ, 0x1f, R9 ;  /* 0x0000001fff087819 */ /* 0x000fe20000011409 */
[----:B------:R-:W-:Y:S01]  /*5540*/  FFMA.FTZ R44, R44, R32, R33 ;  /* 0x000000202c2c7223 */ /* 0x000fe20000010021 */
[----:B------:R-:W-:Y:S01]  /*5550*/  MOV R11, R77 ;  /* 0x0000004d000b7202 */ /* 0x000fe20000000f00 */
[----:B------:R-:W-:Y:S02]  /*5560*/  FFMA.FTZ R16, R22, R16, -R47 ;  /* 0x0000001016107223 */ /* 0x000fe4000001082f */
[----:B------:R-:W-:Y:S02]  /*5570*/  IMAD R8, R8, UR12, RZ ;  /* 0x0000000c08087c24 */ /* 0x000fe4000f8e02ff */
[----:B------:R-:W-:Y:S01]  /*5580*/  FFMA.FTZ R44, R23, R17, -R44 ;  /* 0x00000011172c7223 */ /* 0x000fe2000001082c */
[----:B------:R-:W-:-:S04]  /*5590*/  IMAD.WIDE.U32 R10, R9, UR12, R10 ;  /* 0x0000000c090a7c25 */ /* 0x000fc8000f8e000a */
[-C--:B------:R-:W-:Y:S01]  /*55a0*/  FMUL.FTZ R16, R16, R61.reuse ;  /* 0x0000003d10107220 */ /* 0x080fe20000410000 */
[----:B------:R-:W-:Y:S01]  /*55b0*/  FMUL.FTZ R17, R44, R61 ;  /* 0x0000003d2c117220 */ /* 0x000fe20000410000 */
[----:B------:R-:W-:Y:S01]  /*55c0*/  IMAD R9, R9, UR13, R8 ;  /* 0x0000000d09097c24 */ /* 0x000fe2000f8e0208 */
[----:B------:R-:W-:Y:S02]  /*55d0*/  ULDC.64 UR12, c[0x0][0x210] ;  /* 0x00008400000c7ab9 */ /* 0x000fe40000000a00 */
[----:B------:R-:W-:Y:S02]  /*55e0*/  LEA R8, P0, R10, UR12, 0x2 ;  /* 0x0000000c0a087c11 */ /* 0x000fe4000f8010ff */
[----:B------:R-:W-:-:S04]  /*55f0*/  IADD3 R9, R11, R9, RZ ;  /* 0x000000090b097210 */ /* 0x000fc80007ffe0ff */
[----:B------:R-:W-:-:S05]  /*5600*/  LEA.HI.X R9, R10, UR13, R9, 0x2, P0 ;  /* 0x0000000d0a097c11 */ /* 0x000fca00080f1409 */
[----:B------:R4:W-:Y:S02]  /*5610*/  STG.E.64 desc[UR8][R8.64], R16 ;  /* 0x0000001008007986 */ /* 0x0009e4000c101b08 */
.L_x_1462:
[----:B------:R-:W-:Y:S05]  /*5620*/  BSYNC B0 ;  /* 0x0000000000007941 */ /* 0x000fea0003800000 */
.L_x_1461:
        /* <DEDUP_REMOVED lines=19> */
.L_x_1463:
[----:B------:R-:W-:Y:S04]  /*5760*/  BSSY B0, `(.L_x_1464) ;  /* 0x0000015000007945 */ /* 0x000fe80003800000 */
[----:B------:R-:W-:Y:S05]  /*5770*/  @!P1 BRA `(.L_x_1465) ;  /* 0x00000000004c9947 */ /* 0x000fea0003800000 */
[----:B01234-:R-:W-:Y:S01]  /*5780*/  IADD3 R9, R65, 0xa0, RZ ;  /* 0x000000a041097810 */ /* 0x01ffe20007ffe0ff */
        /* <DEDUP_REMOVED lines=18> */
.L_x_1465:
[----:B------:R-:W-:Y:S05]  /*58b0*/  BSYNC B0 ;  /* 0x0000000000007941 */ /* 0x000fea0003800000 */
.L_x_1464:
        /* <DEDUP_REMOVED lines=19> */
.L_x_1466:
[----:B------:R-:W-:Y:S01]  /*59f0*/  ISETP.GE.U32.AND P0, PT, R31, UR14, PT ;  /* 0x0000000e1f007c0c */ /* 0x000fe2000bf06070 */
[----:B------:R-:W-:Y:S01]  /*5a00*/  BSSY B0, `(.L_x_1467) ;  /* 0x0000018000007945 */ /* 0x000fe20003800000 */
[----:B------:R-:W-:Y:S02]  /*5a10*/  SHF.R.S32.HI R12, RZ, 0x1f, R64 ;  /* 0x0000001fff0c7819 */ /* 0x000fe40000011440 */
[----:B------:R-:W-:-:S04]  /*5a20*/  ISETP.GE.AND.EX P0, PT, R30, UR15, PT, P0 ;  /* 0x0000000f1e007c0c */ /* 0x000fc8000bf06300 */
[----:B------:R-:W-:-:S13]  /*5a30*/  ISETP.LT.U32.AND P0, PT, R66, 0x180, !P0 ;  /* 0x000001804200780c */ /* 0x000fda0004701070 */
[----:B------:R-:W-:Y:S05]  /*5a40*/  @!P0 BRA `(.L_x_1468) ;  /* 0x00000000004c8947 */ /* 0x000fea0003800000 */
[----:B------:R-:W-:Y:S01]  /*5a50*/  IADD3 R13, R65, 0xc0, RZ ;  /* 0x000000c0410d7810 */ /* 0x000fe20007ffe0ff */
[----:B------:R-:W-:Y:S01]  /*5a60*/  ULDC.64 UR12, c[0x0][0x288] ;  /* 0x0000a200000c7ab9 */ /* 0x000fe20000000a00 */
[----:B01234-:R-:W-:Y:S01]  /*5a70*/  MOV R8, R74 ;  /* 0x0000004a00087202 */ /* 0x01ffe20000000f00 */
        /* <DEDUP_REMOVED lines=16> */
.L_x_1468:
[----:B------:R-:W-:Y:S05]  /*5b80*/  BSYNC B0 ;  /* 0x0000000000007941 */ /* 0x000fea0003800000 */
.L_x_1467:
[----:B------:R-:W-:-:S04]  /*5b90*/  ISETP.GE.U32.AND P0, PT, R64, UR14, PT ;  /* 0x0000000e40007c0c */ /* 0x000fc8000bf06070 */
[----:B------:R-:W-:-:S04]  /*5ba0*/  ISETP.GE.AND.EX P0, PT, R12, UR15, PT, P0 ;  /* 0x0000000f0c007c0c */ /* 0x000fc8000bf06300 */
[----:B------:R-:W-:Y:S01]  /*5bb0*/  ISETP.GT.U32.OR P0, PT, R66, 0x17f, P0 ;  /* 0x0000017f4200780c */ /* 0x000fe20000704470 */
[----:B------:R-:W-:-:S12]  /*5bc0*/  @!P6 BRA `(.L_x_1469) ;  /* 0x000000000048e947 */ /* 0x000fd80003800000 */
[----:B------:R-:W-:Y:S01]  /*5bd0*/  FFMA.FTZ R24, R5, R22, R24 ;  /* 0x0000001605187223 */ /* 0x000fe20000010018 */
[----:B------:R-:W-:-:S03]  /*5be0*/  FFMA.FTZ R25, R2, R23, R25 ;  /* 0x0000001702197223 */ /* 0x000fc60000010019 */
[----:B------:R-:W-:Y:S01]  /*5bf0*/  FMUL.FTZ R0, R24, -1.4426950216293334961 ;  /* 0xbfb8aa3b18007820 */ /* 0x000fe20000410000 */
[----:B------:R-:W-:-:S05]  /*5c00*/  FMUL.FTZ R4, R25, -1.4426950216293334961 ;  /* 0xbfb8aa3b19047820 */ /* 0x000fca0000410000 */
[----:B------:R-:W5:Y:S08]  /*5c10*/  MUFU.EX2 R0, R0 ;  /* 0x0000000000007308 */ /* 0x000f700000000800 */
[----:B------:R-:W0:Y:S01]  /*5c20*/  MUFU.EX2 R4, R4 ;  /* 0x0000000400047308 */ /* 0x000e220000000800 */
[----:B-----5:R-:W-:-:S07]  /*5c30*/  FADD.FTZ R3, R0, 1 ;  /* 0x3f80000000037421 */ /* 0x020fce0000010000 */
[----:B------:R-:W5:Y:S01]  /*5c40*/  MUFU.RCP R3, R3 ;  /* 0x0000000300037308 */ /* 0x000f620000001000 */
[----:B0-----:R-:W-:-:S07]  /*5c50*/  FADD.FTZ R6, R4, 1 ;  /* 0x3f80000004067421 */ /* 0x001fce0000010000 */
[----:B------:R-:W1:Y:S01]  /*5c60*/  MUFU.RCP R6, R6 ;  /* 0x0000000600067308 */ /* 0x000e620000001000 */
[----:B-----5:R-:W-:Y:S01]  /*5c70*/  FADD.FTZ R7, -R3, 1 ;  /* 0x3f80000003077421 */ /* 0x020fe20000010100 */
[----:B------:R-:W-:-:S03]  /*5c80*/  FMUL.FTZ R20, R20, R3 ;  /* 0x0000000314147220 */ /* 0x000fc60000410000 */
[----:B------:R-:W-:Y:S01]  /*5c90*/  FFMA.FTZ R7, R24, R7, 1 ;  /* 0x3f80000018077423 */ /* 0x000fe20000010007 */
[----:B-1234-:R-:W-:Y:S01]  /*5ca0*/  FADD.FTZ R8, -R6, 1 ;  /* 0x3f80000006087421 */ /* 0x01efe20000010100 */
[----:B------:R-:W-:Y:S02]  /*5cb0*/  FMUL.FTZ R21, R21, R6 ;  /* 0x0000000615157220 */ /* 0x000fe40000410000 */
[----:B------:R-:W-:Y:S01]  /*5cc0*/  FMUL.FTZ R20, R20, R7 ;  /* 0x0000000714147220 */ /* 0x000fe20000410000 */
[----:B------:R-:W-:-:S04]  /*5cd0*/  FFMA.FTZ R8, R25, R8, 1 ;  /* 0x3f80000019087423 */ /* 0x000fc80000010008 */
[----:B------:R-:W-:-:S07]  /*5ce0*/  FMUL.FTZ R21, R21, R8 ;  /* 0x0000000815157220 */ /* 0x000fce0000410000 */
.L_x_1469:
        /* <DEDUP_REMOVED lines=12> */
[-C--:B------:R-:W-:Y:S01]  /*5db0*/  FMUL.FTZ R20, R20, R61.reuse ;  /* 0x0000003d14147220 */ /* 0x080fe20000410000 */
[----:B------:R-:W-:Y:S01]  /*5dc0*/  LEA R2, P0, R74, UR12, 0x2 ;  /* 0x0000000c4a027c11 */ /* 0x000fe2000f8010ff */
[----:B------:R-:W-:Y:S01]  /*5dd0*/  FMUL.FTZ R21, R32, R61 ;  /* 0x0000003d20157220 */ /* 0x000fe20000410000 */
[----:B------:R-:W-:-:S04]  /*5de0*/  IADD3 R3, R75, R3, RZ ;  /* 0x000000034b037210 */ /* 0x000fc80007ffe0ff */
[----:B------:R-:W-:-:S05]  /*5df0*/  LEA.HI.X R3, R74, UR13, R3, 0x2, P0 ;  /* 0x0000000d4a037c11 */ /* 0x000fca00080f1403 */
[----:B------:R0:W-:Y:S02]  /*5e00*/  STG.E.64 desc[UR8][R2.64], R20 ;  /* 0x0000001402007986 */ /* 0x0001e4000c101b08 */
.L_x_1471:
[----:B------:R-:W-:Y:S05]  /*5e10*/  BSYNC B0 ;  /* 0x0000000000007941 */ /* 0x000fea0003800000 */
.L_x_1470:
[----:B------:R-:W-:Y:S02]  /*5e20*/  IADD3 R62, R59, R62, RZ ;  /* 0x0000003e3b3e7210 */ /* 0x000fe40007ffe0ff */
[----:B------:R-:W-:Y:S02]  /*5e30*/  IADD3 R63, R63, 0x1, RZ ;  /* 0x000000013f3f7810 */ /* 0x000fe40007ffe0ff */
[----:B------:R-:W-:-:S13]  /*5e40*/  ISETP.GE.AND P0, PT, R62, UR4, PT ;  /* 0x000000043e007c0c */ /* 0x000fda000bf06270 */
[----:B------:R-:W-:Y:S05]  /*5e50*/  @!P0 BRA `(.L_x_1472) ;  /* 0xffffffa400848947 */ /* 0x000fea000383ffff */
.L_x_1421:
        /* <DEDUP_REMOVED lines=23> */
.L_x_1474:
[----:B------:R-:W-:Y:S05]  /*5fd0*/  BSYNC B0 ;  /* 0x0000000000007941 */ /* 0x000fea0003800000 */
.L_x_1473:
[----:B------:R-:W-:Y:S05]  /*5fe0*/  @P0 EXIT ;  /* 0x000000000000094d */ /* 0x000fea0003800000 */
[----:B------:R-:W-:Y:S05]  /*5ff0*/  @P2 BRA `(.L_x_1475) ;  /* 0x0000000000202947 */ /* 0x000fea0003800000 */
[----:B------:R-:W-:-:S05]  /*6000*/  IMAD R0, R4, R7, RZ ;  /* 0x0000000704007224 */ /* 0x000fca00078e02ff */
[----:B------:R-:W-:-:S13]  /*6010*/  ISETP.NE.AND P0, PT, R0, -0x1, PT ;  /* 0xffffffff0000780c */ /* 0x000fda0003f05270 */
[----:B------:R-:W-:Y:S05]  /*6020*/  @!P0 BRA `(.L_x_1475) ;  /* 0x0000000000148947 */ /* 0x000fea0003800000 */
.L_x_1476:
[----:B0-----:R-:W5:Y:S04]  /*6030*/  LDG.E.STRONG.GPU R5, desc[UR8][R2.64] ;  /* 0x0000000802057981 */ /* 0x001f68000c1ef900 */
[----:B-----5:R-:W-:Y:S01]  /*6040*/  CCTL.IVALL ;  /* 0x00000000ff00798f */ /* 0x020fe20002000000 */
[----:B------:R-:W-:Y:S05]  /*6050*/  YIELD ;  /* 0x0000000000007946 */ /* 0x000fea0003800000 */
[----:B------:R-:W-:-:S13]  /*6060*/  ISETP.NE.AND P0, PT, R5, R0, PT ;  /* 0x000000000500720c */ /* 0x000fda0003f05270 */
[----:B------:R-:W-:Y:S05]  /*6070*/  @P0 BRA `(.L_x_1476) ;  /* 0xfffffffc00ec0947 */ /* 0x000fea000383ffff */
.L_x_1475:
        /* <DEDUP_REMOVED lines=19> */
[----:B----4-:R-:W1:Y:S03]  /*61b0*/  LDC.64 R16, c[0x0][0x220] ;  /* 0x00008800ff107b82 */ /* 0x010e660000000a00 */
[----:B------:R-:W-:-:S04]  /*61c0*/  IADD3.X R5, RZ, R5, RZ, P0, !PT ;  /* 0x00000005ff057210 */ /* 0x000fc800007fe4ff */
[--C-:B------:R-:W-:Y:S02]  /*61d0*/  SHF.R.S64 R29, R2, 0x1, R5.reuse ;  /* 0x00000001021d7819 */ /* 0x100fe40000001005 */
[----:B------:R-:W-:-:S04]  /*61e0*/  SHF.R.S32.HI R2, RZ, 0x1, R5 ;  /* 0x00000001ff027819 */ /* 0x000fc80000011405 */
[----:B------:R-:W-:-:S07]  /*61f0*/  SHF.L.U64.HI R31, R29, 0x2, R2 ;  /* 0x000000021d1f7819 */ /* 0x000fce0000010202 */
.L_x_1477:
[----:B------:R-:W-:-:S04]  /*6200*/  LEA R6, P0, R66, UR4, 0x2 ;  /* 0x0000000442067c11 */ /* 0x000fc8000f8010ff */
[----:B------:R-:W-:Y:S02]  /*6210*/  LEA.HI.X R7, R66, UR5, R0, 0x2, P0 ;  /* 0x0000000542077c11 */ /* 0x000fe400080f1400 */
[-C--:B--23--:R-:W-:Y:S02]  /*6220*/  LEA R8, P0, R25, R6.reuse, 0x2 ;  /* 0x0000000619087211 */ /* 0x08cfe400078010ff */
[-C--:B------:R-:W-:Y:S01]  /*6230*/  LEA R12, P1, R22, R6.reuse, 0x2 ;  /* 0x00000006160c7211 */ /* 0x080fe200078210ff */
[----:B----4-:R-:W2:Y:S01]  /*6240*/  LDG.E R18, desc[UR8][R6.64] ;  /* 0x0000000806127981 */ /* 0x010ea2000c1e1900 */
        /* <DEDUP_REMOVED lines=18> */
.L_x_1478:
        /* <DEDUP_REMOVED lines=9> */
.L_x_3268:


//--------------------- .text._Z35group_norm_nhwc_bwd_one_pass_kernelI11Fp32IOFp32WLi512ELi24ELi384EEv26Group_norm_nhwc_bwd_params --------------------------
	.section	.text._Z35group_norm_nhwc_bwd_one_pass_kernelI11Fp32IOFp32WLi512ELi24ELi384EEv26Group_norm_nhwc_bwd_params,"ax",@progbits
	.align	128
        .global         _Z35group_norm_nhwc_bwd_one_pass_kernelI11Fp32IOFp32WLi512ELi24ELi384EEv26Group_norm_nhwc_bwd_params
        .type           _Z35group_norm_nhwc_bwd_one_pass_kernelI11Fp32IOFp32WLi512ELi24ELi384EEv26Group_norm_nhwc_bwd_params,@function
        .size           _Z35group_norm_nhwc_bwd_one_pass_kernelI11Fp32IOFp32WLi512ELi24ELi384EEv26Group_norm_nhwc_bwd_params,(.L_x_3269 - _Z35group_norm_nhwc_bwd_one_pass_kernelI11Fp32IOFp32WLi512ELi24ELi384EEv26Group_norm_nhwc_bwd_params)
        .other          _Z35group_norm_nhwc_bwd_one_pass_kernelI11Fp32IOFp32WLi512ELi24ELi384EEv26Group_norm_nhwc_bwd_params,@"STO_CUDA_ENTRY STV_DEFAULT"
_Z35group_norm_nhwc_bwd_one_pass_kernelI11Fp32IOFp32WLi512ELi24ELi384EEv26Group_norm_nhwc_bwd_params:
.text._Z35group_norm_nhwc_bwd_one_pass_kernelI11Fp32IOFp32WLi512ELi24ELi384EEv26Group_norm_nhwc_bwd_params:
        /* <DEDUP_REMOVED lines=19> */
[----:B------:R-:W-:Y:S01]  /*0130*/  SHF.R.S32.HI R0, RZ, 0x1f, R121 ;  /* 0x0000001fff007819 */ /* 0x000fe20000011479 */
[----:B------:R-:W-:Y:S01]  /*0140*/  HFMA2.MMA R16, -RZ, RZ, 0, 0 ;  /* 0x00000000ff107435 */ /* 0x000fe200000001ff */
[----:B------:R-:W-:-:S02]  /*0150*/  MOV R111, R109 ;  /* 0x0000006d006f7202 */ /* 0x000fc40000000f00 */
[----:B------:R-:W-:-:S03]  /*0160*/  LEA.HI R0, R0, R121, RZ, 0x5 ;  /* 0x0000007900007211 */ /* 0x000fc600078f28ff */
[----:B------:R-:W3:Y:S01]  /*0170*/  S2UR UR6, SR_CgaCtaId ;  /* 0x00000000000679c3 */ /* 0x000ee20000008800 */
[----:B------:R-:W-:Y:S01]  /*0180*/  SHF.R.S32.HI R0, RZ, 0x5, R0 ;  /* 0x00000005ff007819 */ /* 0x000fe20000011400 */
[----:B0-----:R-:W-:-:S06]  /*0190*/  IMAD R120, R5, UR7, R122 ;  /* 0x0000000705787c24 */ /* 0x001fcc000f8e027a */
[----:B------:R-:W0:Y:S01]  /*01a0*/  LDC R14, c[0x0][0x10] ;  /* 0x00000400ff0e7b82 */ /* 0x000e220000000800 */
[----:B------:R-:W-:Y:S01]  /*01b0*/  IMAD R122, R122, -0xc, R121 ;  /* 0xfffffff47a7a7824 */ /* 0x000fe200078e0279 */
[C---:B------:R-:W-:Y:S02]  /*01c0*/  ISETP.LT.U32.AND P0, PT, R120.reuse, UR10, PT ;  /* 0x0000000a78007c0c */ /* 0x040fe4000bf01070 */
[----:B------:R-:W-:Y:S02]  /*01d0*/  SHF.R.S32.HI R107, RZ, 0x1f, R120 ;  /* 0x0000001fff6b7819 */ /* 0x000fe40000011478 */
[----:B------:R-:W-:Y:S02]  /*01e0*/  IADD3 R118, R120, 0x20, RZ ;  /* 0x0000002078767810 */ /* 0x000fe40007ffe0ff */
[----:B------:R-:W-:Y:S02]  /*01f0*/  ISETP.LT.AND.EX P0, PT, R107, UR11, !P4, P0 ;  /* 0x0000000b6b007c0c */ /* 0x000fe4000e701300 */
[----:B------:R-:W-:-:S02]  /*0200*/  ISETP.LT.U32.AND P5, PT, R118, UR10, PT ;  /* 0x0000000a76007c0c */ /* 0x000fc4000bfa1070 */
[----:B------:R-:W-:Y:S01]  /*0210*/  SHF.R.S32.HI R105, RZ, 0x1f, R118 ;  /* 0x0000001fff697819 */ /* 0x000fe20000011476 */
[----:B---3--:R-:W-:Y:S01]  /*0220*/  ULEA UR5, UR6, UR5, 0x18 ;  /* 0x0000000506057291 */ /* 0x008fe2000f8ec03f */
[----:B------:R-:W-:Y:S02]  /*0230*/  IADD3 R117, R120, 0x40, RZ ;  /* 0x0000004078757810 */ /* 0x000fe40007ffe0ff */
[----:B------:R-:W-:Y:S02]  /*0240*/  ISETP.LT.AND.EX P6, PT, R105, UR11, !P4, P5 ;  /* 0x0000000b69007c0c */ /* 0x000fe4000e7c1350 */
[----:B------:R-:W-:Y:S02]  /*0250*/  ISETP.LT.U32.AND P3, PT, R117, UR10, PT ;  /* 0x0000000a75007c0c */ /* 0x000fe4000bf61070 */
[----:B------:R-:W-:Y:S02]  /*0260*/  SHF.R.S32.HI R103, RZ, 0x1f, R117 ;  /* 0x0000001fff677819 */ /* 0x000fe40000011475 */
[----:B------:R-:W-:Y:S01]  /*0270*/  @P0 LOP3.LUT R123, R123, 0x200, RZ, 0xfc, !PT ;  /* 0x000002007b7b0812 */ /* 0x000fe200078efcff */
[----:B0-----:R-:W-:Y:S01]  /*0280*/  IMAD R119, R14, UR7, R109 ;  /* 0x000000070e777c24 */ /* 0x001fe2000f8e026d */
[----:B------:R-:W-:-:S02]  /*0290*/  IADD3 R116, R120, 0x60, RZ ;  /* 0x0000006078747810 */ /* 0x000fc40007ffe0ff */
[----:B------:R-:W-:Y:S02]  /*02a0*/  ISETP.LT.AND.EX P5, PT, R103, UR11, !P4, P3 ;  /* 0x0000000b67007c0c */ /* 0x000fe4000e7a1330 */
[----:B------:R-:W-:Y:S02]  /*02b0*/  LOP3.LUT R123, R123, 0xfffffeff, RZ, 0xc0, !PT ;  /* 0xfffffeff7b7b7812 */ /* 0x000fe400078ec0ff */
[----:B------:R-:W-:Y:S02]  /*02c0*/  ISETP.LT.U32.AND P2, PT, R116, UR10, PT ;  /* 0x0000000a74007c0c */ /* 0x000fe4000bf41070 */
[----:B------:R-:W-:Y:S02]  /*02d0*/  SHF.R.S32.HI R101, RZ, 0x1f, R116 ;  /* 0x0000001fff657819 */ /* 0x000fe40000011474 */
[----:B------:R-:W-:Y:S02]  /*02e0*/  @P6 LOP3.LUT R123, R123, 0x100, RZ, 0xfc, !PT ;  /* 0x000001007b7b6812 */ /* 0x000fe400078efcff */
        /* <DEDUP_REMOVED lines=23> */
[----:B------:R-:W-:Y:S02]  /*0460*/  LOP3.LUT R123, R123, 0xfffffff7, RZ, 0xc0, !PT ;  /* 0xfffffff77b7b7812 */ /* 0x000fe400078ec0ff */
[----:B------:R-:W-:-:S02]  /*0470*/  IADD3 R106, R120, 0x120, RZ ;  /* 0x00000120786a7810 */ /* 0x000fc40007ffe0ff */
[C---:B------:R-:W-:Y:S02]  /*0480*/  IADD3 R104, R120.reuse, 0x140, RZ ;  /* 0x0000014078687810 */ /* 0x040fe40007ffe0ff */
[----:B------:R-:W-:Y:S02]  /*0490*/  IADD3 R102, R120, 0x160, RZ ;  /* 0x0000016078667810 */ /* 0x000fe40007ffe0ff */
[----:B------:R-:W-:Y:S02]  /*04a0*/  @P1 LOP3.LUT R123, R123, 0x8, RZ, 0xfc, !PT ;  /* 0x000000087b7b1812 */ /* 0x000fe400078efcff */
[----:B------:R-:W-:Y:S02]  /*04b0*/  SHF.R.S32.HI R3, RZ, 0x1f, R110 ;  /* 0x0000001fff037819 */ /* 0x000fe4000001146e */
[----:B------:R-:W-:Y:S02]  /*04c0*/  SHF.R.S32.HI R5, RZ, 0x1f, R108 ;  /* 0x0000001fff057819 */ /* 0x000fe4000001146c */
[----:B------:R-:W-:-:S02]  /*04d0*/  SHF.R.S32.HI R7, RZ, 0x1f, R106 ;  /* 0x0000001fff077819 */ /* 0x000fc4000001146a */
[----:B------:R-:W-:Y:S02]  /*04e0*/  SHF.R.S32.HI R9, RZ, 0x1f, R104 ;  /* 0x0000001fff097819 */ /* 0x000fe40000011468 */
[----:B------:R-:W-:Y:S02]  /*04f0*/  ISETP.LT.U32.AND P0, PT, R110, UR10, PT ;  /* 0x0000000a6e007c0c */ /* 0x000fe4000bf01070 */
        /* <DEDUP_REMOVED lines=11> */
[C---:B--2---:R-:W-:Y:S02]  /*05b0*/  LEA.HI R2, P5, R13.reuse, R12, RZ, 0x1 ;  /* 0x0000000c0d027211 */ /* 0x044fe400078b08ff */
        /* <DEDUP_REMOVED lines=8> */
[----:B------:R-:W0:Y:S01]  /*0640*/  LDC R12, c[0x0][0xc] ;  /* 0x00000300ff0c7b82 */ /* 0x000e220000000800 */
[C---:B------:R-:W-:Y:S02]  /*0650*/  IADD3 R98, R120.reuse, 0x1a0, RZ ;  /* 0x000001a078627810 */ /* 0x040fe40007ffe0ff */
[----:B------:R-:W-:Y:S02]  /*0660*/  IADD3.X R21, RZ, R21, RZ, P5, !PT ;  /* 0x00000015ff157210 */ /* 0x000fe40002ffe4ff */
[----:B------:R-:W-:Y:S02]  /*0670*/  IADD3 R96, R120, 0x1c0, RZ ;  /* 0x000001c078607810 */ /* 0x000fe40007ffe0ff */
[----:B------:R-:W-:-:S02]  /*0680*/  SHF.R.S64 R6, R6, 0x1, R21 ;  /* 0x0000000106067819 */ /* 0x000fc40000001015 */
[----:B------:R-:W-:Y:S02]  /*0690*/  IADD3 R94, R120, 0x1e0, RZ ;  /* 0x000001e0785e7810 */ /* 0x000fe40007ffe0ff */
[----:B------:R-:W-:Y:S02]  /*06a0*/  SHF.R.S32.HI R21, RZ, 0x1, R21 ;  /* 0x00000001ff157819 */ /* 0x000fe40000011415 */
[----:B------:R-:W-:Y:S02]  /*06b0*/  SHF.L.U64.HI R4, R2, 0x2, R13 ;  /* 0x0000000202047819 */ /* 0x000fe4000001020d */
[----:B------:R-:W-:Y:S02]  /*06c0*/  SHF.L.U32 R122, R122, 0x1, RZ ;  /* 0x000000017a7a7819 */ /* 0x000fe400000006ff */
[----:B------:R-:W-:Y:S02]  /*06d0*/  LEA R0, R0, UR5, 0x3 ;  /* 0x0000000500007c11 */ /* 0x000fe4000f8e18ff */
[----:B------:R-:W-:-:S02]  /*06e0*/  SHF.R.S32.HI R13, RZ, 0x1f, R100 ;  /* 0x0000001fff0d7819 */ /* 0x000fc40000011464 */
[----:B------:R-:W-:Y:S02]  /*06f0*/  SHF.R.S32.HI R15, RZ, 0x1f, R98 ;  /* 0x0000001fff0f7819 */ /* 0x000fe40000011462 */
[----:B------:R-:W-:Y:S02]  /*0700*/  SHF.R.S32.HI R17, RZ, 0x1f, R96 ;  /* 0x0000001fff117819 */ /* 0x000fe40000011460 */
[----:B0-----:R-:W-:Y:S02]  /*0710*/  LOP3.LUT R113, R12, 0x3, RZ, 0xc0, !PT ;  /* 0x000000030c717812 */ /* 0x001fe400078ec0ff */
[----:B------:R-:W-:Y:S02]  /*0720*/  SHF.R.S32.HI R19, RZ, 0x1f, R94 ;  /* 0x0000001fff137819 */ /* 0x000fe4000001145e */
[----:B------:R-:W-:Y:S02]  /*0730*/  IADD3 R18, -R113, R12, RZ ;  /* 0x0000000c71127210 */ /* 0x000fe40007ffe1ff */
[----:B-1----:R-:W-:-:S07]  /*0740*/  SHF.L.U64.HI R8, R6, 0x2, R21 ;  /* 0x0000000206087819 */ /* 0x002fce0000010215 */
.L_x_1562:
[----:B0-2---:R-:W0:Y:S01]  /*0750*/  LDC R26, c[0x0][0x2a0] ;  /* 0x0000a800ff1a7b82 */ /* 0x005e220000000800 */
[----:B-1----:R-:W-:Y:S01]  /*0760*/  P2R R28, PR, RZ, 0x8 ;  /* 0x00000008ff1c7803 */ /* 0x002fe20000000000 */
[----:B------:R-:W-:Y:S01]  /*0770*/  ULDC.64 UR12, c[0x0][0x298] ;  /* 0x0000a600000c7ab9 */ /* 0x000fe20000000a00 */
[C---:B------:R-:W-:Y:S02]  /*0780*/  LOP3.LUT P3, RZ, R123.reuse, 0x200, RZ, 0xc0, !PT ;  /* 0x000002007bff7812 */ /* 0x040fe4000786c0ff */
[C---:B------:R-:W-:Y:S02]  /*0790*/  LOP3.LUT P6, RZ, R123.reuse, 0x100, RZ, 0xc0, !PT ;  /* 0x000001007bff7812 */ /* 0x040fe400078cc0ff */
[----:B------:R-:W-:Y:S01]  /*07a0*/  P2R R27, PR, RZ, 0x10 ;  /* 0x00000010ff1b7803 */ /* 0x000fe20000000000 */
[----:B------:R-:W1:Y:S01]  /*07b0*/  @P0 LDC.64 R46, c[0x0][0x230] ;  /* 0x00008c00ff2e0b82 */ /* 0x000e620000000a00 */
[----:B------:R-:W-:Y:S02]  /*07c0*/  LOP3.LUT P4, RZ, R123, 0x40, RZ, 0xc0, !PT ;  /* 0x000000407bff7812 */ /* 0x000fe4000788c0ff */
[----:B------:R-:W-:-:S02]  /*07d0*/  P2R R131, PR, RZ, 0x2 ;  /* 0x00000002ff837803 */ /* 0x000fc40000000000 */
[----:B------:R-:W-:Y:S02]  /*07e0*/  P2R R130, PR, RZ, 0x1 ;  /* 0x00000001ff827803 */ /* 0x000fe40000000000 */
        /* <DEDUP_REMOVED lines=15> */
[----:B------:R-:W-:Y:S01]  /*08e0*/  IMAD.HI.U32 R21, R21, R23, R20 ;  /* 0x0000001715157227 */ /* 0x000fe200078e0014 */
[----:B------:R-:W-:-:S05]  /*08f0*/  LOP3.LUT R20, R111, R26, RZ, 0x3c, !PT ;  /* 0x0000001a6f147212 */ /* 0x000fca00078e3cff */
        /* <DEDUP_REMOVED lines=9> */
[----:B------:R-:W-:-:S13]  /*0990*/  ISETP.GE.U32.AND P5, PT, R22, R25, PT ;  /* 0x000000191600720c */ /* 0x000fda0003fa6070 */
        /* <DEDUP_REMOVED lines=8> */
[----:B------:R-:W-:-:S03]  /*0a20*/  SEL R21, R20, R21, !P5 ;  /* 0x0000001514157207 */ /* 0x000fc60006800000 */
[----:B------:R-:W-:Y:S01]  /*0a30*/  IMAD R125, R162, 0x18, RZ ;  /* 0x00000018a27d7824 */ /* 0x000fe200078e02ff */
[----:B------:R-:W-:-:S04]  /*0a40*/  SHF.R.S32.HI R20, RZ, 0x1f, R21 ;  /* 0x0000001fff147819 */ /* 0x000fc80000011415 */
[----:B------:R-:W-:Y:S01]  /*0a50*/  SHF.R.S32.HI R23, RZ, 0x1f, R125 ;  /* 0x0000001fff177819 */ /* 0x000fe2000001147d */
[----:B------:R-:W-:Y:S01]  /*0a60*/  IMAD R20, R20, UR12, RZ ;  /* 0x0000000c14147c24 */ /* 0x000fe2000f8e02ff */
[----:B------:R-:W-:-:S03]  /*0a70*/  IADD3 R158, P5, R122, R125, RZ ;  /* 0x0000007d7a9e7210 */ /* 0x000fc60007fbe0ff */
[C---:B------:R-:W-:Y:S01]  /*0a80*/  IMAD R161, R21.reuse, UR13, R20 ;  /* 0x0000000d15a17c24 */ /* 0x040fe2000f8e0214 */
[----:B------:R-:W-:Y:S02]  /*0a90*/  LEA.HI.X.SX32 R159, R122, R23, 0x1, P5 ;  /* 0x000000177a9f7211 */ /* 0x000fe400028f0eff */
[----:B------:R-:W2:Y:S01]  /*0aa0*/  @P3 LDC.64 R22, c[0x0][0x288] ;  /* 0x0000a200ff163b82 */ /* 0x000ea20000000a00 */
[----:B------:R-:W-:Y:S01]  /*0ab0*/  IMAD.WIDE.U32 R158, R21, UR12, R158 ;  /* 0x0000000c159e7c25 */ /* 0x000fe2000f8e009e */
[----:B------:R-:W-:-:S04]  /*0ac0*/  ULDC.64 UR12, c[0x0][0x290] ;  /* 0x0000a400000c7ab9 */ /* 0x000fc80000000a00 */
[----:B------:R-:W-:Y:S02]  /*0ad0*/  IADD3 R161, R159, R161, RZ ;  /* 0x000000a19fa17210 */ /* 0x000fe40007ffe0ff */
[----:B------:R-:W-:Y:S01]  /*0ae0*/  @P3 MOV R160, R158 ;  /* 0x0000009e00a03202 */ /* 0x000fe20000000f00 */
[----:B--2---:R-:W-:-:S04]  /*0af0*/  @P3 IMAD R20, R107, R22, RZ ;  /* 0x000000166b143224 */ /* 0x004fc800078e02ff */
[C---:B------:R-:W-:Y:S02]  /*0b00*/  @P3 IMAD R23, R120.reuse, R23, R20 ;  /* 0x0000001778173224 */ /* 0x040fe400078e0214 */
[----:B------:R-:W-:-:S05]  /*0b10*/  @P3 IMAD.WIDE.U32 R20, R120, R22, R160 ;  /* 0x0000001678143225 */ /* 0x000fca00078e00a0 */
[----:B------:R-:W-:Y:S02]  /*0b20*/  @P3 IADD3 R21, R21, R23, RZ ;  /* 0x0000001715153210 */ /* 0x000fe40007ffe0ff */
[----:B------:R-:W2:Y:S01]  /*0b30*/  @P3 LDC.64 R22, c[0x0][0x228] ;  /* 0x00008a00ff163b82 */ /* 0x000ea20000000a00 */
[C---:B------:R-:W-:Y:S02]  /*0b40*/  @P3 SHF.L.U32 R73, R20.reuse, 0x2, RZ ;  /* 0x0000000214493819 */ /* 0x040fe400000006ff */
[----:B------:R-:W-:Y:S02]  /*0b50*/  @P3 SHF.L.U64.HI R20, R20, 0x2, R21 ;  /* 0x0000000214143819 */ /* 0x000fe40000010215 */
[----:B------:R-:W-:Y:S02]  /*0b60*/  @P3 IADD3 R74, P5, R73, R74, RZ ;  /* 0x0000004a494a3210 */ /* 0x000fe40007fbe0ff */
[----:B------:R-:W-:Y:S02]  /*0b70*/  @P6 MOV R21, R161 ;  /* 0x000000a100156202 */ /* 0x000fe40000000f00 */
[----:B------:R-:W-:-:S02]  /*0b80*/  @P3 IADD3.X R75, R20, R75, RZ, P5, !PT ;  /* 0x0000004b144b3210 */ /* 0x000fc40002ffe4ff */
[----:B--2---:R-:W-:-:S04]  /*0b90*/  @P3 IADD3 R72, P5, R73, R22, RZ ;  /* 0x0000001649483210 */ /* 0x004fc80007fbe0ff */
[----:B------:R-:W-:Y:S02]  /*0ba0*/  @P3 IADD3.X R73, R20, R23, RZ, P5, !PT ;  /* 0x0000001714493210 */ /* 0x000fe40002ffe4ff */
[----:B------:R-:W2:Y:S01]  /*0bb0*/  @P6 LDC.64 R22, c[0x0][0x288] ;  /* 0x0000a200ff166b82 */ /* 0x000ea20000000a00 */
[----:B------:R-:W-:-:S13]  /*0bc0*/  LOP3.LUT P3, RZ, R123, 0x80, RZ, 0xc0, !PT ;  /* 0x000000807bff7812 */ /* 0x000fda000786c0ff */
[----:B------:R-:W3:Y:S01]  /*0bd0*/  @P3 LDC.64 R36, c[0x0][0x230] ;  /* 0x00008c00ff243b82 */ /* 0x000ee20000000a00 */
[----:B--2---:R-:W-:-:S04]  /*0be0*/  @P6 IMAD R20, R105, R22, RZ ;  /* 0x0000001669146224 */ /* 0x004fc800078e02ff */
[----:B------:R-:W-:Y:S01]  /*0bf0*/  @P6 IMAD R23, R118, R23, R20 ;  /* 0x0000001776176224 */ /* 0x000fe200078e0214 */
[----:B------:R-:W-:-:S05]  /*0c00*/  @P6 MOV R20, R158 ;  /* 0x0000009e00146202 */ /* 0x000fca0000000f00 */
[----:B------:R-:W-:-:S05]  /*0c10*/  @P6 IMAD.WIDE.U32 R20, R118, R22, R20 ;  /* 0x0000001676146225 */ /* 0x000fca00078e0014 */
[----:B------:R-:W-:Y:S02]  /*0c20*/  @P6 IADD3 R21, R21, R23, RZ ;  /* 0x0000001715156210 */ /* 0x000fe40007ffe0ff */
[----:B------:R-:W2:Y:S01]  /*0c30*/  @P6 LDC.64 R22, c[0x0][0x228] ;  /* 0x00008a00ff166b82 */ /* 0x000ea20000000a00 */
[C---:B------:R-:W-:Y:S02]  /*0c40*/  @P6 SHF.L.U32 R77, R20.reuse, 0x2, RZ ;  /* 0x00000002144d6819 */ /* 0x040fe400000006ff */
[----:B------:R-:W-:Y:S02]  /*0c50*/  @P6 SHF.L.U64.HI R20, R20, 0x2, R21 ;  /* 0x0000000214146819 */ /* 0x000fe40000010215 */
[----:B0-----:R-:W-:Y:S02]  /*0c60*/  @P6 IADD3 R34, P5, R77, R34, RZ ;  /* 0x000000224d226210 */ /* 0x001fe40007fbe0ff */
[----:B------:R-:W-:Y:S02]  /*0c70*/  @P3 MOV R21, R161 ;  /* 0x000000a100153202 */ /* 0x000fe40000000f00 */
[----:B------:R-:W-:-:S02]  /*0c80*/  @P6 IADD3.X R35, R20, R35, RZ, P5, !PT ;  /* 0x0000002314236210 */ /* 0x000fc40002ffe4ff */
[----:B--2---:R-:W-:-:S04]  /*0c90*/  @P6 IADD3 R76, P5, R77, R22, RZ ;  /* 0x000000164d4c6210 */ /* 0x004fc80007fbe0ff */
[----:B------:R-:W-:Y:S02]  /*0ca0*/  @P6 IADD3.X R77, R20, R23, RZ, P5, !PT ;  /* 0x00000017144d6210 */ /* 0x000fe40002ffe4ff */
[----:B------:R-:W0:Y:S01]  /*0cb0*/  @P3 LDC.64 R22, c[0x0][0x288] ;  /* 0x0000a200ff163b82 */ /* 0x000e220000000a00 */
[----:B------:R-:W-:-:S13]  /*0cc0*/  LOP3.LUT P6, RZ, R123, 0x8, RZ, 0xc0, !PT ;  /* 0x000000087bff7812 */ /* 0x000fda00078cc0ff */
[----:B------:R-:W2:Y:S01]  /*0cd0*/  @P6 LDC.64 R86, c[0x0][0x230] ;  /* 0x00008c00ff566b82 */ /* 0x000ea20000000a00 */
[----:B0-----:R-:W-:-:S04]  /*0ce0*/  @P3 IMAD R20, R103, R22, RZ ;  /* 0x0000001667143224 */ /* 0x001fc800078e02ff */
[----:B------:R-:W-:Y:S01]  /*0cf0*/  @P3 IMAD R23, R117, R23, R20 ;  /* 0x0000001775173224 */ /* 0x000fe200078e0214 */
[----:B------:R-:W-:-:S05]  /*0d00*/  @P3 MOV R20, R158 ;  /* 0x0000009e00143202 */ /* 0x000fca0000000f00 */
[----:B------:R-:W-:-:S05]  /*0d10*/  @P3 IMAD.WIDE.U32 R20, R117, R22, R20 ;  /* 0x0000001675143225 */ /* 0x000fca00078e0014 */
[----:B------:R-:W-:Y:S02]  /*0d20*/  @P3 IADD3 R21, R21, R23, RZ ;  /* 0x0000001715153210 */ /* 0x000fe40007ffe0ff */
[----:B------:R-:W0:Y:S01]  /*0d30*/  @P3 LDC.64 R22, c[0x0][0x228] ;  /* 0x00008a00ff163b82 */ /* 0x000e220000000a00 */
[C---:B------:R-:W-:Y:S02]  /*0d40*/  @P3 SHF.L.U32 R39, R20.reuse, 0x2, RZ ;  /* 0x0000000214273819 */ /* 0x040fe400000006ff */
[----:B------:R-:W-:Y:S02]  /*0d50*/  @P3 SHF.L.U64.HI R20, R20, 0x2, R21 ;  /* 0x0000000214143819 */ /* 0x000fe40000010215 */
[----:B---3--:R-:W-:Y:S02]  /*0d60*/  @P3 IADD3 R36, P5, R39, R36, RZ ;  /* 0x0000002427243210 */ /* 0x008fe40007fbe0ff */
[----:B------:R-:W-:Y:S02]  /*0d70*/  @P4 MOV R21, R161 ;  /* 0x000000a100154202 */ /* 0x000fe40000000f00 */
[----:B------:R-:W-:-:S02]  /*0d80*/  @P3 IADD3.X R37, R20, R37, RZ, P5, !PT ;  /* 0x0000002514253210 */ /* 0x000fc40002ffe4ff */
[----:B0-----:R-:W-:-:S04]  /*0d90*/  @P3 IADD3 R38, P5, R39, R22, RZ ;  /* 0x0000001627263210 */ /* 0x001fc80007fbe0ff */
[----:B------:R-:W-:Y:S02]  /*0da0*/  @P3 IADD3.X R39, R20, R23, RZ, P5, !PT ;  /* 0x0000001714273210 */ /* 0x000fe40002ffe4ff */
[----:B------:R-:W0:Y:S01]  /*0db0*/  @P4 LDC.64 R22, c[0x0][0x288] ;  /* 0x0000a200ff164b82 */ /* 0x000e220000000a00 */
[----:B------:R-:W-:-:S13]  /*0dc0*/  LOP3.LUT P3, RZ, R123, 0x20, RZ, 0xc0, !PT ;  /* 0x000000207bff7812 */ /* 0x000fda000786c0ff */
[----:B------:R-:W3:Y:S01]  /*0dd0*/  @P3 LDC.64 R40, c[0x0][0x230] ;  /* 0x00008c00ff283b82 */ /* 0x000ee20000000a00 */
        /* <DEDUP_REMOVED lines=8> */
[----:B----4-:R-:W-:Y:S02]  /*0e60*/  @P4 IADD3 R80, P5, R79, R80, RZ ;  /* 0x000000504f504210 */ /* 0x010fe40007fbe0ff */
[----:B------:R-:W-:Y:S02]  /*0e70*/  @P3 MOV R21, R161 ;  /* 0x000000a100153202 */ /* 0x000fe40000000f00 */
[----:B------:R-:W-:-:S02]  /*0e80*/  @P4 IADD3.X R81, R20, R81, RZ, P5, !PT ;  /* 0x0000005114514210 */ /* 0x000fc40002ffe4ff */
[----:B0-----:R-:W-:-:S04]  /*0e90*/  @P4 IADD3 R78, P5, R79, R22, RZ ;  /* 0x000000164f4e4210 */ /* 0x001fc80007fbe0ff */
[----:B------:R-:W-:Y:S02]  /*0ea0*/  @P4 IADD3.X R79, R20, R23, RZ, P5, !PT ;  /* 0x00000017144f4210 */ /* 0x000fe40002ffe4ff */
[----:B------:R-:W0:Y:S01]  /*0eb0*/  @P3 LDC.64 R22, c[0x0][0x288] ;  /* 0x0000a200ff163b82 */ /* 0x000e220000000a00 */
[----:B------:R-:W-:-:S13]  /*0ec0*/  LOP3.LUT P4, RZ, R123, 0x10, RZ, 0xc0, !PT ;  /* 0x000000107bff7812 */ /* 0x000fda000788c0ff */
[----:B------:R-:W4:Y:S01]  /*0ed0*/  @P4 LDC.64 R42, c[0x0][0x230] ;  /* 0x00008c00ff2a4b82 */ /* 0x000f220000000a00 */
        /* <DEDUP_REMOVED lines=14> */
[----:B------:R-:W-:Y:S02]  /*0fc0*/  ISETP.NE.AND P3, PT, R28, RZ, PT ;  /* 0x000000ff1c00720c */ /* 0x000fe40003f65270 */
[----:B------:R-:W-:Y:S02]  /*0fd0*/  MOV R124, 0x3f800000 ;  /* 0x3f800000007c7802 */ /* 0x000fe40000000f00 */
[----:B------:R-:W-:Y:S02]  /*0fe0*/  CS2R R62, SRZ ;  /* 0x00000000003e7805 */ /* 0x000fe4000001ff00 */
[----:B------:R-:W-:-:S07]  /*0ff0*/  P2R R133, PR, RZ, 0x8 ;  /* 0x00000008ff857803 */ /* 0x000fce0000000000 */
        /* <DEDUP_REMOVED lines=15> */
[----:B------:R-:W-:-:S13]  /*10f0*/  ISETP.NE.AND P4, PT, R27, RZ, PT ;  /* 0x000000ff1b00720c */ /* 0x000fda0003f85270 */
[----:B------:R-:W4:Y:S08]  /*1100*/  @P4 LDC.64 R92, c[0x0][0x230] ;  /* 0x00008c00ff5c4b82 */ /* 0x000f300000000a00 */
        /* <DEDUP_REMOVED lines=9> */
[----:B--2---:R-:W-:Y:S02]  /*11a0*/  @P6 IADD3 R86, P5, R85, R86, RZ ;  /* 0x0000005655566210 */ /* 0x004fe40007fbe0ff */
[----:B------:R-:W-:Y:S02]  /*11b0*/  @P0 MOV R21, R161 ;  /* 0x000000a100150202 */ /* 0x000fe40000000f00 */
[----:B------:R-:W-:-:S02]  /*11c0*/  @P6 IADD3.X R87, R20, R87, RZ, P5, !PT ;  /* 0x0000005714576210 */ /* 0x000fc40002ffe4ff */
[----:B0-----:R-:W-:-:S04]  /*11d0*/  @P6 IADD3 R84, P5, R85, R22, RZ ;  /* 0x0000001655546210 */ /* 0x001fc80007fbe0ff */
[----:B------:R-:W-:Y:S02]  /*11e0*/  @P6 IADD3.X R85, R20, R23, RZ, P5, !PT ;  /* 0x0000001714556210 */ /* 0x000fe40002ffe4ff */
[----:B------:R-:W0:Y:S02]  /*11f0*/  @P0 LDC.64 R22, c[0x0][0x288] ;  /* 0x0000a200ff160b82 */ /* 0x000e240000000a00 */
        /* <DEDUP_REMOVED lines=8> */
[----:B-1----:R-:W-:Y:S02]  /*1280*/  @P0 IADD3 R46, P5, R89, R46, RZ ;  /* 0x0000002e592e0210 */ /* 0x002fe40007fbe0ff */
        /* <DEDUP_REMOVED lines=13> */
[----:B------:R-:W-:Y:S02]  /*1360*/  @P1 IADD3 R48, P5, R51, R48, RZ ;  /* 0x0000003033301210 */ /* 0x000fe40007fbe0ff */
        /* <DEDUP_REMOVED lines=27> */
[----:B---3--:R-:W-:-:S04]  /*1520*/  @P3 IADD3 R54, P5, R127, R54, RZ ;  /* 0x000000367f363210 */ /* 0x008fc80007fbe0ff */
[----:B------:R-:W-:Y:S02]  /*1530*/  @P3 IADD3.X R55, R20, R55, RZ, P5, !PT ;  /* 0x0000003714373210 */ /* 0x000fe40002ffe4ff */
[----:B0-----:R-:W-:-:S04]  /*1540*/  @P3 IADD3 R126, P5, R127, R22, RZ ;  /* 0x000000167f7e3210 */ /* 0x001fc80007fbe0ff */
[----:B------:R-:W-:Y:S02]  /*1550*/  @P3 IADD3.X R127, R20, R23, RZ, P5, !PT ;  /* 0x00000017147f3210 */ /* 0x000fe40002ffe4ff */
[----:B------:R-:W0:Y:S01]  /*1560*/  @P4 LDC.64 R20, c[0x0][0x288] ;  /* 0x0000a200ff144b82 */ /* 0x000e220000000a00 */
[----:B------:R-:W-:Y:S01]  /*1570*/  @P4 MOV R23, R161 ;  /* 0x000000a100174202 */ /* 0x000fe20000000f00 */
[----:B0-----:R-:W-:-:S04]  /*1580*/  @P4 IMAD R22, R11, R20, RZ ;  /* 0x000000140b164224 */ /* 0x001fc800078e02ff */
[----:B------:R-:W-:Y:S01]  /*1590*/  @P4 IMAD R25, R102, R21, R22 ;  /* 0x0000001566194224 */ /* 0x000fe200078e0216 */
[----:B------:R-:W-:-:S05]  /*15a0*/  @P4 MOV R22, R158 ;  /* 0x0000009e00164202 */ /* 0x000fca0000000f00 */
[----:B------:R-:W-:-:S05]  /*15b0*/  @P4 IMAD.WIDE.U32 R20, R102, R20, R22 ;  /* 0x0000001466144225 */ /* 0x000fca00078e0016 */
[----:B------:R-:W-:Y:S02]  /*15c0*/  @P4 IADD3 R23, R21, R25, RZ ;  /* 0x0000001915174210 */ /* 0x000fe40007ffe0ff */
[C---:B------:R-:W-:Y:S02]  /*15d0*/  @P4 SHF.L.U32 R21, R20.reuse, 0x2, RZ ;  /* 0x0000000214154819 */ /* 0x040fe400000006ff */
[----:B------:R-:W-:Y:S02]  /*15e0*/  @P4 SHF.L.U64.HI R20, R20, 0x2, R23 ;  /* 0x0000000214144819 */ /* 0x000fe40000010217 */
[----:B------:R-:W0:Y:S01]  /*15f0*/  LDC R23, c[0x0][0x2ac] ;  /* 0x0000ab00ff177b82 */ /* 0x000e220000000800 */
[----:B----4-:R-:W-:-:S04]  /*1600*/  @P4 IADD3 R92, P5, R21, R92, RZ ;  /* 0x0000005c155c4210 */ /* 0x010fc80007fbe0ff */
[----:B------:R-:W-:Y:S02]  /*1610*/  @P4 IADD3.X R93, R20, R93, RZ, P5, !PT ;  /* 0x0000005d145d4210 */ /* 0x000fe40002ffe4ff */
[----:B------:R-:W-:-:S04]  /*1620*/  @P4 IADD3 R90, P5, R21, R90, RZ ;  /* 0x0000005a155a4210 */ /* 0x000fc80007fbe0ff */
        /* <DEDUP_REMOVED lines=10> */
[----:B------:R-:W-:-:S07]  /*16d0*/  @P1 MOV R23, R161 ;  /* 0x000000a100171202 */ /* 0x000fce0000000f00 */
        /* <DEDUP_REMOVED lines=11> */
[----:B0-----:R-:W-:Y:S02]  /*1790*/  @P1 IADD3 R30, P5, R31, R20, RZ ;  /* 0x000000141f1e1210 */ /* 0x001fe40007fbe0ff */
[----:B------:R-:W-:Y:S02]  /*17a0*/  IADD3 R20, R56, 0x1a0, RZ ;  /* 0x000001a038147810 */ /* 0x000fe40007ffe0ff */
[----:B------:R-:W-:Y:S02]  /*17b0*/  @P1 IADD3.X R31, R22, R21, RZ, P5, !PT ;  /* 0x00000015161f1210 */ /* 0x000fe40002ffe4ff */
        /* <DEDUP_REMOVED lines=21> */
[----:B------:R-:W-:-:S02]  /*1910*/  ISETP.GE.U32.AND P5, PT, R20, UR12, PT ;  /* 0x0000000c14007c0c */ /* 0x000fc4000bfa6070 */
[----:B------:R-:W-:Y:S02]  /*1920*/  IADD3 R56, R56, 0x1e0, RZ ;  /* 0x000001e038387810 */ /* 0x000fe40007ffe0ff */
        /* <DEDUP_REMOVED lines=15> */
[----:B------:R-:W-:Y:S02]  /*1a20*/  CS2R R58, SRZ ;  /* 0x00000000003a7805 */ /* 0x000fe4000001ff00 */
[----:B------:R-:W-:Y:S02]  /*1a30*/  LOP3.LUT P3, RZ, R123, 0x100, RZ, 0xc0, !PT ;  /* 0x000001007bff7812 */ /* 0x000fe4000786c0ff */
[----:B------:R-:W-:Y:S02]  /*1a40*/  CS2R R60, SRZ ;  /* 0x00000000003c7805 */ /* 0x000fe4000001ff00 */
[----:B------:R-:W-:Y:S01]  /*1a50*/  CS2R R64, SRZ ;  /* 0x0000000000407805 */ /* 0x000fe2000001ff00 */
[----:B------:R-:W5:Y:S04]  /*1a60*/  @P5 LDG.E.64 R62, desc[UR8][R32.64] ;  /* 0x00000008203e5981 */ /* 0x000f68000c1e1b00 */
[----:B------:R1:W5:Y:S04]  /*1a70*/  @P1 LDG.E.64 R58, desc[UR8][R26.64] ;  /* 0x000000081a3a1981 */ /* 0x000368000c1e1b00 */
[----:B------:R2:W5:Y:S01]  /*1a80*/  @P0 LDG.E.64 R60, desc[UR8][R28.64] ;  /* 0x000000081c3c0981 */ /* 0x000562000c1e1b00 */
[----:B0-----:R-:W-:-:S02]  /*1a90*/  @P5 IADD3 R68, P6, R69, R20, RZ ;  /* 0x0000001445445210 */ /* 0x001fc40007fde0ff */
[----:B------:R-:W-:Y:S02]  /*1aa0*/  SHF.R.S32.HI R20, RZ, 0x1f, R56 ;  /* 0x0000001fff147819 */ /* 0x000fe40000011438 */
[----:B------:R-:W-:Y:S02]  /*1ab0*/  @P5 IADD3.X R69, R24, R21, RZ, P6, !PT ;  /* 0x0000001518455210 */ /* 0x000fe400037fe4ff */
[----:B------:R-:W-:-:S04]  /*1ac0*/  ISETP.GE.U32.AND P6, PT, R56, UR12, PT ;  /* 0x0000000c38007c0c */ /* 0x000fc8000bfc6070 */
[----:B------:R-:W-:-:S04]  /*1ad0*/  ISETP.GE.AND.EX P6, PT, R20, UR13, PT, P6 ;  /* 0x0000000d14007c0c */ /* 0x000fc8000bfc6360 */
[----:B------:R-:W-:-:S13]  /*1ae0*/  ISETP.LT.U32.AND P6, PT, R121, 0x180, !P6 ;  /* 0x000001807900780c */ /* 0x000fda00077c1070 */
[----:B------:R-:W0:Y:S01]  /*1af0*/  @P6 LDC.64 R20, c[0x0][0x288] ;  /* 0x0000a200ff146b82 */ /* 0x000e220000000a00 */
[----:B------:R-:W-:-:S07]  /*1b00*/  @P6 MOV R25, R161 ;  /* 0x000000a100196202 */ /* 0x000fce0000000f00 */
[----:B------:R-:W3:Y:S01]  /*1b10*/  @P6 LDC.64 R22, c[0x0][0x230] ;  /* 0x00008c00ff166b82 */ /* 0x000ee20000000a00 */
        /* <DEDUP_REMOVED lines=8> */
[----:B---3--:R-:W-:-:S04]  /*1ba0*/  @P6 IADD3 R70, P2, R135, R22, RZ ;  /* 0x0000001687466210 */ /* 0x008fc80007f5e0ff */
[----:B------:R-:W-:Y:S02]  /*1bb0*/  @P6 IADD3.X R71, R24, R23, RZ, P2, !PT ;  /* 0x0000001718476210 */ /* 0x000fe400017fe4ff */
[----:B------:R-:W-:Y:S02]  /*1bc0*/  CS2R R22, SRZ ;  /* 0x0000000000167805 */ /* 0x000fe4000001ff00 */
[----:B-1----:R-:W-:Y:S02]  /*1bd0*/  CS2R R26, SRZ ;  /* 0x00000000001a7805 */ /* 0x002fe4000001ff00 */
[----:B--2---:R-:W-:Y:S01]  /*1be0*/  CS2R R28, SRZ ;  /* 0x00000000001c7805 */ /* 0x004fe2000001ff00 */
[----:B------:R-:W5:Y:S04]  /*1bf0*/  @P6 LDG.E.64 R64, desc[UR8][R70.64] ;  /* 0x0000000846406981 */ /* 0x000f68000c1e1b00 */
[----:B------:R1:W5:Y:S01]  /*1c00*/  @P0 LDG.E.64 R22, desc[UR8][R66.64] ;  /* 0x0000000842160981 */ /* 0x000362000c1e1b00 */
[----:B0-----:R-:W-:-:S04]  /*1c10*/  @P6 IADD3 R134, P2, R135, R20, RZ ;  /* 0x0000001487866210 */ /* 0x001fc80007f5e0ff */
[----:B------:R-:W-:Y:S02]  /*1c20*/  @P6 IADD3.X R135, R24, R21, RZ, P2, !PT ;  /* 0x0000001518876210 */ /* 0x000fe400017fe4ff */
[----:B------:R-:W0:Y:S01]  /*1c30*/  LDC.64 R20, c[0x0][0x248] ;  /* 0x00009200ff147b82 */ /* 0x000e220000000a00 */
[----:B------:R-:W-:Y:S02]  /*1c40*/  LOP3.LUT P0, RZ, R123, 0x20, RZ, 0xc0, !PT ;  /* 0x000000207bff7812 */ /* 0x000fe4000780c0ff */
[----:B-1----:R-:W-:Y:S02]  /*1c50*/  CS2R R66, SRZ ;  /* 0x0000000000427805 */ /* 0x002fe4000001ff00 */
[----:B------:R-:W-:Y:S01]  /*1c60*/  CS2R R70, SRZ ;  /* 0x0000000000467805 */ /* 0x000fe2000001ff00 */
[----:B------:R-:W5:Y:S01]  /*1c70*/  @P6 LDG.E.64 R26, desc[UR8][R134.64] ;  /* 0x00000008861a6981 */ /* 0x000f62000c1e1b00 */
[----:B0-----:R-:W-:-:S06]  /*1c80*/  IMAD.WIDE R56, R111, 0x8, R20 ;  /* 0x000000086f387825 */ /* 0x001fcc00078e0214 */
[----:B------:R-:W2:Y:S01]  /*1c90*/  LDG.E.64 R56, desc[UR8][R56.64] ;  /* 0x0000000838387981 */ /* 0x000ea2000c1e1b00 */
[----:B------:R-:W-:Y:S02]  /*1ca0*/  MOV R20, RZ ;  /* 0x000000ff00147202 */ /* 0x000fe40000000f00 */
[----:B------:R-:W-:Y:S02]  /*1cb0*/  CS2R R32, SRZ ;  /* 0x0000000000207805 */ /* 0x000fe4000001ff00 */
[----:B------:R-:W-:Y:S01]  /*1cc0*/  LOP3.LUT P6, RZ, R123, 0x10, RZ, 0xc0, !PT ;  /* 0x000000107bff7812 */ /* 0x000fe200078cc0ff */
[----:B--2---:R-:W-:-:S05]  /*1cd0*/  FFMA.FTZ R21, -R56, R56, R57 ;  /* 0x0000003838157223 */ /* 0x004fca0000010139 */
[----:B------:R-:W-:-:S13]  /*1ce0*/  FSETP.GTU.FTZ.AND P2, PT, R21, RZ, PT ;  /* 0x000000ff1500720b */ /* 0x000fda0003f5c000 */
[----:B------:R-:W0:Y:S02]  /*1cf0*/  @P2 LDC R24, c[0x0][0x250] ;  /* 0x00009400ff182b82 */ /* 0x000e240000000800 */
[----:B0-----:R-:W-:Y:S01]  /*1d00*/  @P2 FADD.FTZ R24, R21, R24 ;  /* 0x0000001815182221 */ /* 0x001fe20000010000 */
[----:B------:R-:W-:-:S03]  /*1d10*/  MOV R21, RZ ;  /* 0x000000ff00157202 */ /* 0x000fc60000000f00 */
[----:B------:R0:W1:Y:S01]  /*1d20*/  @P2 MUFU.RSQ R124, R24 ;  /* 0x00000018007c2308 */ /* 0x0000620000001400 */
[----:B------:R-:W-:Y:S02]  /*1d30*/  LOP3.LUT P2, RZ, R123, 0x80, RZ, 0xc0, !PT ;  /* 0x000000807bff7812 */ /* 0x000fe4000784c0ff */
[----:B------:R-:W5:Y:S01]  /*1d40*/  @P1 LDG.E.64 R20, desc[UR8][R30.64] ;  /* 0x000000081e141981 */ /* 0x000f62000c1e1b00 */
[----:B0-----:R-:W-:-:S10]  /*1d50*/  CS2R R24, SRZ ;  /* 0x0000000000187805 */ /* 0x001fd4000001ff00 */
[----:B------:R-:W5:Y:S04]  /*1d60*/  @P2 LDG.E.64 R70, desc[UR8][R36.64] ;  /* 0x0000000824462981 */ /* 0x000f68000c1e1b00 */
[----:B------:R0:W5:Y:S01]  /*1d70*/  @P5 LDG.E.64 R24, desc[UR8][R68.64] ;  /* 0x0000000844185981 */ /* 0x000162000c1e1b00 */
[C---:B------:R-:W-:Y:S02]  /*1d80*/  LOP3.LUT P5, RZ, R123.reuse, 0x200, RZ, 0xc0, !PT ;  /* 0x000002007bff7812 */ /* 0x040fe400078ac0ff */
[----:B------:R-:W-:Y:S01]  /*1d90*/  LOP3.LUT P1, RZ, R123, 0x40, RZ, 0xc0, !PT ;  /* 0x000000407bff7812 */ /* 0x000fe2000782c0ff */
[----:B------:R-:W5:Y:S01]  /*1da0*/  @P2 LDG.E.64 R32, desc[UR8][R38.64] ;  /* 0x0000000826202981 */ /* 0x000f62000c1e1b00 */
[----:B0-----:R-:W-:Y:S02]  /*1db0*/  CS2R R68, SRZ ;  /* 0x0000000000447805 */ /* 0x001fe4000001ff00 */
[----:B------:R-:W-:-:S02]  /*1dc0*/  CS2R R30, SRZ ;  /* 0x00000000001e7805 */ /* 0x000fc4000001ff00 */
[----:B------:R-:W-:-:S05]  /*1dd0*/  CS2R R36, SRZ ;  /* 0x0000000000247805 */ /* 0x000fca000001ff00 */
[----:B------:R0:W5:Y:S04]  /*1de0*/  @P5 LDG.E.64 R66, desc[UR8][R74.64] ;  /* 0x000000084a425981 */ /* 0x000168000c1e1b00 */
[----:B------:R2:W5:Y:S04]  /*1df0*/  @P5 LDG.E.64 R28, desc[UR8][R72.64] ;  /* 0x00000008481c5981 */ /* 0x000568000c1e1b00 */
[----:B------:R3:W5:Y:S01]  /*1e00*/  @P3 LDG.E.64 R68, desc[UR8][R34.64] ;  /* 0x0000000822443981 */ /* 0x000762000c1e1b00 */
[----:B0-----:R-:W-:Y:S02]  /*1e10*/  CS2R R74, SRZ ;  /* 0x00000000004a7805 */ /* 0x001fe4000001ff00 */
[----:B------:R-:W-:Y:S01]  /*1e20*/  CS2R R38, SRZ ;  /* 0x0000000000267805 */ /* 0x000fe2000001ff00 */
[----:B------:R0:W5:Y:S01]  /*1e30*/  @P3 LDG.E.64 R30, desc[UR8][R76.64] ;  /* 0x000000084c1e3981 */ /* 0x000162000c1e1b00 */
[----:B--2---:R-:W-:-:S02]  /*1e40*/  CS2R R72, SRZ ;  /* 0x0000000000487805 */ /* 0x004fc4000001ff00 */
[----:B------:R-:W-:Y:S01]  /*1e50*/  LOP3.LUT P5, RZ, R123, 0x8, RZ, 0xc0, !PT ;  /* 0x000000087bff7812 */ /* 0x000fe200078ac0ff */
[----:B------:R2:W5:Y:S01]  /*1e60*/  @P0 LDG.E.64 R74, desc[UR8][R40.64] ;  /* 0x00000008284a0981 */ /* 0x000562000c1e1b00 */
[----:B---3--:R-:W-:-:S03]  /*1e70*/  CS2R R34, SRZ ;  /* 0x0000000000227805 */ /* 0x008fc6000001ff00 */
[----:B------:R-:W5:Y:S01]  /*1e80*/  @P1 LDG.E.64 R72, desc[UR8][R80.64] ;  /* 0x0000000850481981 */ /* 0x000f62000c1e1b00 */
[----:B0-----:R-:W-:-:S03]  /*1e90*/  CS2R R76, SRZ ;  /* 0x00000000004c7805 */ /* 0x001fc6000001ff00 */
[----:B------:R-:W5:Y:S01]  /*1ea0*/  @P1 LDG.E.64 R34, desc[UR8][R78.64] ;  /* 0x000000084e221981 */ /* 0x000f62000c1e1b00 */
[----:B------:R-:W-:-:S03]  /*1eb0*/  ISETP.NE.AND P1, PT, R131, RZ, PT ;  /* 0x000000ff8300720c */ /* 0x000fc60003f25270 */
[----:B------:R0:W5:Y:S01]  /*1ec0*/  @P0 LDG.E.64 R36, desc[UR8][R82.64] ;  /* 0x0000000852240981 */ /* 0x000162000c1e1b00 */
[----:B------:R-:W-:Y:S02]  /*1ed0*/  ISETP.NE.AND P0, PT, R130, RZ, PT ;  /* 0x000000ff8200720c */ /* 0x000fe40003f05270 */
[----:B--2---:R-:W-:Y:S02]  /*1ee0*/  CS2R R40, SRZ ;  /* 0x0000000000287805 */ /* 0x004fe4000001ff00 */
[----:B------:R-:W-:Y:S01]  /*1ef0*/  ISETP.NE.AND P3, PT, R133, RZ, PT ;  /* 0x000000ff8500720c */ /* 0x000fe20003f65270 */
[----:B------:R2:W5:Y:S01]  /*1f00*/  @P6 LDG.E.64 R76, desc[UR8][R42.64] ;  /* 0x000000082a4c6981 */ /* 0x000562000c1e1b00 */
[----:B------:R-:W-:-:S03]  /*1f10*/  ISETP.NE.AND P2, PT, R132, RZ, PT ;  /* 0x000000ff8400720c */ /* 0x000fc60003f45270 */
[----:B------:R3:W5:Y:S01]  /*1f20*/  @P6 LDG.E.64 R38, desc[UR8][R44.64] ;  /* 0x000000082c266981 */ /* 0x000762000c1e1b00 */
[----:B0-----:R-:W-:-:S03]  /*1f30*/  CS2R R82, SRZ ;  /* 0x0000000000527805 */ /* 0x001fc6000001ff00 */
[----:B------:R0:W5:Y:S01]  /*1f40*/  @P5 LDG.E.64 R40, desc[UR8][R84.64] ;  /* 0x0000000854285981 */ /* 0x000162000c1e1b00 */
[----:B--2---:R-:W-:-:S03]  /*1f50*/  CS2R R42, SRZ ;  /* 0x00000000002a7805 */ /* 0x004fc6000001ff00 */
[----:B------:R2:W5:Y:S01]  /*1f60*/  @P1 LDG.E.64 R82, desc[UR8][R48.64] ;  /* 0x0000000830521981 */ /* 0x000562000c1e1b00 */
[----:B---3--:R-:W-:-:S03]  /*1f70*/  CS2R R44, SRZ ;  /* 0x00000000002c7805 */ /* 0x008fc6000001ff00 */
[----:B------:R3:W5:Y:S01]  /*1f80*/  @P0 LDG.E.64 R42, desc[UR8][R88.64] ;  /* 0x00000008582a0981 */ /* 0x000762000c1e1b00 */
[----:B0-----:R-:W-:-:S03]  /*1f90*/  CS2R R84, SRZ ;  /* 0x0000000000547805 */ /* 0x001fc6000001ff00 */
[----:B------:R0:W5:Y:S01]  /*1fa0*/  @P1 LDG.E.64 R44, desc[UR8][R50.64] ;  /* 0x00000008322c1981 */ /* 0x000162000c1e1b00 */
[----:B--2---:R-:W-:-:S03]  /*1fb0*/  CS2R R48, SRZ ;  /* 0x0000000000307805 */ /* 0x004fc6000001ff00 */
[----:B------:R-:W5:Y:S01]  /*1fc0*/  @P2 LDG.E.64 R84, desc[UR8][R128.64] ;  /* 0x0000000880542981 */ /* 0x000f62000c1e1b00 */
[----:B---3--:R-:W-:-:S03]  /*1fd0*/  CS2R R88, SRZ ;  /* 0x0000000000587805 */ /* 0x008fc6000001ff00 */
[----:B------:R-:W5:Y:S01]  /*1fe0*/  @P3 LDG.E.64 R48, desc[UR8][R126.64] ;  /* 0x000000087e303981 */ /* 0x000f62000c1e1b00 */
[----:B0-----:R-:W-:-:S03]  /*1ff0*/  CS2R R50, SRZ ;  /* 0x0000000000327805 */ /* 0x001fc6000001ff00 */
[----:B------:R-:W5:Y:S04]  /*2000*/  @P4 LDG.E.64 R88, desc[UR8][R92.64] ;  /* 0x000000085c584981 */ /* 0x000f68000c1e1b00 */
[----:B------:R-:W5:Y:S01]  /*2010*/  @P4 LDG.E.64 R50, desc[UR8][R90.64] ;  /* 0x000000085a324981 */ /* 0x000f62000c1e1b00 */
[----:B------:R-:W-:Y:S02]  /*2020*/  CS2R R78, SRZ ;  /* 0x00000000004e7805 */ /* 0x000fe4000001ff00 */
[----:B------:R-:W-:-:S04]  /*2030*/  CS2R R80, SRZ ;  /* 0x0000000000507805 */ /* 0x000fc8000001ff00 */
[----:B------:R0:W5:Y:S01]  /*2040*/  @P5 LDG.E.64 R78, desc[UR8][R86.64] ;  /* 0x00000008564e5981 */ /* 0x000162000c1e1b00 */
[----:B------:R-:W-:-:S03]  /*2050*/  ISETP.GT.U32.AND P5, PT, R121, 0x17f, PT ;  /* 0x0000017f7900780c */ /* 0x000fc60003fa4070 */
[----:B------:R2:W5:Y:S01]  /*2060*/  @P0 LDG.E.64 R80, desc[UR8][R46.64] ;  /* 0x000000082e500981 */ /* 0x000562000c1e1b00 */
[----:B------:R-:W-:Y:S01]  /*2070*/  BSSY B0, `(.L_x_1480) ;  /* 0x0000012000007945 */ /* 0x000fe20003800000 */
[----:B0-----:R-:W-:Y:S02]  /*2080*/  CS2R R86, SRZ ;  /* 0x0000000000567805 */ /* 0x001fe4000001ff00 */
[----:B--2---:R-:W-:-:S04]  /*2090*/  CS2R R46, SRZ ;  /* 0x00000000002e7805 */ /* 0x004fc8000001ff00 */
[----:B------:R0:W5:Y:S04]  /*20a0*/  @P3 LDG.E.64 R86, desc[UR8][R54.64] ;  /* 0x0000000836563981 */ /* 0x000168000c1e1b00 */
[----:B------:R2:W5:Y:S01]  /*20b0*/  @P2 LDG.E.64 R46, desc[UR8][R52.64] ;  /* 0x00000008342e2981 */ /* 0x000562000c1e1b00 */
[----:B0-----:R-:W-:Y:S02]  /*20c0*/  CS2R R54, SRZ ;  /* 0x0000000000367805 */ /* 0x001fe4000001ff00 */
[----:B--2---:R-:W-:Y:S01]  /*20d0*/  CS2R R52, SRZ ;  /* 0x0000000000347805 */ /* 0x004fe2000001ff00 */
[----:B-1----:R-:W-:Y:S06]  /*20e0*/  @P5 BRA `(.L_x_1481) ;  /* 0x0000000000285947 */ /* 0x002fec0003800000 */
        /* <DEDUP_REMOVED lines=10> */
.L_x_1481:
[----:B------:R-:W-:Y:S05]  /*2190*/  BSYNC B0 ;  /* 0x0000000000007941 */ /* 0x000fea0003800000 */
.L_x_1480:
[----:B------:R-:W-:Y:S01]  /*21a0*/  ISETP.NE.AND P5, PT, RZ, UR10, PT ;  /* 0x0000000aff007c0c */ /* 0x000fe2000bfa5270 */
[C---:B-----5:R-:W-:Y:S01]  /*21b0*/  FADD.FTZ R127, -R56.reuse, R66 ;  /* 0x00000042387f7221 */ /* 0x060fe20000010100 */
[C---:B------:R-:W-:Y:S01]  /*21c0*/  FADD.FTZ R57, -R56.reuse, R67 ;  /* 0x0000004338397221 */ /* 0x040fe20000010100 */
[----:B------:R-:W-:Y:S01]  /*21d0*/  LOP3.LUT R123, R123, 0xfffffffd, RZ, 0xc0, !PT ;  /* 0xfffffffd7b7b7812 */ /* 0x000fe200078ec0ff */
[C---:B------:R-:W-:Y:S01]  /*21e0*/  FADD.FTZ R125, -R56.reuse, R68 ;  /* 0x00000044387d7221 */ /* 0x040fe20000010100 */
[----:B------:R-:W-:Y:S01]  /*21f0*/  FADD.FTZ R129, -R56, R69 ;  /* 0x0000004538817221 */ /* 0x000fe20000010100 */
[----:B------:R-:W-:Y:S01]  /*2200*/  MOV R68, R28 ;  /* 0x0000001c00447202 */ /* 0x000fe20000000f00 */
[-C--:B------:R-:W-:Y:S01]  /*2210*/  FMUL.FTZ R127, R127, R124.reuse ;  /* 0x0000007c7f7f7220 */ /* 0x080fe20000410000 */
        /* <DEDUP_REMOVED lines=23> */
.L_x_1482:
[----:B------:R-:W-:Y:S01]  /*2390*/  FMUL.FTZ R90, R68, R52 ;  /* 0x00000034445a7220 */ /* 0x000fe20000410000 */
[----:B------:R-:W-:Y:S01]  /*23a0*/  MOV R57, R31 ;  /* 0x0000001f00397202 */ /* 0x000fe20000000f00 */
        /* <DEDUP_REMOVED lines=24> */
.L_x_1483:
        /* <DEDUP_REMOVED lines=8> */
[-C--:B------:R-:W-:Y:S01]  /*25b0*/  FMUL.FTZ R129, R129, R124.reuse ;  /* 0x0000007c81817220 */ /* 0x080fe20000410000 */
[----:B------:R-:W-:Y:S01]  /*25c0*/  MOV R69, R33 ;  /* 0x0000002100457202 */ /* 0x000fe20000000f00 */
        /* <DEDUP_REMOVED lines=21> */
.L_x_1484:
        /* <DEDUP_REMOVED lines=31> */
.L_x_1485:
        /* <DEDUP_REMOVED lines=31> */
.L_x_1486:
        /* <DEDUP_REMOVED lines=31> */
.L_x_1487:
        /* <DEDUP_REMOVED lines=31> */
.L_x_1488:
        /* <DEDUP_REMOVED lines=31> */
.L_x_1489:
        /* <DEDUP_REMOVED lines=31> */
.L_x_1490:
        /* <DEDUP_REMOVED lines=31> */
.L_x_1491:
        /* <DEDUP_REMOVED lines=31> */
.L_x_1492:
        /* <DEDUP_REMOVED lines=28> */
[----:B------:R-:W-:-:S04]  /*3860*/  FFMA.FTZ R87, R87, R152, 1 ;  /* 0x3f80000057577423 */ /* 0x000fc80000010098 */
[----:B------:R-:W-:Y:S01]  /*3870*/  FMUL.FTZ R88, R88, R87 ;  /* 0x0000005758587220 */ /* 0x000fe20000410000 */
[----:B------:R-:W-:-:S07]  /*3880*/  FMUL.FTZ R87, R92, R151 ;  /* 0x000000975c577220 */ /* 0x000fce0000410000 */
.L_x_1493:
[----:B------:R-:W-:Y:S01]  /*3890*/  FFMA.FTZ R150, R146, R89, R91 ;  /* 0x0000005992967223 */ /* 0x000fe2000001005b */
[----:B------:R-:W-:Y:S01]  /*38a0*/  FMUL.FTZ R92, R88, R52 ;  /* 0x00000034585c7220 */ /* 0x000fe20000410000 */
[----:B------:R-:W-:Y:S01]  /*38b0*/  FADD.FTZ R93, R89, R90 ;  /* 0x0000005a595d7221 */ /* 0x000fe20000010000 */
[----:B------:R-:W-:Y:S01]  /*38c0*/  FMUL.FTZ R91, R87, R53 ;  /* 0x00000035575b7220 */ /* 0x000fe20000410000 */
[----:B------:R-:W-:Y:S01]  /*38d0*/  FADD.FTZ R149, -R56, R58 ;  /* 0x0000003a38957221 */ /* 0x000fe20000010100 */
[----:B------:R-:W-:Y:S01]  /*38e0*/  FFMA.FTZ R89, R147, R92, R150 ;  /* 0x0000005c93597223 */ /* 0x000fe20000010096 */
[----:B------:R-:W-:Y:S01]  /*38f0*/  FADD.FTZ R92, R93, R92 ;  /* 0x0000005c5d5c7221 */ /* 0x000fe20000010000 */
[----:B------:R-:W-:Y:S01]  /*3900*/  MOV R58, R21 ;  /* 0x00000015003a7202 */ /* 0x000fe20000000f00 */
[----:B------:R-:W-:Y:S01]  /*3910*/  FMUL.FTZ R149, R149, R124 ;  /* 0x0000007c95957220 */ /* 0x000fe20000410000 */
[----:B------:R-:W-:Y:S01]  /*3920*/  FFMA.FTZ R90, R148, R91, R89 ;  /* 0x0000005b945a7223 */ /* 0x000fe20000010059 */
[----:B------:R-:W-:Y:S01]  /*3930*/  FADD.FTZ R89, R91, R92 ;  /* 0x0000005c5b597221 */ /* 0x000fe20000010000 */
[----:B------:R-:W-:Y:S01]  /*3940*/  FADD.FTZ R91, -R56, R59 ;  /* 0x0000003b385b7221 */ /* 0x000fe20000010100 */
[----:B------:R-:W-:-:S03]  /*3950*/  MOV R59, R20 ;  /* 0x00000014003b7202 */ /* 0x000fc60000000f00 */
        /* <DEDUP_REMOVED lines=20> */
.L_x_1494:
[----:B------:R-:W-:Y:S01]  /*3aa0*/  FMUL.FTZ R92, R59, R52 ;  /* 0x000000343b5c7220 */ /* 0x000fe20000410000 */
[C---:B------:R-:W-:Y:S01]  /*3ab0*/  FADD.FTZ R155, -R56.reuse, R60 ;  /* 0x0000003c389b7221 */ /* 0x040fe20000010100 */
[C---:B------:R-:W-:Y:S01]  /*3ac0*/  FADD.FTZ R153, -R56.reuse, R62 ;  /* 0x0000003e38997221 */ /* 0x040fe20000010100 */
[C---:B------:R-:W-:Y:S01]  /*3ad0*/  FADD.FTZ R63, -R56.reuse, R63 ;  /* 0x0000003f383f7221 */ /* 0x040fe20000010100 */
[----:B------:R-:W-:Y:S01]  /*3ae0*/  FFMA.FTZ R91, R149, R92, R90 ;  /* 0x0000005c955b7223 */ /* 0x000fe2000001005a */
[----:B------:R-:W-:Y:S01]  /*3af0*/  FADD.FTZ R92, R89, R92 ;  /* 0x0000005c595c7221 */ /* 0x000fe20000010000 */
[----:B------:R-:W-:Y:S01]  /*3b00*/  FADD.FTZ R89, -R56, R61 ;  /* 0x0000003d38597221 */ /* 0x000fe20000010100 */
[----:B------:R-:W-:Y:S01]  /*3b10*/  FMUL.FTZ R61, R58, R53 ;  /* 0x000000353a3d7220 */ /* 0x000fe20000410000 */
[C---:B------:R-:W-:Y:S01]  /*3b20*/  FADD.FTZ R151, -R56.reuse, R64 ;  /* 0x0000004038977221 */ /* 0x040fe20000010100 */
[----:B------:R-:W-:Y:S01]  /*3b30*/  FADD.FTZ R65, -R56, R65 ;  /* 0x0000004138417221 */ /* 0x000fe20000010100 */
[----:B------:R-:W-:Y:S01]  /*3b40*/  MOV R60, R22 ;  /* 0x00000016003c7202 */ /* 0x000fe20000000f00 */
[----:B------:R-:W-:Y:S01]  /*3b50*/  FFMA.FTZ R62, R150, R61, R91 ;  /* 0x0000003d963e7223 */ /* 0x000fe2000001005b */
[----:B------:R-:W-:Y:S01]  /*3b60*/  FADD.FTZ R61, R61, R92 ;  /* 0x0000005c3d3d7221 */ /* 0x000fe20000010000 */
[----:B------:R-:W-:Y:S01]  /*3b70*/  MOV R56, R23 ;  /* 0x0000001700387202 */ /* 0x000fe20000000f00 */
        /* <DEDUP_REMOVED lines=15> */
[----:B-1----:R-:W-:Y:S01]  /*3c70*/  FADD.FTZ R157, -R92, 1 ;  /* 0x3f8000005c9d7421 */ /* 0x002fe20000010100 */
[----:B------:R-:W-:-:S03]  /*3c80*/  FMUL.FTZ R56, R23, R92 ;  /* 0x0000005c17387220 */ /* 0x000fc60000410000 */
[----:B------:R-:W-:Y:S01]  /*3c90*/  FFMA.FTZ R157, R60, R157, 1 ;  /* 0x3f8000003c9d7423 */ /* 0x000fe2000001009d */
[----:B------:R-:W-:-:S03]  /*3ca0*/  FMUL.FTZ R60, R22, R89 ;  /* 0x00000059163c7220 */ /* 0x000fc60000410000 */
[----:B------:R-:W-:Y:S01]  /*3cb0*/  FMUL.FTZ R56, R56, R157 ;  /* 0x0000009d38387220 */ /* 0x000fe20000410000 */
[----:B------:R-:W-:-:S07]  /*3cc0*/  FMUL.FTZ R60, R60, R93 ;  /* 0x0000005d3c3c7220 */ /* 0x000fce0000410000 */
.L_x_1495:
[----:B------:R-:W-:Y:S01]  /*3cd0*/  FMUL.FTZ R64, R60, R52 ;  /* 0x000000343c407220 */ /* 0x000fe20000410000 */
[-C--:B------:R-:W-:Y:S01]  /*3ce0*/  FMUL.FTZ R153, R153, R124.reuse ;  /* 0x0000007c99997220 */ /* 0x080fe20000410000 */
[----:B------:R-:W-:Y:S02]  /*3cf0*/  FMUL.FTZ R154, R63, R124 ;  /* 0x0000007c3f9a7220 */ /* 0x000fe40000410000 */
[----:B------:R-:W-:Y:S01]  /*3d00*/  FFMA.FTZ R89, R155, R64, R62 ;  /* 0x000000409b597223 */ /* 0x000fe2000001003e */
[----:B------:R-:W-:Y:S01]  /*3d10*/  FADD.FTZ R62, R61, R64 ;  /* 0x000000403d3e7221 */ /* 0x000fe20000010000 */
[----:B------:R-:W-:-:S04]  /*3d20*/  FMUL.FTZ R61, R56, R53 ;  /* 0x00000035383d7220 */ /* 0x000fc80000410000 */
[----:B------:R-:W-:Y:S01]  /*3d30*/  FFMA.FTZ R64, R156, R61, R89 ;  /* 0x0000003d9c407223 */ /* 0x000fe20000010059 */
[----:B------:R-:W-:Y:S01]  /*3d40*/  FADD.FTZ R89, R61, R62 ;  /* 0x0000003e3d597221 */ /* 0x000fe20000010000 */
[----:B------:R-:W-:Y:S02]  /*3d50*/  MOV R62, R24 ;  /* 0x00000018003e7202 */ /* 0x000fe40000000f00 */
[----:B------:R-:W-:Y:S01]  /*3d60*/  MOV R61, R25 ;  /* 0x00000019003d7202 */ /* 0x000fe20000000f00 */
        /* <DEDUP_REMOVED lines=19> */
.L_x_1496:
[----:B------:R-:W-:Y:S01]  /*3ea0*/  FMUL.FTZ R90, R62, R52 ;  /* 0x000000343e5a7220 */ /* 0x000fe20000410000 */
[-C--:B------:R-:W-:Y:S01]  /*3eb0*/  FMUL.FTZ R152, R65, R124.reuse ;  /* 0x0000007c41987220 */ /* 0x080fe20000410000 */
[----:B------:R-:W-:Y:S01]  /*3ec0*/  FMUL.FTZ R151, R151, R124 ;  /* 0x0000007c97977220 */ /* 0x000fe20000410000 */
[----:B------:R-:W-:Y:S01]  /*3ed0*/  MOV R65, R26 ;  /* 0x0000001a00417202 */ /* 0x000fe20000000f00 */
[----:B------:R-:W-:Y:S01]  /*3ee0*/  FFMA.FTZ R63, R153, R90, R64 ;  /* 0x0000005a993f7223 */ /* 0x000fe20000010040 */
[----:B------:R-:W-:Y:S01]  /*3ef0*/  FADD.FTZ R90, R89, R90 ;  /* 0x0000005a595a7221 */ /* 0x000fe20000010000 */
[----:B------:R-:W-:Y:S01]  /*3f00*/  FMUL.FTZ R89, R61, R53 ;  /* 0x000000353d597220 */ /* 0x000fe20000410000 */
[----:B------:R-:W-:-:S03]  /*3f10*/  MOV R91, R27 ;  /* 0x0000001b005b7202 */ /* 0x000fc60000000f00 */
[----:B------:R-:W-:Y:S01]  /*3f20*/  FFMA.FTZ R64, R154, R89, R63 ;  /* 0x000000599a407223 */ /* 0x000fe2000001003f */
[----:B------:R-:W-:Y:S01]  /*3f30*/  FADD.FTZ R63, R89, R90 ;  /* 0x0000005a593f7221 */ /* 0x000fe20000010000 */
        /* <DEDUP_REMOVED lines=19> */
.L_x_1497:
[----:B------:R-:W-:Y:S01]  /*4070*/  FMUL.FTZ R90, R65, R52 ;  /* 0x00000034415a7220 */ /* 0x000fe20000410000 */
[----:B------:R-:W-:Y:S01]  /*4080*/  FMUL.FTZ R93, R91, R53 ;  /* 0x000000355b5d7220 */ /* 0x000fe20000410000 */
[----:B------:R-:W-:Y:S01]  /*4090*/  ISETP.GT.AND P5, PT, R10, 0x1e, PT ;  /* 0x0000001e0a00780c */ /* 0x000fe20003fa4270 */
[----:B------:R-:W0:Y:S01]  /*40a0*/  S2UR UR11, SR_CgaCtaId ;  /* 0x00000000000b79c3 */ /* 0x000e220000008800 */
[----:B------:R-:W-:Y:S01]  /*40b0*/  FFMA.FTZ R89, R151, R90, R64 ;  /* 0x0000005a97597223 */ /* 0x000fe20000010040 */
[----:B------:R-:W-:Y:S01]  /*40c0*/  FADD.FTZ R90, R63, R90 ;  /* 0x0000005a3f5a7221 */ /* 0x000fe20000010000 */
[----:B------:R-:W-:Y:S01]  /*40d0*/  UMOV UR6, 0x400 ;  /* 0x0000040000067882 */ /* 0x000fe20000000000 */
[----:B------:R-:W-:Y:S02]  /*40e0*/  IMAD R163, R162, 0xc, R121 ;  /* 0x0000000ca2a37824 */ /* 0x000fe400078e0279 */
[----:B------:R-:W-:Y:S01]  /*40f0*/  FFMA.FTZ R92, R152, R93, R89 ;  /* 0x0000005d985c7223 */ /* 0x000fe20000010059 */
[----:B------:R-:W-:Y:S01]  /*4100*/  FADD.FTZ R93, R93, R90 ;  /* 0x0000005a5d5d7221 */ /* 0x000fe20000010000 */
[----:B------:R-:W-:Y:S01]  /*4110*/  UIADD3 UR5, UR6, 0x80, URZ ;  /* 0x0000008006057890 */ /* 0x000fe2000fffe03f */
[----:B------:R-:W-:Y:S02]  /*4120*/  BSSY B0, `(.L_x_1498) ;  /* 0x0000080000007945 */ /* 0x000fe40003800000 */
[----:B------:R-:W1:Y:S04]  /*4130*/  SHFL.DOWN PT, R63, R92, 0x1, 0x1f ;  /* 0x08201f005c3f7f89 */ /* 0x000e6800000e0000 */
        /* <DEDUP_REMOVED lines=24> */
[----:B------:R-:W-:Y:S01]  /*42c0*/  FADD.FTZ R63, RZ, R68 ;  /* 0x00000044ff3f7221 */ /* 0x000fe20000010000 */
[----:B-1----:R-:W-:Y:S01]  /*42d0*/  @!P5 FADD.FTZ R93, R93, R64 ;  /* 0x000000405d5dd221 */ /* 0x002fe20000010000 */
[----:B------:R-:W-:-:S02]  /*42e0*/  FFMA.FTZ R64, R127, R68, RZ ;  /* 0x000000447f407223 */ /* 0x000fc400000100ff */
[----:B------:R-:W-:Y:S01]  /*42f0*/  FADD.FTZ R89, R63, R66 ;  /* 0x000000423f597221 */ /* 0x000fe20000010000 */
[----:B------:R-:W-:Y:S01]  /*4300*/  FFMA.FTZ R63, R128, R67, RZ ;  /* 0x00000043803f7223 */ /* 0x000fe200000100ff */
[----:B------:R-:W-:Y:S01]  /*4310*/  ISETP.NE.AND P5, PT, R10, RZ, PT ;  /* 0x000000ff0a00720c */ /* 0x000fe20003fa5270 */
[----:B------:R-:W-:Y:S01]  /*4320*/  FFMA.FTZ R68, R125, R66, R64 ;  /* 0x000000427d447223 */ /* 0x000fe20000010040 */
        /* <DEDUP_REMOVED lines=54> */
[----:B------:R-:W0:Y:S01]  /*4690*/  LDC.64 R56, c[0x0][0x268] ;  /* 0x00009a00ff387b82 */ /* 0x000e220000000a00 */
[----:B------:R-:W-:Y:S01]  /*46a0*/  FFMA.FTZ R88, R151, R65, R68 ;  /* 0x0000004197587223 */ /* 0x000fe20000010044 */
[----:B------:R-:W-:Y:S01]  /*46b0*/  FADD.FTZ R58, R58, R61 ;  /* 0x0000003d3a3a7221 */ /* 0x000fe20000010000 */
[----:B------:R-:W-:Y:S01]  /*46c0*/  FFMA.FTZ R89, R152, R91, R63 ;  /* 0x0000005b98597223 */ /* 0x000fe2000001003f */
[----:B------:R-:W-:-:S02]  /*46d0*/  FADD.FTZ R90, R90, R65 ;  /* 0x000000415a5a7221 */ /* 0x000fc40000010000 */
[----:B------:R-:W-:-:S05]  /*46e0*/  FADD.FTZ R91, R58, R91 ;  /* 0x0000005b3a5b7221 */ /* 0x000fca0000010000 */
[----:B------:R1:W-:Y:S04]  /*46f0*/  STS.128 [R157], R88 ;  /* 0x000000589d007388 */ /* 0x0003e80000000c00 */
[----:B------:R1:W-:Y:S01]  /*4700*/  @!P5 STS.64 [R0+0x10], R92 ;  /* 0x0000105c0000d388 */ /* 0x0003e20000000a00 */
[----:B------:R-:W-:Y:S01]  /*4710*/  BAR.SYNC.DEFER_BLOCKING 0x0 ;  /* 0x0000000000007b1d */ /* 0x000fe20000010000 */
[----:B------:R-:W-:Y:S01]  /*4720*/  ISETP.NE.AND P5, PT, R121, RZ, PT ;  /* 0x000000ff7900720c */ /* 0x000fe20003fa5270 */
[----:B0-----:R-:W-:-:S12]  /*4730*/  IMAD.WIDE R162, R163, 0x4, R56 ;  /* 0x00000004a3a27825 */ /* 0x001fd800078e0238 */
[----:B-1----:R-:W-:Y:S05]  /*4740*/  @P5 BRA `(.L_x_1499) ;  /* 0x0000000000745947 */ /* 0x002fea0003800000 */
[----:B------:R-:W-:-:S09]  /*4750*/  ULEA UR5, UR11, UR6, 0x18 ;  /* 0x000000060b057291 */ /* 0x000fd2000f8ec03f */
[----:B------:R-:W0:Y:S04]  /*4760*/  LDS.64 R76, [UR5+0x18] ;  /* 0x00001805ff4c7984 */ /* 0x000e280008000a00 */
[----:B------:R-:W1:Y:S04]  /*4770*/  LDS.128 R56, [UR5+0x20] ;  /* 0x00002005ff387984 */ /* 0x000e680008000c00 */
[----:B------:R-:W2:Y:S04]  /*4780*/  LDS.128 R60, [UR5+0x30] ;  /* 0x00003005ff3c7984 */ /* 0x000ea80008000c00 */
[----:B------:R-:W3:Y:S04]  /*4790*/  LDS.128 R64, [UR5+0x40] ;  /* 0x00004005ff407984 */ /* 0x000ee80008000c00 */
[----:B------:R-:W4:Y:S04]  /*47a0*/  LDS.128 R68, [UR5+0x50] ;  /* 0x00005005ff447984 */ /* 0x000f280008000c00 */
[----:B------:R-:W5:Y:S01]  /*47b0*/  LDS.128 R72, [UR5+0x60] ;  /* 0x00006005ff487984 */ /* 0x000f620008000c00 */
[----:B0-----:R-:W-:Y:S01]  /*47c0*/  FADD.FTZ R79, R92, R76 ;  /* 0x0000004c5c4f7221 */ /* 0x001fe20000010000 */
        /* <DEDUP_REMOVED lines=20> */
[----:B------:R-:W-:-:S07]  /*4910*/  FADD.FTZ R93, R76, R75 ;  /* 0x0000004b4c5d7221 */ /* 0x000fce0000010000 */
.L_x_1499:
[----:B------:R-:W-:Y:S05]  /*4920*/  BSYNC B0 ;  /* 0x0000000000007941 */ /* 0x000fea0003800000 */
.L_x_1498:
        /* <DEDUP_REMOVED lines=18> */
[----:B------:R-:W0:Y:S01]  /*4a50*/  LDS.128 R64, [R157+0x540] ;  /* 0x000540009d407984 */ /* 0x000e220000000c00 */
        /* <DEDUP_REMOVED lines=8> */
[----:B---3--:R-:W-:Y:S01]  /*4ae0*/  FADD.FTZ R85, R85, R76 ;  /* 0x0000004c55557221 */ /* 0x008fe20000010000 */
[----:B------:R-:W-:Y:S01]  /*4af0*/  FADD.FTZ R84, R84, R77 ;  /* 0x0000004d54547221 */ /* 0x000fe20000010000 */
[----:B------:R-:W-:Y:S01]  /*4b00*/  FADD.FTZ R87, R87, R78 ;  /* 0x0000004e57577221 */ /* 0x000fe20000010000 */
[----:B------:R-:W-:Y:S01]  /*4b10*/  FADD.FTZ R86, R86, R79 ;  /* 0x0000004f56567221 */ /* 0x000fe20000010000 */
[----:B------:R-:W3:Y:S01]  /*4b20*/  LDS.128 R68, [R157+0x780] ;  /* 0x000780009d447984 */ /* 0x000ee20000000c00 */
[----:B----4-:R-:W-:Y:S01]  /*4b30*/  FADD.FTZ R85, R85, R80 ;  /* 0x0000005055557221 */ /* 0x010fe20000010000 */
[----:B------:R-:W-:Y:S01]  /*4b40*/  FADD.FTZ R84, R84, R81 ;  /* 0x0000005154547221 */ /* 0x000fe20000010000 */
[----:B------:R-:W-:Y:S01]  /*4b50*/  FADD.FTZ R87, R87, R82 ;  /* 0x0000005257577221 */ /* 0x000fe20000010000 */
[----:B------:R-:W-:Y:S01]  /*4b60*/  FADD.FTZ R86, R86, R83 ;  /* 0x0000005356567221 */ /* 0x000fe20000010000 */
[----:B------:R-:W4:Y:S01]  /*4b70*/  LDS.128 R76, [R157+0x840] ;  /* 0x000840009d4c7984 */ /* 0x000f220000000c00 */
[----:B-----5:R-:W-:Y:S01]  /*4b80*/  FADD.FTZ R85, R85, R72 ;  /* 0x0000004855557221 */ /* 0x020fe20000010000 */
[----:B------:R-:W-:Y:S01]  /*4b90*/  FADD.FTZ R84, R84, R73 ;  /* 0x0000004954547221 */ /* 0x000fe20000010000 */
[----:B------:R-:W-:Y:S01]  /*4ba0*/  FADD.FTZ R87, R87, R74 ;  /* 0x0000004a57577221 */ /* 0x000fe20000010000 */
[----:B------:R-:W-:Y:S01]  /*4bb0*/  FADD.FTZ R86, R86, R75 ;  /* 0x0000004b56567221 */ /* 0x000fe20000010000 */
[----:B------:R-:W5:Y:S04]  /*4bc0*/  LDS.128 R80, [R157+0x900] ;  /* 0x000900009d507984 */ /* 0x000f680000000c00 */
        /* <DEDUP_REMOVED lines=14> */
[----:B------:R-:W-:Y:S01]  /*4cb0*/  LDS.128 R60, [R157+0xc00] ;  /* 0x000c00009d3c7984 */ /* 0x000fe20000000c00 */
[----:B---3--:R-:W-:Y:S01]  /*4cc0*/  FADD.FTZ R85, R85, R68 ;  /* 0x0000004455557221 */ /* 0x008fe20000010000 */
[----:B------:R-:W-:Y:S01]  /*4cd0*/  FADD.FTZ R84, R84, R69 ;  /* 0x0000004554547221 */ /* 0x000fe20000010000 */
[----:B------:R-:W-:Y:S01]  /*4ce0*/  FADD.FTZ R86, R86, R71 ;  /* 0x0000004756567221 */ /* 0x000fe20000010000 */
[----:B------:R-:W1:Y:S01]  /*4cf0*/  LDS.128 R56, [R157+0xb40] ;  /* 0x000b40009d387984 */ /* 0x000e620000000c00 */
[----:B------:R-:W-:Y:S01]  /*4d00*/  FADD.FTZ R87, R87, R70 ;  /* 0x0000004657577221 */ /* 0x000fe20000010000 */
[----:B----4-:R-:W-:Y:S01]  /*4d10*/  FADD.FTZ R85, R85, R76 ;  /* 0x0000004c55557221 */ /* 0x010fe20000010000 */
[----:B------:R-:W-:Y:S01]  /*4d20*/  FADD.FTZ R84, R84, R77 ;  /* 0x0000004d54547221 */ /* 0x000fe20000010000 */
[----:B------:R-:W-:Y:S01]  /*4d30*/  FADD.FTZ R86, R86, R79 ;  /* 0x0000004f56567221 */ /* 0x000fe20000010000 */
[----:B------:R-:W-:Y:S01]  /*4d40*/  FADD.FTZ R87, R87, R78 ;  /* 0x0000004e57577221 */ /* 0x000fe20000010000 */
[----:B-----5:R-:W-:Y:S01]  /*4d50*/  FADD.FTZ R85, R85, R80 ;  /* 0x0000005055557221 */ /* 0x020fe20000010000 */
[----:B------:R-:W-:Y:S01]  /*4d60*/  FADD.FTZ R84, R84, R81 ;  /* 0x0000005154547221 */ /* 0x000fe20000010000 */
[----:B------:R-:W2:Y:S01]  /*4d70*/  LDS.128 R68, [R157+0xcc0] ;  /* 0x000cc0009d447984 */ /* 0x000ea20000000c00 */
[----:B------:R-:W-:Y:S01]  /*4d80*/  FADD.FTZ R86, R86, R83 ;  /* 0x0000005356567221 */ /* 0x000fe20000010000 */
[----:B------:R-:W-:Y:S01]  /*4d90*/  FADD.FTZ R87, R87, R82 ;  /* 0x0000005257577221 */ /* 0x000fe20000010000 */
[----:B------:R-:W-:Y:S01]  /*4da0*/  FADD.FTZ R85, R85, R72 ;  /* 0x0000004855557221 */ /* 0x000fe20000010000 */
[----:B------:R-:W-:Y:S01]  /*4db0*/  FADD.FTZ R84, R84, R73 ;  /* 0x0000004954547221 */ /* 0x000fe20000010000 */
[----:B------:R-:W3:Y:S01]  /*4dc0*/  LDS.128 R80, [R157+0xd80] ;  /* 0x000d80009d507984 */ /* 0x000ee20000000c00 */
[----:B------:R-:W-:Y:S01]  /*4dd0*/  FADD.FTZ R72, R86, R75 ;  /* 0x0000004b56487221 */ /* 0x000fe20000010000 */
[----:B------:R-:W-:-:S02]  /*4de0*/  FADD.FTZ R73, R87, R74 ;  /* 0x0000004a57497221 */ /* 0x000fc40000010000 */
[----:B------:R-:W-:Y:S01]  /*4df0*/  LDS.128 R76, [R157+0x1080] ;  /* 0x001080009d4c7984 */ /* 0x000fe20000000c00 */
[----:B0-----:R-:W-:Y:S01]  /*4e00*/  FADD.FTZ R75, R85, R64 ;  /* 0x00000040554b7221 */ /* 0x001fe20000010000 */
[----:B------:R-:W-:Y:S01]  /*4e10*/  FADD.FTZ R74, R84, R65 ;  /* 0x00000041544a7221 */ /* 0x000fe20000010000 */
[----:B------:R-:W-:Y:S01]  /*4e20*/  FADD.FTZ R73, R73, R66 ;  /* 0x0000004249497221 */ /* 0x000fe20000010000 */
[----:B------:R-:W0:Y:S01]  /*4e30*/  LDS.128 R84, [R157+0xe40] ;  /* 0x000e40009d547984 */ /* 0x000e220000000c00 */
[----:B------:R-:W-:-:S03]  /*4e40*/  FADD.FTZ R72, R72, R67 ;  /* 0x0000004348487221 */ /* 0x000fc60000010000 */
[----:B------:R-:W4:Y:S01]  /*4e50*/  LDS.128 R64, [R157+0xf00] ;  /* 0x000f00009d407984 */ /* 0x000f220000000c00 */
[----:B-1----:R-:W-:Y:S01]  /*4e60*/  FADD.FTZ R75, R75, R56 ;  /* 0x000000384b4b7221 */ /* 0x002fe20000010000 */
[----:B------:R-:W-:Y:S01]  /*4e70*/  FADD.FTZ R56, R74, R57 ;  /* 0x000000394a387221 */ /* 0x000fe20000010000 */
[----:B------:R-:W-:Y:S01]  /*4e80*/  FADD.FTZ R57, R73, R58 ;  /* 0x0000003a49397221 */ /* 0x000fe20000010000 */
[----:B------:R-:W-:Y:S01]  /*4e90*/  FADD.FTZ R88, R72, R59 ;  /* 0x0000003b48587221 */ /* 0x000fe20000010000 */
[----:B------:R-:W-:Y:S01]  /*4ea0*/  FADD.FTZ R89, R75, R60 ;  /* 0x0000003c4b597221 */ /* 0x000fe20000010000 */
[----:B------:R-:W-:Y:S01]  /*4eb0*/  FADD.FTZ R60, R56, R61 ;  /* 0x0000003d383c7221 */ /* 0x000fe20000010000 */
[----:B------:R-:W1:Y:S01]  /*4ec0*/  LDS.128 R72, [R157+0xfc0] ;  /* 0x000fc0009d487984 */ /* 0x000e620000000c00 */
        /* <DEDUP_REMOVED lines=11> */
[----:B0-----:R-:W-:Y:S01]  /*4f80*/  FADD.FTZ R89, R89, R84 ;  /* 0x0000005459597221 */ /* 0x001fe20000010000 */
[----:B------:R-:W-:Y:S01]  /*4f90*/  FADD.FTZ R68, R60, R85 ;  /* 0x000000553c447221 */ /* 0x000fe20000010000 */
[----:B------:R-:W-:Y:S01]  /*4fa0*/  FADD.FTZ R69, R61, R86 ;  /* 0x000000563d457221 */ /* 0x000fe20000010000 */
[----:B------:R-:W-:Y:S01]  /*4fb0*/  FADD.FTZ R88, R88, R87 ;  /* 0x0000005758587221 */ /* 0x000fe20000010000 */
[----:B------:R-:W0:Y:S01]  /*4fc0*/  LDS.128 R60, [R157+0x1200] ;  /* 0x001200009d3c7984 */ /* 0x000e220000000c00 */
[----:B----4-:R-:W-:Y:S01]  /*4fd0*/  FADD.FTZ R89, R89, R64 ;  /* 0x0000004059597221 */ /* 0x010fe20000010000 */
[----:B------:R-:W-:Y:S01]  /*4fe0*/  FADD.FTZ R68, R68, R65 ;  /* 0x0000004144447221 */ /* 0x000fe20000010000 */
[----:B------:R-:W-:Y:S01]  /*4ff0*/  FADD.FTZ R69, R69, R66 ;  /* 0x0000004245457221 */ /* 0x000fe20000010000 */
[----:B------:R-:W-:Y:S01]  /*5000*/  FADD.FTZ R88, R88, R67 ;  /* 0x0000004358587221 */ /* 0x000fe20000010000 */
[----:B------:R-:W-:Y:S01]  /*5010*/  LDS.128 R84, [R157+0x1680] ;  /* 0x001680009d547984 */ /* 0x000fe20000000c00 */
[----:B-1----:R-:W-:-:S03]  /*5020*/  FADD.FTZ R89, R89, R72 ;  /* 0x0000004859597221 */ /* 0x002fc60000010000 */
[----:B------:R-:W1:Y:S01]  /*5030*/  LDS.128 R64, [R157+0x12c0] ;  /* 0x0012c0009d407984 */ /* 0x000e620000000c00 */
        /* <DEDUP_REMOVED lines=8> */
[----:B------:R-:W-:Y:S01]  /*50c0*/  FADD.FTZ R164, R88, R79 ;  /* 0x0000004f58a47221 */ /* 0x000fe20000010000 */
[----:B--2---:R-:W-:Y:S01]  /*50d0*/  FADD.FTZ R57, R80, R57 ;  /* 0x0000003950397221 */ /* 0x004fe20000010000 */
[----:B------:R-:W-:Y:S01]  /*50e0*/  FADD.FTZ R56, R89, R56 ;  /* 0x0000003859387221 */ /* 0x000fe20000010000 */
[----:B------:R-:W2:Y:S01]  /*50f0*/  LDS.128 R76, [R157+0x1500] ;  /* 0x001500009d4c7984 */ /* 0x000ea20000000c00 */
[----:B------:R-:W-:Y:S01]  /*5100*/  FADD.FTZ R165, R165, R58 ;  /* 0x0000003aa5a57221 */ /* 0x000fe20000010000 */
[----:B------:R-:W-:-:S02]  /*5110*/  FADD.FTZ R164, R164, R59 ;  /* 0x0000003ba4a47221 */ /* 0x000fc40000010000 */
        /* <DEDUP_REMOVED lines=18> */
[----:B--2---:R-:W-:Y:S01]  /*5240*/  FADD.FTZ R59, R59, R76 ;  /* 0x0000004c3b3b7221 */ /* 0x004fe20000010000 */
        /* <DEDUP_REMOVED lines=14> */
[----:B------:R-:W-:-:S07]  /*5330*/  FADD.FTZ R91, R164, R91 ;  /* 0x0000005ba45b7221 */ /* 0x000fce0000010000 */
.L_x_1501:
[----:B------:R-:W-:Y:S05]  /*5340*/  BSYNC B0 ;  /* 0x0000000000007941 */ /* 0x000fea0003800000 */
.L_x_1500:
        /* <DEDUP_REMOVED lines=13> */
.L_x_1503:
[----:B------:R-:W-:Y:S05]  /*5420*/  BSYNC B0 ;  /* 0x0000000000007941 */ /* 0x000fea0003800000 */
.L_x_1502:
        /* <DEDUP_REMOVED lines=33> */
.L_x_1506:
[----:B-1----:R-:W2:Y:S04]  /*5640*/  LDG.E.STRONG.GPU R58, desc[UR8][R56.64] ;  /* 0x00000008383a7981 */ /* 0x002ea8000c1ef900 */
[----:B--2---:R-:W-:Y:S01]  /*5650*/  CCTL.IVALL ;  /* 0x00000000ff00798f */ /* 0x004fe20002000000 */
[----:B------:R-:W-:Y:S05]  /*5660*/  YIELD ;  /* 0x0000000000007946 */ /* 0x000fea0003800000 */
[----:B------:R-:W-:-:S13]  /*5670*/  ISETP.NE.AND P6, PT, R58, R65, PT ;  /* 0x000000413a00720c */ /* 0x000fda0003fc5270 */
[----:B------:R-:W-:Y:S05]  /*5680*/  @P6 BRA `(.L_x_1506) ;  /* 0xfffffffc00ec6947 */ /* 0x000fea000383ffff */
.L_x_1505:
        /* <DEDUP_REMOVED lines=8> */
[----:B------:R-:W-:Y:S01]  /*5710*/  ISETP.GT.AND P6, PT, R18, RZ, PT ;  /* 0x000000ff1200720c */ /* 0x000fe20003fc4270 */
[----:B------:R-:W-:Y:S01]  /*5720*/  HFMA2.MMA R59, -RZ, RZ, 0, 0 ;  /* 0x00000000ff3b7435 */ /* 0x000fe200000001ff */
[----:B------:R-:W-:-:S11]  /*5730*/  MOV R58, R18 ;  /* 0x00000012003a7202 */ /* 0x000fd60000000f00 */
        /* <DEDUP_REMOVED lines=11> */
.L_x_1510:
        /* <DEDUP_REMOVED lines=115> */
.L_x_1509:
        /* <DEDUP_REMOVED lines=63> */
.L_x_1511:
[----:B------:R-:W-:-:S04]  /*6310*/  LOP3.LUT P6, RZ, R123, 0x1, RZ, 0xc0, !PT ;  /* 0x000000017bff7812 */ /* 0x000fc800078cc0ff */
[----:B------:R-:W-:-:S13]  /*6320*/  ISETP.NE.OR P6, PT, R58, RZ, P6 ;  /* 0x000000ff3a00720c */ /* 0x000fda00037c5670 */
[----:B------:R-:W-:Y:S05]  /*6330*/  @!P6 BRA `(.L_x_1507) ;  /* 0x00000000007ce947 */ /* 0x000fea0003800000 */
.L_x_1508:
        /* <DEDUP_REMOVED lines=31> */
.L_x_1507:
        /* <DEDUP_REMOVED lines=10> */
.L_x_1513:
[----:B------:R-:W-:Y:S05]  /*65d0*/  BSYNC B0 ;  /* 0x0000000000007941 */ /* 0x000fea0003800000 */
.L_x_1512:
        /* <DEDUP_REMOVED lines=17> */
.L_x_1504:
[----:B------:R-:W0:Y:S01]  /*66f0*/  S2UR UR6, SR_CgaCtaId ;  /* 0x00000000000679c3 */ /* 0x000e220000008800 */
[----:B------:R-:W-:Y:S01]  /*6700*/  UMOV UR5, 0x400 ;  /* 0x0000040000057882 */ /* 0x000fe20000000000 */
[----:B-1----:R-:W-:Y:S01]  /*6710*/  IMAD.WIDE.U32 R58, R121, -0x55555555, RZ ;  /* 0xaaaaaaab793a7825 */ /* 0x002fe200078e00ff */
[----:B------:R-:W-:Y:S01]  /*6720*/  ISETP.NE.AND P6, PT, RZ, UR10, PT ;  /* 0x0000000aff007c0c */ /* 0x000fe2000bfc5270 */
[----:B------:R-:W-:-:S03]  /*6730*/  ULDC.64 UR12, c[0x0][0x290] ;  /* 0x0000a400000c7ab9 */ /* 0x000fc60000000a00 */
[----:B------:R-:W-:Y:S01]  /*6740*/  SHF.R.U32.HI R58, RZ, 0x3, R59 ;  /* 0x00000003ff3a7819 */ /* 0x000fe2000001163b */
[----:B------:R-:W1:Y:S01]  /*6750*/  LDC R61, c[0x0][0x2ac] ;  /* 0x0000ab00ff3d7b82 */ /* 0x000e620000000800 */
[----:B0-----:R-:W-:-:S03]  /*6760*/  ULEA UR5, UR6, UR5, 0x18 ;  /* 0x0000000506057291 */ /* 0x001fc6000f8ec03f */
[----:B-1----:R-:W-:-:S06]  /*6770*/  IMAD R62, R61, UR7, R58 ;  /* 0x000000073d3e7c24 */ /* 0x002fcc000f8e023a */
        /* <DEDUP_REMOVED lines=27> */
.L_x_1514:
[----:B------:R-:W-:Y:S01]  /*6930*/  LOP3.LUT P5, RZ, R123, 0x200, RZ, 0xc0, !PT ;  /* 0x000002007bff7812 */ /* 0x000fe200078ac0ff */
[----:B------:R-:W-:-:S12]  /*6940*/  BSSY B0, `(.L_x_1515) ;  /* 0x0000013000007945 */ /* 0x000fd80003800000 */
        /* <DEDUP_REMOVED lines=12> */
[----:B------:R-:W-:Y:S02]  /*6a10*/  IADD3 R57, R59, R57, RZ ;  /* 0x000000393b397210 */ /* 0x000fe40007ffe0ff */
[-C--:B------:R-:W-:Y:S01]  /*6a20*/  FMUL.FTZ R28, R127, R124.reuse ;  /* 0x0000007c7f1c7220 */ /* 0x080fe20000410000 */
[----:B------:R-:W-:Y:S01]  /*6a30*/  LEA R56, P5, R58, UR14, 0x2 ;  /* 0x0000000e3a387c11 */ /* 0x000fe2000f8a10ff */
[----:B------:R-:W-:-:S03]  /*6a40*/  FMUL.FTZ R29, R29, R124 ;  /* 0x0000007c1d1d7220 */ /* 0x000fc60000410000 */
[----:B------:R-:W-:-:S05]  /*6a50*/  LEA.HI.X R57, R58, UR15, R57, 0x2, P5 ;  /* 0x0000000f3a397c11 */ /* 0x000fca000a8f1439 */
[----:B------:R0:W-:Y:S04]  /*6a60*/  STG.E.64 desc[UR8][R56.64], R28 ;  /* 0x0000001c38007986 */ /* 0x0001e8000c101b08 */
.L_x_1516:
[----:B------:R-:W-:Y:S05]  /*6a70*/  BSYNC B0 ;  /* 0x0000000000007941 */ /* 0x000fea0003800000 */
.L_x_1515:
        /* <DEDUP_REMOVED lines=20> */
.L_x_1517:
[----:B------:R-:W-:Y:S01]  /*6bc0*/  LOP3.LUT P5, RZ, R123, 0x100, RZ, 0xc0, !PT ;  /* 0x000001007bff7812 */ /* 0x000fe200078ac0ff */
[----:B------:R-:W-:-:S12]  /*6bd0*/  BSSY B0, `(.L_x_1518) ;  /* 0x0000013000007945 */ /* 0x000fd80003800000 */
[----:B------:R-:W-:Y:S05]  /*6be0*/  @!P5 BRA `(.L_x_1519) ;  /* 0x000000000044d947 */ /* 0x000fea0003800000 */
        /* <DEDUP_REMOVED lines=10> */
[----:B------:R-:W-:Y:S01]  /*6c90*/  IADD3 R57, R29, R57, RZ ;  /* 0x000000391d397210 */ /* 0x000fe20007ffe0ff */
[----:B------:R-:W-:Y:S01]  /*6ca0*/  FFMA.FTZ R29, R53, R31, -R126 ;  /* 0x0000001f351d7223 */ /* 0x000fe2000001087e */
[----:B------:R-:W-:-:S03]  /*6cb0*/  LEA R56, P5, R28, UR14, 0x2 ;  /* 0x0000000e1c387c11 */ /* 0x000fc6000f8a10ff */
[-C--:B------:R-:W-:Y:S01]  /*6cc0*/  FMUL.FTZ R29, R29, R124.reuse ;  /* 0x0000007c1d1d7220 */ /* 0x080fe20000410000 */
[----:B------:R-:W-:Y:S01]  /*6cd0*/  LEA.HI.X R57, R28, UR15, R57, 0x2, P5 ;  /* 0x0000000f1c397c11 */ /* 0x000fe2000a8f1439 */
[----:B------:R-:W-:-:S05]  /*6ce0*/  FMUL.FTZ R28, R125, R124 ;  /* 0x0000007c7d1c7220 */ /* 0x000fca0000410000 */
[----:B------:R1:W-:Y:S03]  /*6cf0*/  STG.E.64 desc[UR8][R56.64], R28 ;  /* 0x0000001c38007986 */ /* 0x0003e6000c101b08 */
.L_x_1519:
[----:B------:R-:W-:Y:S05]  /*6d00*/  BSYNC B0 ;  /* 0x0000000000007941 */ /* 0x000fea0003800000 */
.L_x_1518:
[----:B------:R-:W-:-:S13]  /*6d10*/  ISETP.NE.AND P5, PT, RZ, UR10, PT ;  /* 0x0000000aff007c0c */ /* 0x000fda000bfa5270 */
        /* <DEDUP_REMOVED lines=19> */
.L_x_1520:
[----:B------:R-:W-:Y:S01]  /*6e50*/  LOP3.LUT P5, RZ, R123, 0x80, RZ, 0xc0, !PT ;  /* 0x000000807bff7812 */ /* 0x000fe200078ac0ff */
[----:B------:R-:W-:-:S12]  /*6e60*/  BSSY B0, `(.L_x_1521) ;  /* 0x0000013000007945 */ /* 0x000fd80003800000 */
[----:B------:R-:W-:Y:S05]  /*6e70*/  @!P5 BRA `(.L_x_1522) ;  /* 0x000000000044d947 */ /* 0x000fea0003800000 */
[----:B------:R-:W-:Y:S01]  /*6e80*/  ULDC.64 UR14, c[0x0][0x288] ;  /* 0x0000a200000e7ab9 */ /* 0x000fe20000000a00 */
[----:B01----:R-:W-:Y:S01]  /*6e90*/  MOV R28, R158 ;  /* 0x0000009e001c7202 */ /* 0x003fe20000000f00 */
        /* <DEDUP_REMOVED lines=15> */
.L_x_1522:
[----:B------:R-:W-:Y:S05]  /*6f90*/  BSYNC B0 ;  /* 0x0000000000007941 */ /* 0x000fea0003800000 */
.L_x_1521:
[----:B------:R-:W-:-:S13]  /*6fa0*/  ISETP.NE.AND P5, PT, RZ, UR10, PT ;  /* 0x0000000aff007c0c */ /* 0x000fda000bfa5270 */
        /* <DEDUP_REMOVED lines=19> */
.L_x_1523:
[----:B------:R-:W-:Y:S01]  /*70e0*/  LOP3.LUT P5, RZ, R123, 0x40, RZ, 0xc0, !PT ;  /* 0x000000407bff7812 */ /* 0x000fe200078ac0ff */
[----:B------:R-:W-:-:S12]  /*70f0*/  BSSY B0, `(.L_x_1524) ;  /* 0x0000013000007945 */ /* 0x000fd80003800000 */
[----:B------:R-:W-:Y:S05]  /*7100*/  @!P5 BRA `(.L_x_1525) ;  /* 0x000000000044d947 */ /* 0x000fea0003800000 */
[----:B------:R-:W-:Y:S01]  /*7110*/  ULDC.64 UR14, c[0x0][0x288] ;  /* 0x0000a200000e7ab9 */ /* 0x000fe20000000a00 */
[----:B012---:R-:W-:Y:S01]  /*7120*/  MOV R28, R158 ;  /* 0x0000009e001c7202 */ /* 0x007fe20000000f00 */
        /* <DEDUP_REMOVED lines=15> */
.L_x_1525:
[----:B------:R-:W-:Y:S05]  /*7220*/  BSYNC B0 ;  /* 0x0000000000007941 */ /* 0x000fea0003800000 */
.L_x_1524:
[----:B------:R-:W-:-:S13]  /*7230*/  ISETP.NE.AND P5, PT, RZ, UR10, PT ;  /* 0x0000000aff007c0c */ /* 0x000fda000bfa5270 */
        /* <DEDUP_REMOVED lines=19> */
.L_x_1526:
[----:B------:R-:W-:Y:S01]  /*7370*/  LOP3.LUT P5, RZ, R123, 0x20, RZ, 0xc0, !PT ;  /* 0x000000207bff7812 */ /* 0x000fe200078ac0ff */
[----:B------:R-:W-:-:S12]  /*7380*/  BSSY B0, `(.L_x_1527) ;  /* 0x0000013000007945 */ /* 0x000fd80003800000 */
[----:B------:R-:W-:Y:S05]  /*7390*/  @!P5 BRA `(.L_x_1528) ;  /* 0x000000000044d947 */ /* 0x000fea0003800000 */
[----:B------:R-:W-:Y:S01]  /*73a0*/  ULDC.64 UR14, c[0x0][0x288] ;  /* 0x0000a200000e7ab9 */ /* 0x000fe20000000a00 */
[----:B0123--:R-:W-:Y:S01]  /*73b0*/  MOV R28, R158 ;  /* 0x0000009e001c7202 */ /* 0x00ffe20000000f00 */
        /* <DEDUP_REMOVED lines=15> */
.L_x_1528:
[----:B------:R-:W-:Y:S05]  /*74b0*/  BSYNC B0 ;  /* 0x0000000000007941 */ /* 0x000fea0003800000 */
.L_x_1527:
[----:B------:R-:W-:-:S13]  /*74c0*/  ISETP.NE.AND P5, PT, RZ, UR10, PT ;  /* 0x0000000aff007c0c */ /* 0x000fda000bfa5270 */
        /* <DEDUP_REMOVED lines=19> */
.L_x_1529:
[----:B------:R-:W-:Y:S01]  /*7600*/  LOP3.LUT P5, RZ, R123, 0x10, RZ, 0xc0, !PT ;  /* 0x000000107bff7812 */ /* 0x000fe200078ac0ff */
[----:B------:R-:W-:-:S12]  /*7610*/  BSSY B0, `(.L_x_1530) ;  /* 0x0000013000007945 */ /* 0x000fd80003800000 */
[----:B------:R-:W-:Y:S05]  /*7620*/  @!P5 BRA `(.L_x_1531) ;  /* 0x000000000044d947 */ /* 0x000fea0003800000 */
[----:B------:R-:W-:Y:S01]  /*7630*/  ULDC.64 UR14, c[0x0][0x288] ;  /* 0x0000a200000e7ab9 */ /* 0x000fe20000000a00 */
[----:B01234-:R-:W-:Y:S01]  /*7640*/  MOV R28, R158 ;  /* 0x0000009e001c7202 */ /* 0x01ffe20000000f00 */
        /* <DEDUP_REMOVED lines=15> */
.L_x_1531:
[----:B------:R-:W-:Y:S05]  /*7740*/  BSYNC B0 ;  /* 0x0000000000007941 */ /* 0x000fea0003800000 */
.L_x_1530:
        /* <DEDUP_REMOVED lines=20> */
.L_x_1532:
        /* <DEDUP_REMOVED lines=20> */
.L_x_1534:
[----:B------:R-:W-:Y:S05]  /*79d0*/  BSYNC B0 ;  /* 0x0000000000007941 */ /* 0x000fea0003800000 */
.L_x_1533:
        /* <DEDUP_REMOVED lines=20> */
.L_x_1535:
[----:B------:R-:W-:Y:S04]  /*7b20*/  BSSY B0, `(.L_x_1536) ;  /* 0x0000013000007945 */ /* 0x000fe80003800000 */
        /* <DEDUP_REMOVED lines=18> */
.L_x_1537:
[----:B------:R-:W-:Y:S05]  /*7c50*/  BSYNC B0 ;  /* 0x0000000000007941 */ /* 0x000fea0003800000 */
.L_x_1536:
        /* <DEDUP_REMOVED lines=19> */
.L_x_1538:
        /* <DEDUP_REMOVED lines=19> */
.L_x_1540:
[----:B------:R-:W-:Y:S05]  /*7ec0*/  BSYNC B0 ;  /* 0x0000000000007941 */ /* 0x000fea0003800000 */
.L_x_1539:
        /* <DEDUP_REMOVED lines=19> */
.L_x_1541:
[----:B------:R-:W-:Y:S04]  /*8000*/  BSSY B0, `(.L_x_1542) ;  /* 0x0000013000007945 */ /* 0x000fe80003800000 */
[----:B------:R-:W-:Y:S05]  /*8010*/  @!P2 BRA `(.L_x_1543) ;  /* 0x000000000044a947 */ /* 0x000fea0003800000 */
[----:B------:R-:W-:Y:S01]  /*8020*/  ULDC.64 UR14, c[0x0][0x288] ;  /* 0x0000a200000e7ab9 */ /* 0x000fe20000000a00 */
[----:B0-234-:R-:W-:Y:S01]  /*8030*/  MOV R30, R158 ;  /* 0x0000009e001e7202 */ /* 0x01dfe20000000f00 */
[----:B-1----:R-:W-:Y:S01]  /*8040*/  IMAD R29, R7, UR14, RZ ;  /* 0x0000000e071d7c24 */ /* 0x002fe2000f8e02ff */
        /* <DEDUP_REMOVED lines=14> */
.L_x_1543:
[----:B------:R-:W-:Y:S05]  /*8130*/  BSYNC B0 ;  /* 0x0000000000007941 */ /* 0x000fea0003800000 */
.L_x_1542:
        /* <DEDUP_REMOVED lines=19> */
.L_x_1544:
        /* <DEDUP_REMOVED lines=19> */
.L_x_1546:
[----:B------:R-:W-:Y:S05]  /*83a0*/  BSYNC B0 ;  /* 0x0000000000007941 */ /* 0x000fea0003800000 */
.L_x_1545:
        /* <DEDUP_REMOVED lines=19> */
.L_x_1547:
        /* <DEDUP_REMOVED lines=19> */
.L_x_1549:
[----:B------:R-:W-:Y:S05]  /*8610*/  BSYNC B0 ;  /* 0x0000000000007941 */ /* 0x000fea0003800000 */
.L_x_1548:
        /* <DEDUP_REMOVED lines=19> */
.L_x_1550:
[----:B------:R-:W-:Y:S01]  /*8750*/  ISETP.GE.U32.AND P5, PT, R61, UR12, PT ;  /* 0x0000000c3d007c0c */ /* 0x000fe2000bfa6070 */
[----:B------:R-:W-:Y:S01]  /*8760*/  BSSY B0, `(.L_x_1551) ;  /* 0x0000017000007945 */ /* 0x000fe20003800000 */
[----:B------:R-:W-:Y:S02]  /*8770*/  IADD3 R35, R62, 0x1a0, RZ ;  /* 0x000001a03e237810 */ /* 0x000fe40007ffe0ff */
[----:B------:R-:W-:Y:S02]  /*8780*/  ISETP.GE.AND.EX P5, PT, R60, UR13, PT, P5 ;  /* 0x0000000d3c007c0c */ /* 0x000fe4000bfa6350 */
[----:B------:R-:W-:Y:S02]  /*8790*/  SHF.R.S32.HI R36, RZ, 0x1f, R35 ;  /* 0x0000001fff247819 */ /* 0x000fe40000011423 */
[----:B------:R-:W-:-:S13]  /*87a0*/  ISETP.LT.U32.AND P5, PT, R121, 0x180, !P5 ;  /* 0x000001807900780c */ /* 0x000fda0006fa1070 */
        /* <DEDUP_REMOVED lines=18> */
.L_x_1552:
[----:B------:R-:W-:Y:S05]  /*88d0*/  BSYNC B0 ;  /* 0x0000000000007941 */ /* 0x000fea0003800000 */
.L_x_1551:
[----:B------:R-:W-:Y:S05]  /*88e0*/  @!P6 BRA `(.L_x_1553) ;  /* 0x000000000048e947 */ /* 0x000fea0003800000 */
[----:B0-----:R-:W-:Y:S01]  /*88f0*/  FFMA.FTZ R20, R155, R52, R54 ;  /* 0x000000349b147223 */ /* 0x001fe20000010036 */
        /* <DEDUP_REMOVED lines=17> */
.L_x_1553:
        /* <DEDUP_REMOVED lines=8> */
[----:B0-----:R-:W-:Y:S01]  /*8a90*/  MOV R20, R158 ;  /* 0x0000009e00147202 */ /* 0x001fe20000000f00 */
[----:B--234-:R-:W-:Y:S01]  /*8aa0*/  IMAD R31, R15, UR14, RZ ;  /* 0x0000000e0f1f7c24 */ /* 0x01cfe2000f8e02ff */
[----:B------:R-:W-:Y:S01]  /*8ab0*/  MOV R21, R161 ;  /* 0x000000a100157202 */ /* 0x000fe20000000f00 */
[-CC-:B------:R-:W-:Y:S01]  /*8ac0*/  FFMA.FTZ R155, R155, R63.reuse, R64.reuse ;  /* 0x0000003f9b9b7223 */ /* 0x180fe20000010040 */
[----:B------:R-:W-:Y:S01]  /*8ad0*/  FFMA.FTZ R156, R156, R63, R64 ;  /* 0x0000003f9c9c7223 */ /* 0x000fe20000010040 */
[C---:B------:R-:W-:Y:S02]  /*8ae0*/  IMAD R31, R98.reuse, UR15, R31 ;  /* 0x0000000f621f7c24 */ /* 0x040fe4000f8e021f */
[----:B-1----:R-:W-:Y:S01]  /*8af0*/  IMAD.WIDE.U32 R28, R98, UR14, R20 ;  /* 0x0000000e621c7c25 */ /* 0x002fe2000f8e0014 */
        /* <DEDUP_REMOVED lines=9> */
.L_x_1555:
[----:B------:R-:W-:Y:S05]  /*8b90*/  BSYNC B0 ;  /* 0x0000000000007941 */ /* 0x000fea0003800000 */
.L_x_1554:
[----:B------:R-:W-:Y:S05]  /*8ba0*/  @!P6 BRA `(.L_x_1556) ;  /* 0x000000000048e947 */ /* 0x000fea0003800000 */
[----:B0-----:R-:W-:Y:S01]  /*8bb0*/  FFMA.FTZ R20, R153, R52, R54 ;  /* 0x0000003499147223 */ /* 0x001fe20000010036 */
[----:B------:R-:W-:-:S03]  /*8bc0*/  FFMA.FTZ R21, R154, R53, R55 ;  /* 0x000000359a157223 */ /* 0x000fc60000010037 */
[----:B------:R-:W-:Y:S01]  /*8bd0*/  FMUL.FTZ R22, R20, -1.4426950216293334961 ;  /* 0xbfb8aa3b14167820 */ /* 0x000fe20000410000 */
[----:B-1234-:R-:W-:-:S05]  /*8be0*/  FMUL.FTZ R28, R21, -1.4426950216293334961 ;  /* 0xbfb8aa3b151c7820 */ /* 0x01efca0000410000 */
        /* <DEDUP_REMOVED lines=14> */
.L_x_1556:
[----:B------:R-:W-:Y:S01]  /*8cd0*/  ISETP.GE.U32.AND P5, PT, R33, UR12, PT ;  /* 0x0000000c21007c0c */ /* 0x000fe2000bfa6070 */
[----:B------:R-:W-:Y:S01]  /*8ce0*/  BSSY B0, `(.L_x_1557) ;  /* 0x0000017000007945 */ /* 0x000fe20003800000 */
[----:B------:R-:W-:Y:S02]  /*8cf0*/  IADD3 R62, R62, 0x1e0, RZ ;  /* 0x000001e03e3e7810 */ /* 0x000fe40007ffe0ff */
[----:B------:R-:W-:Y:S02]  /*8d00*/  ISETP.GE.AND.EX P5, PT, R34, UR13, PT, P5 ;  /* 0x0000000d22007c0c */ /* 0x000fe4000bfa6350 */
[----:B0-234-:R-:W-:Y:S02]  /*8d10*/  SHF.R.S32.HI R30, RZ, 0x1f, R62 ;  /* 0x0000001fff1e7819 */ /* 0x01dfe4000001143e */
[----:B------:R-:W-:-:S13]  /*8d20*/  ISETP.LT.U32.AND P5, PT, R121, 0x180, !P5 ;  /* 0x000001807900780c */ /* 0x000fda0006fa1070 */
[----:B------:R-:W-:Y:S05]  /*8d30*/  @!P5 BRA `(.L_x_1558) ;  /* 0x000000000044d947 */ /* 0x000fea0003800000 */
[----:B------:R-:W-:Y:S01]  /*8d40*/  ULDC.64 UR14, c[0x0][0x288] ;  /* 0x0000a200000e7ab9 */ /* 0x000fe20000000a00 */
[----:B------:R-:W-:Y:S01]  /*8d50*/  MOV R20, R158 ;  /* 0x0000009e00147202 */ /* 0x000fe20000000f00 */
        /* <DEDUP_REMOVED lines=15> */
.L_x_1558:
[----:B------:R-:W-:Y:S05]  /*8e50*/  BSYNC B0 ;  /* 0x0000000000007941 */ /* 0x000fea0003800000 */
.L_x_1557:
[----:B------:R-:W-:Y:S05]  /*8e60*/  @!P6 BRA `(.L_x_1559) ;  /* 0x000000000048e947 */ /* 0x000fea0003800000 */
[----:B------:R-:W-:Y:S01]  /*8e70*/  FFMA.FTZ R54, R151, R52, R54 ;  /* 0x0000003497367223 */ /* 0x000fe20000010036 */
[----:B------:R-:W-:-:S03]  /*8e80*/  FFMA.FTZ R55, R152, R53, R55 ;  /* 0x0000003598377223 */ /* 0x000fc60000010037 */
[----:B0-----:R-:W-:Y:S01]  /*8e90*/  FMUL.FTZ R20, R54, -1.4426950216293334961 ;  /* 0xbfb8aa3b36147820 */ /* 0x001fe20000410000 */
[----:B------:R-:W-:-:S05]  /*8ea0*/  FMUL.FTZ R22, R55, -1.4426950216293334961 ;  /* 0xbfb8aa3b37167820 */ /* 0x000fca0000410000 */
[----:B------:R-:W0:Y:S08]  /*8eb0*/  MUFU.EX2 R20, R20 ;  /* 0x0000001400147308 */ /* 0x000e300000000800 */
[----:B------:R-:W2:Y:S01]  /*8ec0*/  MUFU.EX2 R22, R22 ;  /* 0x0000001600167308 */ /* 0x000ea20000000800 */
[----:B0-----:R-:W-:-:S07]  /*8ed0*/  FADD.FTZ R21, R20, 1 ;  /* 0x3f80000014157421 */ /* 0x001fce0000010000 */
[----:B------:R-:W0:Y:S01]  /*8ee0*/  MUFU.RCP R21, R21 ;  /* 0x0000001500157308 */ /* 0x000e220000001000 */
[----:B--2---:R-:W-:-:S07]  /*8ef0*/  FADD.FTZ R23, R22, 1 ;  /* 0x3f80000016177421 */ /* 0x004fce0000010000 */
        /* <DEDUP_REMOVED lines=9> */
.L_x_1559:
[----:B------:R-:W-:Y:S01]  /*8f90*/  ISETP.GE.U32.AND P5, PT, R62, UR12, PT ;  /* 0x0000000c3e007c0c */ /* 0x000fe2000bfa6070 */
[----:B------:R-:W-:Y:S03]  /*8fa0*/  BSSY B0, `(.L_x_1560) ;  /* 0x0000014000007945 */ /* 0x000fe60003800000 */
[----:B------:R-:W-:-:S04]  /*8fb0*/  ISETP.GE.AND.EX P5, PT, R30, UR13, PT, P5 ;  /* 0x0000000d1e007c0c */ /* 0x000fc8000bfa6350 */
[----:B------:R-:W-:-:S13]  /*8fc0*/  ISETP.LT.U32.AND P5, PT, R121, 0x180, !P5 ;  /* 0x000001807900780c */ /* 0x000fda0006fa1070 */
[----:B------:R-:W-:Y:S05]  /*8fd0*/  @!P5 BRA `(.L_x_1561) ;  /* 0x000000000040d947 */ /* 0x000fea0003800000 */
[----:B------:R-:W-:Y:S01]  /*8fe0*/  ULDC.64 UR12, c[0x0][0x288] ;  /* 0x0000a200000c7ab9 */ /* 0x000fe20000000a00 */
[----:B------:R-:W-:Y:S01]  /*8ff0*/  MOV R159, R161 ;  /* 0x000000a1009f7202 */ /* 0x000fe20000000f00 */
[----:B0-----:R-:W-:Y:S02]  /*9000*/  IMAD R21, R19, UR12, RZ ;  /* 0x0000000c13157c24 */ /* 0x001fe4000f8e02ff */
        /* <DEDUP_REMOVED lines=13> */
.L_x_1561:
[----:B------:R-:W-:Y:S05]  /*90e0*/  BSYNC B0 ;  /* 0x0000000000007941 */ /* 0x000fea0003800000 */
.L_x_1560:
[----:B------:R-:W-:Y:S02]  /*90f0*/  IADD3 R111, R14, R111, RZ ;  /* 0x0000006f0e6f7210 */ /* 0x000fe40007ffe0ff */
[----:B------:R-:W-:Y:S02]  /*9100*/  IADD3 R16, R16, 0x1, RZ ;  /* 0x0000000110107810 */ /* 0x000fe40007ffe0ff */
[----:B------:R-:W-:-:S13]  /*9110*/  ISETP.GE.AND P5, PT, R111, UR4, PT ;  /* 0x000000046f007c0c */ /* 0x000fda000bfa6270 */
[----:B------:R-:W-:Y:S05]  /*9120*/  @!P5 BRA `(.L_x_1562) ;  /* 0xffffff740088d947 */ /* 0x000fea000383ffff */
.L_x_1479:
[----:B------:R-:W3:Y:S01]  /*9130*/  LDC R6, c[0x0][0xc] ;  /* 0x00000300ff067b82 */ /* 0x000ee20000000800 */
[----:B------:R-:W-:Y:S01]  /*9140*/  ISETP.NE.AND P2, PT, R121, RZ, PT ;  /* 0x000000ff7900720c */ /* 0x000fe20003f45270 */
[----:B------:R-:W-:Y:S06]  /*9150*/  BSSY B0, `(.L_x_1563) ;  /* 0x0000015000007945 */ /* 0x000fec0003800000 */
[----:B------:R-:W4:Y:S08]  /*9160*/  LDC R7, c[0x0][0x10] ;  /* 0x00000400ff077b82 */ /* 0x000f300000000800 */
[----:B------:R-:W5:Y:S01]  /*9170*/  LDC.64 R2, c[0x0][0x258] ;  /* 0x00009600ff027b82 */ /* 0x000f620000000a00 */
[----:B---3--:R-:W-:-:S02]  /*9180*/  IADD3 R0, R6, -0x1, RZ ;  /* 0xffffffff06007810 */ /* 0x008fc40007ffe0ff */
[----:B------:R-:W-:Y:S02]  /*9190*/  ISETP.NE.AND P1, PT, R6, 0x1, PT ;  /* 0x000000010600780c */ /* 0x000fe40003f25270 */
[----:B------:R-:W-:Y:S02]  /*91a0*/  ISETP.NE.AND P0, PT, R0, UR7, PT ;  /* 0x0000000700007c0c */ /* 0x000fe4000bf05270 */
[C---:B----4-:R-:W-:Y:S02]  /*91b0*/  SHF.L.U32 R0, R7.reuse, 0x1, RZ ;  /* 0x0000000107007819 */ /* 0x050fe400000006ff */
[----:B------:R-:W-:Y:S02]  /*91c0*/  IADD3 R4, R7, -0x1, RZ ;  /* 0xffffffff07047810 */ /* 0x000fe40007ffe0ff */
[----:B------:R-:W-:Y:S02]  /*91d0*/  SEL R5, R0, RZ, P1 ;  /* 0x000000ff00057207 */ /* 0x000fe40000800000 */
[----:B------:R-:W-:-:S03]  /*91e0*/  ISETP.NE.OR P0, PT, R109, R4, P0 ;  /* 0x000000046d00720c */ /* 0x000fc60000705670 */
[----:B-----5:R-:W-:Y:S01]  /*91f0*/  IMAD.WIDE.U32 R2, R5, 0x4, R2 ;  /* 0x0000000405027825 */ /* 0x020fe200078e0002 */
[----:B------:R-:W-:Y:S09]  /*9200*/  @P2 BRA `(.L_x_1564) ;  /* 0x0000000000242947 */ /* 0x000ff20003800000 */
[----:B------:R-:W3:Y:S01]  /*9210*/  S2R R0, SR_LANEID ;  /* 0x0000000000007919 */ /* 0x000ee20000000000 */
[----:B------:R-:W-:Y:S02]  /*9220*/  VOTEU.ANY UR4, UPT, PT ;  /* 0x0000000000047886 */ /* 0x000fe400038e0100 */
[----:B------:R-:W-:Y:S02]  /*9230*/  UFLO.U32 UR5, UR4 ;  /* 0x00000004000572bd */ /* 0x000fe400080e0000 */
[----:B------:R-:W4:Y:S04]  /*9240*/  POPC R5, UR4 ;  /* 0x0000000400057d09 */ /* 0x000f280008000000 */
[----:B---3--:R-:W-:-:S13]  /*9250*/  ISETP.EQ.U32.AND P1, PT, R0, UR5, PT ;  /* 0x0000000500007c0c */ /* 0x008fda000bf22070 */
[----:B------:R-:W-:Y:S06]  /*9260*/  @P1 MEMBAR.ALL.GPU ;  /* 0x0000000000001992 */ /* 0x000fec000000a000 */
[----:B------:R-:W-:-:S00]  /*9270*/  @P1 ERRBAR ;  /* 0x00000000000019ab */ /* 0x000fc00000000000 */
[----:B------:R-:W-:Y:S06]  /*9280*/  @P1 CGAERRBAR ;  /* 0x00000000000015ab */ /* 0x000fec0000000000 */
[----:B----4-:R3:W-:Y:S02]  /*9290*/  @P1 REDG.E.ADD.S32.STRONG.GPU desc[UR8][R2.64], R5 ;  /* 0x000000050200198e */ /* 0x0107e4000c10e388 */
.L_x_1564:
[----:B------:R-:W-:Y:S05]  /*92a0*/  BSYNC B0 ;  /* 0x0000000000007941 */ /* 0x000fea0003800000 */
.L_x_1563:
[----:B------:R-:W-:Y:S05]  /*92b0*/  @P0 EXIT ;  /* 0x000000000000094d */ /* 0x000fea0003800000 */
[----:B------:R-:W-:Y:S05]  /*92c0*/  @P2 BRA `(.L_x_1565) ;  /* 0x0000000000202947 */ /* 0x000fea0003800000 */
[----:B------:R-:W-:-:S05]  /*92d0*/  IMAD R0, R6, R7, RZ ;  /* 0x0000000706007224 */ /* 0x000fca00078e02ff */
[----:B------:R-:W-:-:S13]  /*92e0*/  ISETP.NE.AND P0, PT, R0, -0x1, PT ;  /* 0xffffffff0000780c */ /* 0x000fda0003f05270 */
[----:B------:R-:W-:Y:S05]  /*92f0*/  @!P0 BRA `(.L_x_1565) ;  /* 0x0000000000148947 */ /* 0x000fea0003800000 */
.L_x_1566:
[----:B---3--:R-:W3:Y:S04]  /*9300*/  LDG.E.STRONG.GPU R5, desc[UR8][R2.64] ;  /* 0x0000000802057981 */ /* 0x008ee8000c1ef900 */
[----:B---3--:R-:W-:Y:S01]  /*9310*/  CCTL.IVALL ;  /* 0x00000000ff00798f */ /* 0x008fe20002000000 */
[----:B------:R-:W-:Y:S05]  /*9320*/  YIELD ;  /* 0x0000000000007946 */ /* 0x000fea0003800000 */
[----:B------:R-:W-:-:S13]  /*9330*/  ISETP.NE.AND P0, PT, R5, R0, PT ;  /* 0x000000000500720c */ /* 0x000fda0003f05270 */
[----:B------:R-:W-:Y:S05]  /*9340*/  @P0 BRA `(.L_x_1566) ;  /* 0xfffffffc00ec0947 */ /* 0x000fea000383ffff */
.L_x_1565:
[----:B------:R-:W-:Y:S05]  /*9350*/  WARPSYNC.ALL ;  /* 0x0000000000007948 */ /* 0x000fea0003800000 */
[----:B0-----:R-:W0:Y:S08]  /*9360*/  LDC.64 R22, c[0x0][0x288] ;  /* 0x0000a200ff167b82 */ /* 0x001e300000000a00 */
[----:B------:R-:W-:Y:S01]  /*9370*/  BAR.SYNC.DEFER_BLOCKING 0x0 ;  /* 0x0000000000007b1d */ /* 0x000fe20000010000 */
[----:B0-----:R-:W-:-:S04]  /*9380*/  LEA.HI R0, P0, R23, R22, RZ, 0x1 ;  /* 0x0000001617007211 */ /* 0x001fc800078108ff */
[----:B---3--:R-:W-:-:S04]  /*9390*/  IADD3.X R3, RZ, R23, RZ, P0, !PT ;  /* 0x00000017ff037210 */ /* 0x008fc800007fe4ff */
        /* <DEDUP_REMOVED lines=14> */
[----:B------:R-:W3:Y:S03]  /*9480*/  LDC.64 R16, c[0x0][0x220] ;  /* 0x00008800ff107b82 */ /* 0x000ee60000000a00 */
[----:B------:R-:W-:-:S04]  /*9490*/  IADD3.X R5, RZ, R5, RZ, P0, !PT ;  /* 0x00000005ff057210 */ /* 0x000fc800007fe4ff */
[--C-:B--2---:R-:W-:Y:S02]  /*94a0*/  SHF.R.S64 R27, R2, 0x1, R5.reuse ;  /* 0x00000001021b7819 */ /* 0x104fe40000001005 */
[----:B------:R-:W-:-:S04]  /*94b0*/  SHF.R.S32.HI R2, RZ, 0x1, R5 ;  /* 0x00000001ff027819 */ /* 0x000fc80000011405 */
[----:B-1----:R-:W-:-:S07]  /*94c0*/  SHF.L.U64.HI R29, R27, 0x2, R2 ;  /* 0x000000021b1d7819 */ /* 0x002fce0000010202 */
.L_x_1567:
[----:B------:R-:W-:-:S04]  /*94d0*/  LEA R6, P0, R121, UR4, 0x2 ;  /* 0x0000000479067c11 */ /* 0x000fc8000f8010ff */
[----:B------:R-:W-:Y:S02]  /*94e0*/  LEA.HI.X R7, R121, UR5, R0, 0x2, P0 ;  /* 0x0000000579077c11 */ /* 0x000fe400080f1400 */
[-C--:B------:R-:W-:Y:S02]  /*94f0*/  LEA R8, P0, R24, R6.reuse, 0x2 ;  /* 0x0000000618087211 */ /* 0x080fe400078010ff */
[-C--:B------:R-:W-:Y:S01]  /*9500*/  LEA R12, P1, R22, R6.reuse, 0x2 ;  /* 0x00000006160c7211 */ /* 0x080fe200078210ff */
[----:B-1----:R-:W2:Y:S01]  /*9510*/  LDG.E R18, desc[UR8][R6.64] ;  /* 0x0000000806127981 */ /* 0x002ea2000c1e1900 */
[----:B------:R-:W-:Y:S02]  /*9520*/  LEA R10, P2, R27, R6, 0x2 ;  /* 0x000000061b0a7211 */ /* 0x000fe400078410ff */
[----:B------:R-:W-:Y:S02]  /*9530*/  IADD3.X R9, R7, R31, RZ, P0, !PT ;  /* 0x0000001f07097210 */ /* 0x000fe400007fe4ff */
[----:B------:R-:W-:-:S02]  /*9540*/  IADD3.X R13, R23, R7, RZ, P1, !PT ;  /* 0x00000007170d7210 */ /* 0x000fc40000ffe4ff */
[----:B------:R-:W-:Y:S01]  /*9550*/  IADD3.X R11, R7, R29, RZ, P2, !PT ;  /* 0x0000001d070b7210 */ /* 0x000fe200017fe4ff */
[----:B------:R-:W2:Y:S04]  /*9560*/  LDG.E R19, desc[UR8][R8.64] ;  /* 0x0000000808137981 */ /* 0x000ea8000c1e1900 */
[----:B------:R-:W4:Y:S04]  /*9570*/  LDG.E R20, desc[UR8][R12.64] ;  /* 0x000000080c147981 */ /* 0x000f28000c1e1900 */
[----:B------:R-:W4:Y:S01]  /*9580*/  LDG.E R21, desc[UR8][R10.64] ;  /* 0x000000080a157981 */ /* 0x000f22000c1e1900 */
[----:B------:R-:W-:-:S02]  /*9590*/  SHF.L.U32 R5, R121, 0x1, RZ ;  /* 0x0000000179057819 */ /* 0x000fc400000006ff */
[----:B------:R-:W-:-:S03]  /*95a0*/  IADD3 R121, R121, 0x180, RZ ;  /* 0x0000018079797810 */ /* 0x000fc60007ffe0ff */
[----:B0-----:R-:W-:-:S04]  /*95b0*/  IMAD.WIDE R2, R5, 0x4, R14 ;  /* 0x0000000405027825 */ /* 0x001fc800078e020e */
[----:B---3--:R-:W-:Y:S01]  /*95c0*/  IMAD.WIDE R4, R5, 0x4, R16 ;  /* 0x0000000405047825 */ /* 0x008fe200078e0210 */
[----:B------:R-:W-:Y:S02]  /*95d0*/  ISETP.GT.U32.AND P0, PT, R24, R121, PT ;  /* 0x000000791800720c */ /* 0x000fe40003f04070 */
[----:B------:R-:W-:-:S04]  /*95e0*/  SHF.R.S32.HI R0, RZ, 0x1f, R121 ;  /* 0x0000001fff007819 */ /* 0x000fc80000011479 */
[----:B------:R-:W-:Y:S01]  /*95f0*/  ISETP.GT.AND.EX P0, PT, R25, R0, PT, P0 ;  /* 0x000000001900720c */ /* 0x000fe20003f04300 */
[----:B--2---:R1:W-:Y:S04]  /*9600*/  STG.E.64 desc[UR8][R2.64], R18 ;  /* 0x0000001202007986 */ /* 0x0043e8000c101b08 */
[----:B----4-:R1:W-:Y:S08]  /*9610*/  STG.E.64 desc[UR8][R4.64], R20 ;  /* 0x0000001404007986 */ /* 0x0103f0000c101b08 */
[----:B------:R-:W-:Y:S05]  /*9620*/  @P0 BRA `(.L_x_1567) ;  /* 0xfffffffc00a80947 */ /* 0x000fea000383ffff */
[----:B------:R-:W-:Y:S05]  /*9630*/  EXIT ;  /* 0x000000000000794d */ /* 0x000fea0003800000 */
.L_x_1568:
        /* <DEDUP_REMOVED lines=12> */
.L_x_3269:


//--------------------- .text._Z35group_norm_nhwc_bwd_one_pass_kernelI11Fp32IOBf16WLi64ELi24ELi384EEv26Group_norm_nhwc_bwd_params --------------------------
	.section	.text._Z35group_norm_nhwc_bwd_one_pass_kernelI11Fp32IOBf16WLi64ELi24ELi384EEv26Group_norm_nhwc_bwd_params,"ax",@progbits
	.align	128
        .global         _Z35group_norm_nhwc_bwd_one_pass_kernelI11Fp32IOBf16WLi64ELi24ELi384EEv26Group_norm_nhwc_bwd_params
        .type           _Z35group_norm_nhwc_bwd_one_pass_kernelI11Fp32IOBf16WLi64ELi24ELi384EEv26Group_norm_nhwc_bwd_params,@function
        .size           _Z35group_norm_nhwc_bwd_one_pass_kernelI11Fp32IOBf16WLi64ELi24ELi384EEv26Group_norm_nhwc_bwd_params,(.L_x_3270 - _Z35group_norm_nhwc_bwd_one_pass_kernelI11Fp32IOBf16WLi64ELi24ELi384EEv26Group_norm_nhwc_bwd_params)
        .other          _Z35group_norm_nhwc_bwd_one_pass_kernelI11Fp32IOBf16WLi64ELi24ELi384EEv26Group_norm_nhwc_bwd_params,@"STO_CUDA_ENTRY STV_DEFAULT"
_Z35group_norm_nhwc_bwd_one_pass_kernelI11Fp32IOBf16WLi64ELi24ELi384EEv26Group_norm_nhwc_bwd_params:
.text._Z35group_norm_nhwc_bwd_one_pass_kernelI11Fp32IOBf16WLi64ELi24ELi384EEv26Group_norm_nhwc_bwd_params:
        /* <DEDUP_REMOVED lines=48> */
.L_x_1596:
[----:B0-----:R-:W0:Y:S01]  /*0300*/  LDC R8, c[0x0][0x2a0] ;  /* 0x0000a800ff087b82 */ /* 0x001e220000000800 */
[----:B-1----:R-:W-:Y:S01]  /*0310*/  IABS R6, UR7 ;  /* 0x0000000700067c13 */ /* 0x002fe20008000000 */
[----:B------:R-:W-:Y:S01]  /*0320*/  ULDC.64 UR8, c[0x0][0x248] ;  /* 0x0000920000087ab9 */ /* 0x000fe20000000a00 */
[----:B------:R-:W-:Y:S01]  /*0330*/  ISETP.LE.AND P2, PT, RZ, UR7, PT ;  /* 0x00000007ff007c0c */ /* 0x000fe2000bf43270 */
[----:B------:R-:W-:Y:S01]  /*0340*/  UIMAD.WIDE UR8, UR7, 0x8, UR8 ;  /* 0x00000008070878a5 */ /* 0x000fe2000f8e0208 */
[----:B------:R-:W-:Y:S01]  /*0350*/  SHF.R.S32.HI R37, RZ, 0x1f, R42 ;  /* 0x0000001fff257819 */ /* 0x000fe2000001142a */
[----:B------:R-:W-:Y:S02]  /*0360*/  ULDC.64 UR20, c[0x0][0x290] ;  /* 0x0000a40000147ab9 */ /* 0x000fe40000000a00 */
[----:B------:R-:W-:Y:S01]  /*0370*/  ISETP.GE.U32.AND P0, PT, R42, UR20, PT ;  /* 0x000000142a007c0c */ /* 0x000fe2000bf06070 */
[----:B------:R-:W1:Y:S03]  /*0380*/  @P1 LDC.64 R16, c[0x0][0x288] ;  /* 0x0000a200ff101b82 */ /* 0x000e660000000a00 */
[----:B------:R-:W-:-:S04]  /*0390*/  ISETP.GE.AND.EX P0, PT, R37, UR21, PT, P0 ;  /* 0x0000001525007c0c */ /* 0x000fc8000bf06300 */
[----:B------:R-:W-:Y:S01]  /*03a0*/  ISETP.GT.U32.OR P0, PT, R46, 0x17f, P0 ;  /* 0x0000017f2e00780c */ /* 0x000fe20000704470 */
[----:B------:R-:W2:Y:S01]  /*03b0*/  @P1 LDC.64 R10, c[0x0][0x230] ;  /* 0x00008c00ff0a1b82 */ /* 0x000ea20000000a00 */
[----:B0-----:R-:W-:-:S04]  /*03c0*/  IABS R5, R8 ;  /* 0x0000000800057213 */ /* 0x001fc80000000000 */
[----:B------:R-:W0:Y:S07]  /*03d0*/  I2F.RP R0, R5 ;  /* 0x0000000500007306 */ /* 0x000e2e0000209400 */
[----:B------:R-:W3:Y:S01]  /*03e0*/  @!P0 LDC.64 R14, c[0x0][0x288] ;  /* 0x0000a200ff0e8b82 */ /* 0x000ee20000000a00 */
[----:B------:R-:W-:-:S07]  /*03f0*/  SHF.R.S32.HI R9, RZ, 0x1f, R47 ;  /* 0x0000001fff097819 */ /* 0x000fce000001142f */
[----:B------:R-:W4:Y:S01]  /*0400*/  @!P0 LDC.64 R12, c[0x0][0x230] ;  /* 0x00008c00ff0c8b82 */ /* 0x000f220000000a00 */
[----:B0-----:R-:W0:Y:S02]  /*0410*/  MUFU.RCP R0, R0 ;  /* 0x0000000000007308 */ /* 0x001e240000001000 */
[----:B0-----:R-:W-:-:S06]  /*0420*/  IADD3 R2, R0, 0xffffffe, RZ ;  /* 0x0ffffffe00027810 */ /* 0x001fcc0007ffe0ff */
[----:B------:R0:W1:Y:S02]  /*0430*/  F2I.FTZ.U32.TRUNC.NTZ R3, R2 ;  /* 0x0000000200037305 */ /* 0x000064000021f000 */
[----:B0-----:R-:W-:Y:S01]  /*0440*/  HFMA2.MMA R2, -RZ, RZ, 0, 0 ;  /* 0x00000000ff027435 */ /* 0x001fe200000001ff */
[----:B-1----:R-:W-:-:S05]  /*0450*/  IADD3 R4, RZ, -R3, RZ ;  /* 0x80000003ff047210 */ /* 0x002fca0007ffe0ff */
[----:B------:R-:W-:-:S04]  /*0460*/  IMAD R7, R4, R5, RZ ;  /* 0x0000000504077224 */ /* 0x000fc800078e02ff */
[----:B------:R-:W-:Y:S01]  /*0470*/  IMAD.HI.U32 R3, R3, R7, R2 ;  /* 0x0000000703037227 */ /* 0x000fe200078e0002 */
[----:B------:R-:W-:Y:S02]  /*0480*/  LOP3.LUT R2, R8, UR7, RZ, 0x3c, !PT ;  /* 0x0000000708027c12 */ /* 0x000fe4000f8e3cff */
[----:B------:R-:W-:Y:S02]  /*0490*/  LOP3.LUT R7, RZ, R8, RZ, 0x33, !PT ;  /* 0x00000008ff077212 */ /* 0x000fe400078e33ff */
[----:B------:R-:W-:Y:S01]  /*04a0*/  ISETP.GE.AND P4, PT, R2, RZ, PT ;  /* 0x000000ff0200720c */ /* 0x000fe20003f86270 */
[----:B------:R-:W-:Y:S01]  /*04b0*/  IMAD.HI.U32 R4, R3, R6, RZ ;  /* 0x0000000603047227 */ /* 0x000fe200078e00ff */
[----:B------:R-:W-:-:S04]  /*04c0*/  MOV R2, UR8 ;  /* 0x0000000800027c02 */ /* 0x000fc80008000f00 */
[----:B------:R-:W-:-:S05]  /*04d0*/  IADD3 R0, -R4, RZ, RZ ;  /* 0x000000ff04007210 */ /* 0x000fca0007ffe1ff */
[----:B------:R-:W-:-:S05]  /*04e0*/  IMAD R0, R5, R0, R6 ;  /* 0x0000000005007224 */ /* 0x000fca00078e0206 */
        /* <DEDUP_REMOVED lines=10> */
[----:B------:R-:W-:Y:S02]  /*0590*/  @!P2 IADD3 R0, -R0, RZ, RZ ;  /* 0x000000ff0000a210 */ /* 0x000fe40007ffe1ff */
[----:B------:R-:W4:Y:S03]  /*05a0*/  LDG.E.64 R2, desc[UR14][R2.64] ;  /* 0x0000000e02027981 */ /* 0x000f26000c1e1b00 */
[----:B------:R-:W-:Y:S02]  /*05b0*/  @P3 IADD3 R4, R4, 0x1, RZ ;  /* 0x0000000104043810 */ /* 0x000fe40007ffe0ff */
[----:B------:R-:W-:-:S02]  /*05c0*/  SEL R5, R7, R0, !P5 ;  /* 0x0000000007057207 */ /* 0x000fc40006800000 */
[----:B------:R-:W-:-:S03]  /*05d0*/  @!P4 IADD3 R4, -R4, RZ, RZ ;  /* 0x000000ff0404c210 */ /* 0x000fc60007ffe1ff */
[----:B------:R-:W-:Y:S01]  /*05e0*/  IMAD R0, R5, 0x18, RZ ;  /* 0x0000001805007824 */ /* 0x000fe200078e02ff */
[----:B------:R-:W-:-:S04]  /*05f0*/  SEL R7, R7, R4, !P5 ;  /* 0x0000000407077207 */ /* 0x000fc80006800000 */
[----:B------:R-:W-:Y:S02]  /*0600*/  IADD3 R50, P2, R47, R0, RZ ;  /* 0x000000002f327210 */ /* 0x000fe40007f5e0ff */
[----:B------:R-:W-:Y:S02]  /*0610*/  SHF.R.S32.HI R4, RZ, 0x1f, R7 ;  /* 0x0000001fff047819 */ /* 0x000fe40000011407 */
[----:B------:R-:W-:Y:S02]  /*0620*/  LEA.HI.X.SX32 R51, R0, R9, 0x1, P2 ;  /* 0x0000000900337211 */ /* 0x000fe400010f0eff */
[----:B------:R-:W0:Y:S01]  /*0630*/  @!P0 LDC.64 R8, c[0x0][0x228] ;  /* 0x00008a00ff088b82 */ /* 0x000e220000000a00 */
[----:B------:R-:W-:Y:S02]  /*0640*/  IMAD R4, R4, UR8, RZ ;  /* 0x0000000804047c24 */ /* 0x000fe4000f8e02ff */
[----:B------:R-:W-:-:S04]  /*0650*/  IMAD.WIDE.U32 R50, R7, UR8, R50 ;  /* 0x0000000807327c25 */ /* 0x000fc8000f8e0032 */
[----:B------:R-:W-:Y:S02]  /*0660*/  IMAD R53, R7, UR9, R4 ;  /* 0x0000000907357c24 */ /* 0x000fe4000f8e0204 */
[----:B------:R-:W1:Y:S01]  /*0670*/  @P1 LDC.64 R6, c[0x0][0x228] ;  /* 0x00008a00ff061b82 */ /* 0x000e620000000a00 */
[----:B------:R-:W-:Y:S01]  /*0680*/  @P1 MOV R52, R50 ;  /* 0x0000003200341202 */ /* 0x000fe20000000f00 */
[----:B------:R-:W-:Y:S01]  /*0690*/  @P1 IMAD R4, R39, R16, RZ ;  /* 0x0000001027041224 */ /* 0x000fe200078e02ff */
[----:B------:R-:W-:-:S03]  /*06a0*/  IADD3 R53, R51, R53, RZ ;  /* 0x0000003533357210 */ /* 0x000fc60007ffe0ff */
[C---:B------:R-:W-:Y:S01]  /*06b0*/  @P1 IMAD R21, R44.reuse, R17, R4 ;  /* 0x000000112c151224 */ /* 0x040fe200078e0204 */
[----:B------:R-:W-:Y:S01]  /*06c0*/  @!P0 MOV R17, R53 ;  /* 0x0000003500118202 */ /* 0x000fe20000000f00 */
[----:B------:R-:W-:Y:S01]  /*06d0*/  @P1 IMAD.WIDE.U32 R18, R44, R16, R52 ;  /* 0x000000102c121225 */ /* 0x000fe200078e0034 */
[----:B------:R-:W-:-:S03]  /*06e0*/  @!P0 MOV R16, R50 ;  /* 0x0000003200108202 */ /* 0x000fc60000000f00 */
[-C--:B---3--:R-:W-:Y:S02]  /*06f0*/  @!P0 IMAD R4, R37, R14.reuse, RZ ;  /* 0x0000000e25048224 */ /* 0x088fe400078e02ff */
[----:B------:R-:W-:-:S04]  /*0700*/  @!P0 IMAD.WIDE.U32 R16, R42, R14, R16 ;  /* 0x0000000e2a108225 */ /* 0x000fc800078e0010 */
[----:B------:R-:W-:Y:S01]  /*0710*/  @!P0 IMAD R23, R42, R15, R4 ;  /* 0x0000000f2a178224 */ /* 0x000fe200078e0204 */
[----:B------:R-:W-:Y:S02]  /*0720*/  @P1 IADD3 R15, R19, R21, RZ ;  /* 0x00000015130f1210 */ /* 0x000fe40007ffe0ff */
[C---:B------:R-:W-:Y:S02]  /*0730*/  @P1 SHF.L.U32 R19, R18.reuse, 0x2, RZ ;  /* 0x0000000212131819 */ /* 0x040fe400000006ff */
[----:B------:R-:W-:Y:S02]  /*0740*/  @P1 SHF.L.U64.HI R22, R18, 0x2, R15 ;  /* 0x0000000212161819 */ /* 0x000fe4000001020f */
[----:B------:R-:W-:Y:S02]  /*0750*/  @!P0 IADD3 R15, R17, R23, RZ ;  /* 0x00000017110f8210 */ /* 0x000fe40007ffe0ff */
[C---:B--2---:R-:W-:Y:S02]  /*0760*/  @P1 IADD3 R18, P2, R19.reuse, R10, RZ ;  /* 0x0000000a13121210 */ /* 0x044fe40007f5e0ff */
[----:B-1----:R-:W-:-:S02]  /*0770*/  @P1 IADD3 R14, P3, R19, R6, RZ ;  /* 0x00000006130e1210 */ /* 0x002fc40007f7e0ff */
[----:B------:R-:W-:Y:S02]  /*0780*/  @!P0 SHF.L.U64.HI R4, R16, 0x2, R15 ;  /* 0x0000000210048819 */ /* 0x000fe4000001020f */
[C---:B------:R-:W-:Y:S02]  /*0790*/  @P1 IADD3.X R19, R22.reuse, R11, RZ, P2, !PT ;  /* 0x0000000b16131210 */ /* 0x040fe400017fe4ff */
[----:B------:R-:W-:Y:S02]  /*07a0*/  CS2R R10, SRZ ;  /* 0x00000000000a7805 */ /* 0x000fe4000001ff00 */
[----:B------:R-:W-:Y:S02]  /*07b0*/  @P1 IADD3.X R15, R22, R7, RZ, P3, !PT ;  /* 0x00000007160f1210 */ /* 0x000fe40001ffe4ff */
[----:B------:R-:W-:Y:S02]  /*07c0*/  CS2R R6, SRZ ;  /* 0x0000000000067805 */ /* 0x000fe4000001ff00 */
[----:B------:R1:W5:Y:S04]  /*07d0*/  @P1 LDG.E.64 R10, desc[UR14][R18.64] ;  /* 0x0000000e120a1981 */ /* 0x000368000c1e1b00 */
[----:B------:R1:W5:Y:S01]  /*07e0*/  @P1 LDG.E.64 R6, desc[UR14][R14.64] ;  /* 0x0000000e0e061981 */ /* 0x000362000c1e1b00 */
[----:B------:R-:W-:-:S04]  /*07f0*/  @!P0 SHF.L.U32 R21, R16, 0x2, RZ ;  /* 0x0000000210158819 */ /* 0x000fc800000006ff */
[C---:B----4-:R-:W-:Y:S02]  /*0800*/  @!P0 IADD3 R16, P4, R21.reuse, R12, RZ ;  /* 0x0000000c15108210 */ /* 0x050fe40007f9e0ff */
[----:B0-----:R-:W-:Y:S02]  /*0810*/  @!P0 IADD3 R20, P5, R21, R8, RZ ;  /* 0x0000000815148210 */ /* 0x001fe40007fbe0ff */
[C---:B------:R-:W-:Y:S02]  /*0820*/  @!P0 IADD3.X R17, R4.reuse, R13, RZ, P4, !PT ;  /* 0x0000000d04118210 */ /* 0x040fe400027fe4ff */
[----:B------:R-:W-:Y:S02]  /*0830*/  CS2R R12, SRZ ;  /* 0x00000000000c7805 */ /* 0x000fe4000001ff00 */
[----:B------:R-:W-:Y:S02]  /*0840*/  @!P0 IADD3.X R21, R4, R9, RZ, P5, !PT ;  /* 0x0000000904158210 */ /* 0x000fe40002ffe4ff */
[----:B------:R-:W-:-:S02]  /*0850*/  CS2R R8, SRZ ;  /* 0x0000000000087805 */ /* 0x000fc4000001ff00 */
[----:B------:R1:W5:Y:S04]  /*0860*/  @!P0 LDG.E.64 R12, desc[UR14][R16.64] ;  /* 0x0000000e100c8981 */ /* 0x000368000c1e1b00 */
[----:B------:R1:W5:Y:S01]  /*0870*/  @!P0 LDG.E.64 R8, desc[UR14][R20.64] ;  /* 0x0000000e14088981 */ /* 0x000362000c1e1b00 */
[----:B------:R-:W-:Y:S01]  /*0880*/  UMOV UR13, 0x3f800000 ;  /* 0x3f800000000d7882 */ /* 0x000fe20000000000 */
[----:B------:R-:W-:Y:S01]  /*0890*/  BSSY B0, `(.L_x_1570) ;  /* 0x000001f000007945 */ /* 0x000fe20003800000 */
[----:B------:R-:W-:Y:S01]  /*08a0*/  HFMA2.MMA R45, -RZ, RZ, 0, 0 ;  /* 0x00000000ff2d7435 */ /* 0x000fe200000001ff */
[----:B------:R-:W-:Y:S02]  /*08b0*/  CS2R R40, SRZ ;  /* 0x0000000000287805 */ /* 0x000fe4000001ff00 */
[----:B------:R-:W-:Y:S01]  /*08c0*/  MOV R43, RZ ;  /* 0x000000ff002b7202 */ /* 0x000fe20000000f00 */
        /* <DEDUP_REMOVED lines=27> */
.L_x_1571:
[----:B------:R-:W-:Y:S05]  /*0a80*/  BSYNC B0 ;  /* 0x0000000000007941 */ /* 0x000fea0003800000 */
.L_x_1570:
[----:B------:R-:W-:Y:S01]  /*0a90*/  ISETP.NE.AND P2, PT, RZ, UR18, PT ;  /* 0x00000012ff007c0c */ /* 0x000fe2000bf45270 */
[C---:B-----5:R-:W-:Y:S01]  /*0aa0*/  FADD.FTZ R0, -R2.reuse, R10 ;  /* 0x0000000a02007221 */ /* 0x060fe20000010100 */
[C---:B------:R-:W-:Y:S01]  /*0ab0*/  FADD.FTZ R3, -R2.reuse, R11 ;  /* 0x0000000b02037221 */ /* 0x040fe20000010100 */
[C---:B------:R-:W-:Y:S01]  /*0ac0*/  FADD.FTZ R18, -R2.reuse, R12 ;  /* 0x0000000c02127221 */ /* 0x040fe20000010100 */
[----:B------:R-:W-:Y:S01]  /*0ad0*/  FADD.FTZ R19, -R2, R13 ;  /* 0x0000000d02137221 */ /* 0x000fe20000010100 */
[----:B------:R-:W-:Y:S01]  /*0ae0*/  MOV R11, R6 ;  /* 0x00000006000b7202 */ /* 0x000fe20000000f00 */
        /* <DEDUP_REMOVED lines=23> */
.L_x_1572:
        /* <DEDUP_REMOVED lines=26> */
.L_x_1573:
        /* <DEDUP_REMOVED lines=12> */
[C---:B------:R-:W-:Y:S01]  /*0ec0*/  ISETP.NE.AND P3, PT, R46.reuse, RZ, PT ;  /* 0x000000ff2e00720c */ /* 0x040fe20003f65270 */
[----:B------:R-:W-:Y:S01]  /*0ed0*/  FADD.FTZ R16, RZ, R12 ;  /* 0x0000000cff107221 */ /* 0x000fe20000010000 */
[----:B------:R-:W1:Y:S01]  /*0ee0*/  SHFL.DOWN PT, R13, R18, 0x1, 0x1f ;  /* 0x08201f00120d7f89 */ /* 0x000e6200000e0000 */
[----:B------:R-:W-:Y:S01]  /*0ef0*/  BSSY B0, `(.L_x_1574) ;  /* 0x0000046000007945 */ /* 0x000fe20003800000 */
[----:B------:R-:W-:-:S02]  /*0f00*/  ISETP.GT.U32.AND P4, PT, R46, 0xb, PT ;  /* 0x0000000b2e00780c */ /* 0x000fc40003f84070 */
        /* <DEDUP_REMOVED lines=27> */
[----:B------:R-:W-:Y:S01]  /*10c0*/  FFMA.FTZ R14, R0, R11, RZ ;  /* 0x0000000b000e7223 */ /* 0x000fe200000100ff */
[----:B------:R-:W-:Y:S01]  /*10d0*/  FADD.FTZ R11, RZ, R11 ;  /* 0x0000000bff0b7221 */ /* 0x000fe20000010000 */
[----:B------:R-:W-:Y:S01]  /*10e0*/  FFMA.FTZ R13, R4, R15, R13 ;  /* 0x0000000f040d7223 */ /* 0x000fe2000001000d */
[----:B------:R-:W-:Y:S01]  /*10f0*/  FADD.FTZ R15, R16, R15 ;  /* 0x0000000f100f7221 */ /* 0x000fe20000010000 */
[----:B------:R-:W-:Y:S01]  /*1100*/  FFMA.FTZ R12, R3, R10, R14 ;  /* 0x0000000a030c7223 */ /* 0x000fe2000001000e */
[----:B------:R-:W-:Y:S01]  /*1110*/  FADD.FTZ R14, R11, R10 ;  /* 0x0000000a0b0e7221 */ /* 0x000fe20000010000 */
[----:B------:R-:W-:-:S02]  /*1120*/  MOV R10, R18 ;  /* 0x00000012000a7202 */ /* 0x000fc40000000f00 */
[----:B------:R-:W-:Y:S02]  /*1130*/  MOV R11, R17 ;  /* 0x00000011000b7202 */ /* 0x000fe40000000f00 */
        /* <DEDUP_REMOVED lines=33> */
.L_x_1575:
[----:B------:R-:W-:Y:S05]  /*1350*/  BSYNC B0 ;  /* 0x0000000000007941 */ /* 0x000fea0003800000 */
.L_x_1574:
        /* <DEDUP_REMOVED lines=158> */
.L_x_1577:
[----:B------:R-:W-:Y:S05]  /*1d40*/  BSYNC B0 ;  /* 0x0000000000007941 */ /* 0x000fea0003800000 */
.L_x_1576:
        /* <DEDUP_REMOVED lines=20> */
.L_x_1579:
[----:B------:R-:W-:Y:S05]  /*1e90*/  BSYNC B0 ;  /* 0x0000000000007941 */ /* 0x000fea0003800000 */
.L_x_1578:
[----:B------:R-:W-:Y:S05]  /*1ea0*/  @!P0 BRA `(.L_x_1580) ;  /* 0x0000001000908947 */ /* 0x000fea0003800000 */
[----:B--2---:R-:W1:Y:S01]  /*1eb0*/  LDC R22, c[0x0][0x10] ;  /* 0x00000400ff167b82 */ /* 0x004e620000000800 */
        /* <DEDUP_REMOVED lines=32> */
.L_x_1582:
[----:B------:R-:W2:Y:S04]  /*20c0*/  LDG.E.STRONG.GPU R14, desc[UR14][R12.64] ;  /* 0x0000000e0c0e7981 */ /* 0x000ea8000c1ef900 */
[----:B--2---:R-:W-:Y:S01]  /*20d0*/  CCTL.IVALL ;  /* 0x00000000ff00798f */ /* 0x004fe20002000000 */
[----:B------:R-:W-:Y:S05]  /*20e0*/  YIELD ;  /* 0x0000000000007946 */ /* 0x000fea0003800000 */
[----:B------:R-:W-:-:S13]  /*20f0*/  ISETP.NE.AND P0, PT, R14, R17, PT ;  /* 0x000000110e00720c */ /* 0x000fda0003f05270 */
[----:B------:R-:W-:Y:S05]  /*2100*/  @P0 BRA `(.L_x_1582) ;  /* 0xfffffffc00ec0947 */ /* 0x000fea000383ffff */
.L_x_1581:
        /* <DEDUP_REMOVED lines=17> */
.L_x_1586:
        /* <DEDUP_REMOVED lines=115> */
.L_x_1585:
        /* <DEDUP_REMOVED lines=61> */
.L_x_1587:
[----:B------:R-:W-:-:S13]  /*2d20*/  ISETP.NE.OR P0, PT, R17, RZ, P0 ;  /* 0x000000ff1100720c */ /* 0x000fda0000705670 */
[----:B------:R-:W-:Y:S05]  /*2d30*/  @!P0 BRA `(.L_x_1583) ;  /* 0x00000000007c8947 */ /* 0x000fea0003800000 */
.L_x_1584:
        /* <DEDUP_REMOVED lines=31> */
.L_x_1583:
        /* <DEDUP_REMOVED lines=11> */
.L_x_1589:
[----:B------:R-:W-:Y:S05]  /*2fe0*/  BSYNC B0 ;  /* 0x0000000000007941 */ /* 0x000fea0003800000 */
.L_x_1588:
        /* <DEDUP_REMOVED lines=16> */
.L_x_1580:
        /* <DEDUP_REMOVED lines=28> */
.L_x_1590:
        /* <DEDUP_REMOVED lines=19> */
.L_x_1592:
[----:B------:R-:W-:Y:S05]  /*33e0*/  BSYNC B0 ;  /* 0x0000000000007941 */ /* 0x000fea0003800000 */
.L_x_1591:
[----:B------:R-:W-:Y:S05]  /*33f0*/  @!P2 BRA `(.L_x_1593) ;  /* 0x000000000048a947 */ /* 0x000fea0003800000 */
        /* <DEDUP_REMOVED lines=18> */
.L_x_1593:
        /* <DEDUP_REMOVED lines=22> */
.L_x_1595:
[----:B------:R-:W-:Y:S05]  /*3680*/  BSYNC B0 ;  /* 0x0000000000007941 */ /* 0x000fea0003800000 */
.L_x_1594:
[----:B------:R-:W-:Y:S01]  /*3690*/  ULDC UR8, c[0x0][0x10] ;  /* 0x0000040000087ab9 */ /* 0x000fe20000000800 */
[----:B------:R-:W-:Y:S02]  /*36a0*/  UIADD3 UR4, UR4, 0x1, URZ ;  /* 0x0000000104047890 */ /* 0x000fe4000fffe03f */
[----:B------:R-:W-:-:S04]  /*36b0*/  UIADD3 UR7, UR8, UR7, URZ ;  /* 0x0000000708077290 */ /* 0x000fc8000fffe03f */
[----:B------:R-:W-:-:S06]  /*36c0*/  UISETP.GE.AND UP0, UPT, UR7, UR5, UPT ;  /* 0x000000050700728c */ /* 0x000fcc000bf06270 */
[----:B------:R-:W-:-:S13]  /*36d0*/  PLOP3.LUT P0, PT, PT, PT, UP0, 0x80, 0x0 ;  /* 0x000000000000781c */ /* 0x000fda0003f0f008 */
[----:B------:R-:W-:Y:S05]  /*36e0*/  @!P0 BRA `(.L_x_1596) ;  /* 0xffffffcc00048947 */ /* 0x000fea000383ffff */
.L_x_1569:
[----:B------:R-:W2:Y:S01]  /*36f0*/  LDC R4, c[0x0][0xc] ;  /* 0x00000300ff047b82 */ /* 0x000ea20000000800 */
[----:B------:R-:W-:Y:S01]  /*3700*/  ISETP.NE.AND P1, PT, R46, RZ, PT ;  /* 0x000000ff2e00720c */ /* 0x000fe20003f25270 */
[----:B------:R-:W-:Y:S06]  /*3710*/  BSSY B0, `(.L_x_1597) ;  /* 0x0000011000007945 */ /* 0x000fec0003800000 */
[----:B01----:R-:W0:Y:S08]  /*3720*/  LDC R7, c[0x0][0x10] ;  /* 0x00000400ff077b82 */ /* 0x003e300000000800 */
[----:B------:R-:W1:Y:S01]  /*3730*/  LDC.64 R2, c[0x0][0x258] ;  /* 0x00009600ff027b82 */ /* 0x000e620000000a00 */
[----:B--2---:R-:W-:-:S02]  /*3740*/  ISETP.NE.AND P0, PT, R4, 0x1, PT ;  /* 0x000000010400780c */ /* 0x004fc40003f05270 */
[----:B0-----:R-:W-:-:S04]  /*3750*/  SHF.L.U32 R0, R7, 0x1, RZ ;  /* 0x0000000107007819 */ /* 0x001fc800000006ff */
        /* <DEDUP_REMOVED lines=12> */
.L_x_1598:
[----:B------:R-:W-:Y:S05]  /*3820*/  BSYNC B0 ;  /* 0x0000000000007941 */ /* 0x000fea0003800000 */
.L_x_1597:
        /* <DEDUP_REMOVED lines=11> */
.L_x_1600:
[----:B------:R-:W2:Y:S04]  /*38e0*/  LDG.E.STRONG.GPU R5, desc[UR14][R2.64] ;  /* 0x0000000e02057981 */ /* 0x000ea8000c1ef900 */
[----:B--2---:R-:W-:Y:S01]  /*38f0*/  CCTL.IVALL ;  /* 0x00000000ff00798f */ /* 0x004fe20002000000 */
[----:B------:R-:W-:Y:S05]  /*3900*/  YIELD ;  /* 0x0000000000007946 */ /* 0x000fea0003800000 */
[----:B------:R-:W-:-:S13]  /*3910*/  ISETP.NE.AND P0, PT, R5, R0, PT ;  /* 0x000000000500720c */ /* 0x000fda0003f05270 */
[----:B------:R-:W-:Y:S05]  /*3920*/  @P0 BRA `(.L_x_1600) ;  /* 0xfffffffc00ec0947 */ /* 0x000fea000383ffff */
.L_x_1599:
        /* <DEDUP_REMOVED lines=24> */
.L_x_1601:
        /* <DEDUP_REMOVED lines=25> */
.L_x_1602:
        /* <DEDUP_REMOVED lines=12> */
.L_x_3270:


//--------------------- .text._Z35group_norm_nhwc_bwd_one_pass_kernelI11Fp32IOBf16WLi128ELi24ELi384EEv26Group_norm_nhwc_bwd_params --------------------------
	.section	.text._Z35group_norm_nhwc_bwd_one_pass_kernelI11Fp32IOBf16WLi128ELi24ELi384EEv26Group_norm_nhwc_bwd_params,"ax",@progbits
	.align	128
        .global         _Z35group_norm_nhwc_bwd_one_pass_kernelI11Fp32IOBf16WLi128ELi24ELi384EEv26Group_norm_nhwc_bwd_params
        .type           _Z35group_norm_nhwc_bwd_one_pass_kernelI11Fp32IOBf16WLi128ELi24ELi384EEv26Group_norm_nhwc_bwd_params,@function
        .size           _Z35group_norm_nhwc_bwd_one_pass_kernelI11Fp32IOBf16WLi128ELi24ELi384EEv26Group_norm_nhwc_bwd_params,(.L_x_3271 - _Z35group_norm_nhwc_bwd_one_pass_kernelI11Fp32IOBf16WLi128ELi24ELi384EEv26Group_norm_nhwc_bwd_params)
        .other          _Z35group_norm_nhwc_bwd_one_pass_kernelI11Fp32IOBf16WLi128ELi24ELi384EEv26Group_norm_nhwc_bwd_params,@"STO_CUDA_ENTRY STV_DEFAULT"
_Z35group_norm_nhwc_bwd_one_pass_kernelI11Fp32IOBf16WLi128ELi24ELi384EEv26Group_norm_nhwc_bwd_params:
.text._Z35group_norm_nhwc_bwd_one_pass_kernelI11Fp32IOBf16WLi128ELi24ELi384EEv26Group_norm_nhwc_bwd_params:
        /* <DEDUP_REMOVED lines=28> */
[----:B------:R-:W-:Y:S01]  /*01c0*/  UIADD3.X UR9, URZ, UR9, URZ, UP0, !UPT ;  /* 0x000000093f097290 */ /* 0x000fe200087fe43f */
[----:B------:R-:W-:-:S03]  /*01d0*/  ULDC.U8 UR18, c[0x0][0x2a4] ;  /* 0x0000a90000127ab9 */ /* 0x000fc60000000000 */
[----:B------:R-:W-:Y:S02]  /*01e0*/  USHF.R.S64 UR7, UR7, 0x1, UR9 ;  /* 0x0000000107077899 */ /* 0x000fe40008001009 */
[----:B------:R-:W-:Y:S01]  /*01f0*/  USHF.R.S32.HI UR9, URZ, 0x1, UR9 ;  /* 0x000000013f097899 */ /* 0x000fe20008011409 */
[----:B0-----:R-:W-:Y:S01]  /*0200*/  IMAD R44, R44, UR13, R3 ;  /* 0x0000000d2c2c7c24 */ /* 0x001fe2000f8e0203 */
[----:B------:R-:W-:Y:S02]  /*0210*/  SHF.R.S32.HI R3, RZ, 0x1f, R46 ;  /* 0x0000001fff037819 */ /* 0x000fe4000001142e */
[----:B------:R-:W-:Y:S02]  /*0220*/  USHF.L.U64.HI UR9, UR7, 0x2, UR9 ;  /* 0x0000000207097899 */ /* 0x000fe40008010209 */
[----:B------:R-:W-:Y:S02]  /*0230*/  ISETP.GE.U32.AND P1, PT, R44, UR16, PT ;  /* 0x000000102c007c0c */ /* 0x000fe4000bf26070 */
        /* <DEDUP_REMOVED lines=8> */
[----:B------:R-:W-:Y:S01]  /*02c0*/  LEA R38, R3, UR4, 0x3 ;  /* 0x0000000403267c11 */ /* 0x000fe2000f8e18ff */
[----:B-1----:R-:W-:-:S10]  /*02d0*/  UMOV UR4, URZ ;  /* 0x0000003f00047c82 */ /* 0x002fd40008000000 */
.L_x_1638:
[----:B0-23--:R-:W0:Y:S01]  /*02e0*/  LDC R6, c[0x0][0x2a0] ;  /* 0x0000a800ff067b82 */ /* 0x00de220000000800 */
[----:B------:R-:W-:Y:S01]  /*02f0*/  ISETP.LE.AND P3, PT, RZ, UR12, PT ;  /* 0x0000000cff007c0c */ /* 0x000fe2000bf63270 */
[----:B------:R-:W-:Y:S01]  /*0300*/  ULDC.64 UR10, c[0x0][0x298] ;  /* 0x0000a600000a7ab9 */ /* 0x000fe20000000a00 */
[C---:B------:R-:W-:Y:S01]  /*0310*/  IADD3 R16, R44.reuse, 0x20, RZ ;  /* 0x000000202c107810 */ /* 0x040fe20007ffe0ff */
[----:B------:R-:W-:Y:S01]  /*0320*/  ULDC.64 UR16, c[0x0][0x290] ;  /* 0x0000a40000107ab9 */ /* 0x000fe20000000a00 */
[C---:B-1----:R-:W-:Y:S02]  /*0330*/  IADD3 R15, R44.reuse, 0x40, RZ ;  /* 0x000000402c0f7810 */ /* 0x042fe40007ffe0ff */
[----:B------:R-:W-:Y:S01]  /*0340*/  SHF.R.S32.HI R23, RZ, 0x1f, R16 ;  /* 0x0000001fff177819 */ /* 0x000fe20000011410 */
[----:B------:R-:W1:Y:S01]  /*0350*/  @P1 LDC.64 R8, c[0x0][0x230] ;  /* 0x00008c00ff081b82 */ /* 0x000e620000000a00 */
[----:B------:R-:W-:Y:S02]  /*0360*/  IADD3 R14, R44, 0x60, RZ ;  /* 0x000000602c0e7810 */ /* 0x000fe40007ffe0ff */
[----:B------:R-:W-:-:S02]  /*0370*/  SHF.R.S32.HI R19, RZ, 0x1f, R15 ;  /* 0x0000001fff137819 */ /* 0x000fc4000001140f */
[----:B------:R-:W-:-:S03]  /*0380*/  SHF.R.S32.HI R17, RZ, 0x1f, R14 ;  /* 0x0000001fff117819 */ /* 0x000fc6000001140e */
[----:B----4-:R-:W2:Y:S01]  /*0390*/  @P1 LDC.64 R10, c[0x0][0x228] ;  /* 0x00008a00ff0a1b82 */ /* 0x010ea20000000a00 */
[----:B0-----:R-:W-:-:S04]  /*03a0*/  IABS R5, R6 ;  /* 0x0000000600057213 */ /* 0x001fc80000000000 */
[----:B------:R-:W0:Y:S08]  /*03b0*/  I2F.RP R0, R5 ;  /* 0x0000000500007306 */ /* 0x000e300000209400 */
[----:B0-----:R-:W0:Y:S02]  /*03c0*/  MUFU.RCP R0, R0 ;  /* 0x0000000000007308 */ /* 0x001e240000001000 */
[----:B0-----:R-:W-:-:S06]  /*03d0*/  IADD3 R2, R0, 0xffffffe, RZ ;  /* 0x0ffffffe00027810 */ /* 0x001fcc0007ffe0ff */
[----:B------:R0:W3:Y:S02]  /*03e0*/  F2I.FTZ.U32.TRUNC.NTZ R3, R2 ;  /* 0x0000000200037305 */ /* 0x0000e4000021f000 */
[----:B0-----:R-:W-:Y:S01]  /*03f0*/  HFMA2.MMA R2, -RZ, RZ, 0, 0 ;  /* 0x00000000ff027435 */ /* 0x001fe200000001ff */
[----:B---3--:R-:W-:-:S05]  /*0400*/  IADD3 R4, RZ, -R3, RZ ;  /* 0x80000003ff047210 */ /* 0x008fca0007ffe0ff */
[----:B------:R-:W-:Y:S01]  /*0410*/  IMAD R7, R4, R5, RZ ;  /* 0x0000000504077224 */ /* 0x000fe200078e02ff */
[----:B------:R-:W-:-:S03]  /*0420*/  IABS R4, UR12 ;  /* 0x0000000c00047c13 */ /* 0x000fc60008000000 */
[----:B------:R-:W-:Y:S01]  /*0430*/  IMAD.HI.U32 R3, R3, R7, R2 ;  /* 0x0000000703037227 */ /* 0x000fe200078e0002 */
[----:B------:R-:W-:Y:S02]  /*0440*/  LOP3.LUT R2, R6, UR12, RZ, 0x3c, !PT ;  /* 0x0000000c06027c12 */ /* 0x000fe4000f8e3cff */
[----:B------:R-:W-:Y:S02]  /*0450*/  SHF.R.S32.HI R7, RZ, 0x1f, R45 ;  /* 0x0000001fff077819 */ /* 0x000fe4000001142d */
        /* <DEDUP_REMOVED lines=20> */
[----:B------:R-:W0:Y:S01]  /*05a0*/  @P1 LDC.64 R2, c[0x0][0x288] ;  /* 0x0000a200ff021b82 */ /* 0x000e220000000a00 */
[----:B------:R-:W-:Y:S01]  /*05b0*/  IMAD R0, R37, 0x18, RZ ;  /* 0x0000001825007824 */ /* 0x000fe200078e02ff */
[----:B------:R-:W-:-:S02]  /*05c0*/  SHF.R.S32.HI R4, RZ, 0x1f, R5 ;  /* 0x0000001fff047819 */ /* 0x000fc40000011405 */
[----:B------:R-:W-:Y:S02]  /*05d0*/  ISETP.GE.AND.EX P0, PT, R23, UR17, PT, P0 ;  /* 0x0000001117007c0c */ /* 0x000fe4000bf06300 */
[----:B------:R-:W-:Y:S01]  /*05e0*/  IADD3 R48, P3, R45, R0, RZ ;  /* 0x000000002d307210 */ /* 0x000fe20007f7e0ff */
[----:B------:R-:W-:Y:S01]  /*05f0*/  IMAD R4, R4, UR10, RZ ;  /* 0x0000000a04047c24 */ /* 0x000fe2000f8e02ff */
[----:B------:R-:W-:Y:S02]  /*0600*/  ISETP.GE.U32.AND P2, PT, R15, UR16, PT ;  /* 0x000000100f007c0c */ /* 0x000fe4000bf46070 */
[----:B------:R-:W-:Y:S01]  /*0610*/  LEA.HI.X.SX32 R49, R0, R7, 0x1, P3 ;  /* 0x0000000700317211 */ /* 0x000fe200018f0eff */
[C---:B------:R-:W-:Y:S01]  /*0620*/  IMAD R51, R5.reuse, UR11, R4 ;  /* 0x0000000b05337c24 */ /* 0x040fe2000f8e0204 */
[----:B------:R-:W-:Y:S02]  /*0630*/  ISETP.GT.U32.OR P0, PT, R46, 0x17f, P0 ;  /* 0x0000017f2e00780c */ /* 0x000fe40000704470 */
[----:B------:R-:W-:Y:S01]  /*0640*/  ISETP.GE.U32.AND P3, PT, R14, UR16, PT ;  /* 0x000000100e007c0c */ /* 0x000fe2000bf66070 */
[----:B------:R-:W-:Y:S01]  /*0650*/  IMAD.WIDE.U32 R48, R5, UR10, R48 ;  /* 0x0000000a05307c25 */ /* 0x000fe2000f8e0030 */
[----:B------:R-:W-:Y:S01]  /*0660*/  SHF.R.S32.HI R5, RZ, 0x1f, R44 ;  /* 0x0000001fff057819 */ /* 0x000fe2000001142c */
[----:B------:R-:W-:Y:S01]  /*0670*/  ULDC.64 UR10, c[0x0][0x248] ;  /* 0x00009200000a7ab9 */ /* 0x000fe20000000a00 */
[----:B------:R-:W-:Y:S01]  /*0680*/  ISETP.GE.AND.EX P2, PT, R19, UR17, PT, P2 ;  /* 0x0000001113007c0c */ /* 0x000fe2000bf46320 */
[----:B------:R-:W-:Y:S01]  /*0690*/  UIMAD.WIDE UR10, UR12, 0x8, UR10 ;  /* 0x000000080c0a78a5 */ /* 0x000fe2000f8e020a */
[----:B------:R-:W-:-:S02]  /*06a0*/  IADD3 R51, R49, R51, RZ ;  /* 0x0000003331337210 */ /* 0x000fc40007ffe0ff */
[----:B------:R-:W-:Y:S01]  /*06b0*/  @P1 MOV R50, R48 ;  /* 0x0000003000321202 */ /* 0x000fe20000000f00 */
[-C--:B0-----:R-:W-:Y:S01]  /*06c0*/  @P1 IMAD R4, R5, R2.reuse, RZ ;  /* 0x0000000205041224 */ /* 0x081fe200078e02ff */
[----:B------:R-:W-:Y:S01]  /*06d0*/  ISETP.GE.AND.EX P3, PT, R17, UR17, PT, P3 ;  /* 0x0000001111007c0c */ /* 0x000fe2000bf66330 */
[----:B------:R-:W0:Y:S02]  /*06e0*/  @!P0 LDC.64 R12, c[0x0][0x288] ;  /* 0x0000a200ff0c8b82 */ /* 0x000e240000000a00 */
[----:B------:R-:W-:Y:S01]  /*06f0*/  @P1 IMAD.WIDE.U32 R20, R44, R2, R50 ;  /* 0x000000022c141225 */ /* 0x000fe200078e0032 */
[----:B------:R-:W-:Y:S02]  /*0700*/  MOV R2, UR10 ;  /* 0x0000000a00027c02 */ /* 0x000fe40008000f00 */
[----:B------:R-:W-:Y:S01]  /*0710*/  ISETP.GT.U32.OR P2, PT, R46, 0x17f, P2 ;  /* 0x0000017f2e00780c */ /* 0x000fe20001744470 */
[----:B------:R-:W-:Y:S01]  /*0720*/  @P1 IMAD R25, R44, R3, R4 ;  /* 0x000000032c191224 */ /* 0x000fe200078e0204 */
[----:B------:R-:W-:-:S02]  /*0730*/  MOV R3, UR11 ;  /* 0x0000000b00037c02 */ /* 0x000fc40008000f00 */
[----:B------:R-:W-:Y:S01]  /*0740*/  ISETP.GT.U32.OR P3, PT, R46, 0x17f, P3 ;  /* 0x0000017f2e00780c */ /* 0x000fe20001f64470 */
[----:B------:R-:W3:Y:S01]  /*0750*/  @!P0 LDC.64 R26, c[0x0][0x230] ;  /* 0x00008c00ff1a8b82 */ /* 0x000ee20000000a00 */
[----:B------:R-:W-:Y:S02]  /*0760*/  @P1 IADD3 R25, R21, R25, RZ ;  /* 0x0000001915191210 */ /* 0x000fe40007ffe0ff */
[----:B------:R-:W4:Y:S01]  /*0770*/  LDG.E.64 R2, desc[UR14][R2.64] ;  /* 0x0000000e02027981 */ /* 0x000f22000c1e1b00 */
[C---:B------:R-:W-:Y:S02]  /*0780*/  @P1 SHF.L.U32 R21, R20.reuse, 0x2, RZ ;  /* 0x0000000214151819 */ /* 0x040fe400000006ff */
[----:B------:R-:W-:Y:S02]  /*0790*/  @P1 SHF.L.U64.HI R18, R20, 0x2, R25 ;  /* 0x0000000214121819 */ /* 0x000fe40000010219 */
[----:B------:R-:W3:Y:S01]  /*07a0*/  @!P2 LDC.64 R6, c[0x0][0x288] ;  /* 0x0000a200ff06ab82 */ /* 0x000ee20000000a00 */
[----:B0-----:R-:W-:-:S07]  /*07b0*/  @!P0 IMAD R23, R23, R12, RZ ;  /* 0x0000000c17178224 */ /* 0x001fce00078e02ff */
[----:B------:R-:W0:Y:S01]  /*07c0*/  @!P3 LDC.64 R4, c[0x0][0x288] ;  /* 0x0000a200ff04bb82 */ /* 0x000e220000000a00 */
[C---:B-1----:R-:W-:Y:S02]  /*07d0*/  @P1 IADD3 R8, P4, R21.reuse, R8, RZ ;  /* 0x0000000815081210 */ /* 0x042fe40007f9e0ff */
[----:B--2---:R-:W-:Y:S02]  /*07e0*/  @P1 IADD3 R10, P5, R21, R10, RZ ;  /* 0x0000000a150a1210 */ /* 0x004fe40007fbe0ff */
[----:B------:R-:W-:-:S03]  /*07f0*/  @!P0 MOV R20, R48 ;  /* 0x0000003000148202 */ /* 0x000fc60000000f00 */
[----:B------:R-:W1:Y:S01]  /*0800*/  @!P0 LDC.64 R28, c[0x0][0x228] ;  /* 0x00008a00ff1c8b82 */ /* 0x000e620000000a00 */
[----:B------:R-:W-:Y:S01]  /*0810*/  @!P0 MOV R21, R51 ;  /* 0x0000003300158202 */ /* 0x000fe20000000f00 */
[C---:B------:R-:W-:Y:S02]  /*0820*/  @!P0 IMAD R33, R16.reuse, R13, R23 ;  /* 0x0000000d10218224 */ /* 0x040fe400078e0217 */
[----:B------:R-:W-:-:S04]  /*0830*/  @!P0 IMAD.WIDE.U32 R12, R16, R12, R20 ;  /* 0x0000000c100c8225 */ /* 0x000fc800078e0014 */
[----:B------:R-:W2:Y:S01]  /*0840*/  @!P2 LDC.64 R30, c[0x0][0x230] ;  /* 0x00008c00ff1eab82 */ /* 0x000ea20000000a00 */
[----:B---3--:R-:W-:Y:S01]  /*0850*/  @!P2 IMAD R16, R19, R6, RZ ;  /* 0x000000061310a224 */ /* 0x008fe200078e02ff */
[C---:B------:R-:W-:Y:S02]  /*0860*/  @P1 IADD3.X R9, R18.reuse, R9, RZ, P4, !PT ;  /* 0x0000000912091210 */ /* 0x040fe400027fe4ff */
[----:B------:R-:W-:Y:S01]  /*0870*/  @P1 IADD3.X R11, R18, R11, RZ, P5, !PT ;  /* 0x0000000b120b1210 */ /* 0x000fe20002ffe4ff */
[----:B------:R-:W-:-:S03]  /*0880*/  @!P2 IMAD R19, R15, R7, R16 ;  /* 0x000000070f13a224 */ /* 0x000fc600078e0210 */
[----:B------:R-:W3:Y:S01]  /*0890*/  @!P3 LDC.64 R24, c[0x0][0x230] ;  /* 0x00008c00ff18bb82 */ /* 0x000ee20000000a00 */
[----:B0-----:R-:W-:Y:S01]  /*08a0*/  @!P3 IMAD R18, R17, R4, RZ ;  /* 0x000000041112b224 */ /* 0x001fe200078e02ff */
[----:B------:R-:W-:Y:S02]  /*08b0*/  @!P2 MOV R16, R48 ;  /* 0x000000300010a202 */ /* 0x000fe40000000f00 */
[----:B------:R-:W-:-:S04]  /*08c0*/  @!P2 MOV R17, R51 ;  /* 0x000000330011a202 */ /* 0x000fc80000000f00 */
[----:B------:R-:W0:Y:S01]  /*08d0*/  @!P3 LDC.64 R20, c[0x0][0x228] ;  /* 0x00008a00ff14bb82 */ /* 0x000e220000000a00 */
[----:B------:R-:W-:Y:S01]  /*08e0*/  @!P0 IADD3 R33, R13, R33, RZ ;  /* 0x000000210d218210 */ /* 0x000fe20007ffe0ff */
[----:B------:R-:W-:-:S06]  /*08f0*/  @!P2 IMAD.WIDE.U32 R6, R15, R6, R16 ;  /* 0x000000060f06a225 */ /* 0x000fcc00078e0010 */
[----:B------:R-:W0:Y:S01]  /*0900*/  @!P2 LDC.64 R22, c[0x0][0x228] ;  /* 0x00008a00ff16ab82 */ /* 0x000e220000000a00 */
[----:B------:R-:W-:Y:S02]  /*0910*/  @!P0 SHF.L.U32 R13, R12, 0x2, RZ ;  /* 0x000000020c0d8819 */ /* 0x000fe400000006ff */
[----:B------:R-:W-:Y:S02]  /*0920*/  @!P3 MOV R16, R48 ;  /* 0x000000300010b202 */ /* 0x000fe40000000f00 */
[----:B------:R-:W-:Y:S01]  /*0930*/  @!P3 MOV R17, R51 ;  /* 0x000000330011b202 */ /* 0x000fe20000000f00 */
[----:B------:R-:W-:Y:S01]  /*0940*/  @!P3 IMAD R15, R14, R5, R18 ;  /* 0x000000050e0fb224 */ /* 0x000fe200078e0212 */
[----:B------:R-:W-:Y:S02]  /*0950*/  @!P0 SHF.L.U64.HI R12, R12, 0x2, R33 ;  /* 0x000000020c0c8819 */ /* 0x000fe40000010221 */
[C---:B------:R-:W-:Y:S01]  /*0960*/  @!P0 IADD3 R26, P4, R13.reuse, R26, RZ ;  /* 0x0000001a0d1a8210 */ /* 0x040fe20007f9e0ff */
[----:B------:R-:W-:Y:S01]  /*0970*/  @!P3 IMAD.WIDE.U32 R4, R14, R4, R16 ;  /* 0x000000040e04b225 */ /* 0x000fe200078e0010 */
[----:B-1----:R-:W-:-:S02]  /*0980*/  @!P0 IADD3 R28, P5, R13, R28, RZ ;  /* 0x0000001c0d1c8210 */ /* 0x002fc40007fbe0ff */
[----:B------:R-:W-:Y:S02]  /*0990*/  @!P2 IADD3 R7, R7, R19, RZ ;  /* 0x000000130707a210 */ /* 0x000fe40007ffe0ff */
[----:B------:R-:W-:Y:S02]  /*09a0*/  @!P2 SHF.L.U32 R13, R6, 0x2, RZ ;  /* 0x00000002060da819 */ /* 0x000fe400000006ff */
[C---:B------:R-:W-:Y:S02]  /*09b0*/  @!P0 IADD3.X R27, R12.reuse, R27, RZ, P4, !PT ;  /* 0x0000001b0c1b8210 */ /* 0x040fe400027fe4ff */
[----:B------:R-:W-:Y:S02]  /*09c0*/  @!P0 IADD3.X R29, R12, R29, RZ, P5, !PT ;  /* 0x0000001d0c1d8210 */ /* 0x000fe40002ffe4ff */
[----:B------:R-:W-:Y:S02]  /*09d0*/  @!P2 SHF.L.U64.HI R12, R6, 0x2, R7 ;  /* 0x00000002060ca819 */ /* 0x000fe40000010207 */
[----:B------:R-:W-:-:S02]  /*09e0*/  @!P3 IADD3 R7, R5, R15, RZ ;  /* 0x0000000f0507b210 */ /* 0x000fc40007ffe0ff */
[----:B--2---:R-:W-:Y:S02]  /*09f0*/  @!P2 IADD3 R30, P5, R13, R30, RZ ;  /* 0x0000001e0d1ea210 */ /* 0x004fe40007fbe0ff */
[----:B------:R-:W-:Y:S02]  /*0a00*/  @!P3 SHF.L.U32 R5, R4, 0x2, RZ ;  /* 0x000000020405b819 */ /* 0x000fe400000006ff */
[----:B------:R-:W-:Y:S02]  /*0a10*/  @!P2 IADD3.X R31, R12, R31, RZ, P5, !PT ;  /* 0x0000001f0c1fa210 */ /* 0x000fe40002ffe4ff */
[----:B------:R-:W-:Y:S02]  /*0a20*/  CS2R R18, SRZ ;  /* 0x0000000000127805 */ /* 0x000fe4000001ff00 */
[----:B------:R-:W-:Y:S02]  /*0a30*/  @!P3 SHF.L.U64.HI R6, R4, 0x2, R7 ;  /* 0x000000020406b819 */ /* 0x000fe40000010207 */
[----:B---3--:R-:W-:-:S02]  /*0a40*/  @!P3 IADD3 R24, P4, R5, R24, RZ ;  /* 0x000000180518b210 */ /* 0x008fc40007f9e0ff */
[----:B0-----:R-:W-:Y:S02]  /*0a50*/  @!P3 IADD3 R20, P5, R5, R20, RZ ;  /* 0x000000140514b210 */ /* 0x001fe40007fbe0ff */
[----:B------:R-:W-:Y:S02]  /*0a60*/  CS2R R4, SRZ ;  /* 0x0000000000047805 */ /* 0x000fe4000001ff00 */
[----:B------:R-:W-:Y:S01]  /*0a70*/  @!P2 IADD3 R22, P6, R13, R22, RZ ;  /* 0x000000160d16a210 */ /* 0x000fe20007fde0ff */
[----:B------:R0:W5:Y:S01]  /*0a80*/  @P1 LDG.E.64 R18, desc[UR14][R8.64] ;  /* 0x0000000e08121981 */ /* 0x000162000c1e1b00 */
[----:B------:R-:W-:Y:S02]  /*0a90*/  CS2R R14, SRZ ;  /* 0x00000000000e7805 */ /* 0x000fe4000001ff00 */
[----:B------:R-:W-:Y:S01]  /*0aa0*/  @!P2 IADD3.X R23, R12, R23, RZ, P6, !PT ;  /* 0x000000170c17a210 */ /* 0x000fe200037fe4ff */
[----:B------:R1:W5:Y:S01]  /*0ab0*/  @P1 LDG.E.64 R4, desc[UR14][R10.64] ;  /* 0x0000000e0a041981 */ /* 0x000362000c1e1b00 */
[----:B------:R-:W-:-:S02]  /*0ac0*/  CS2R R12, SRZ ;  /* 0x00000000000c7805 */ /* 0x000fc4000001ff00 */
[C---:B------:R-:W-:Y:S02]  /*0ad0*/  @!P3 IADD3.X R25, R6.reuse, R25, RZ, P4, !PT ;  /* 0x000000190619b210 */ /* 0x040fe400027fe4ff */
[----:B------:R-:W-:Y:S01]  /*0ae0*/  @!P3 IADD3.X R21, R6, R21, RZ, P5, !PT ;  /* 0x000000150615b210 */ /* 0x000fe20002ffe4ff */
[----:B------:R2:W5:Y:S01]  /*0af0*/  @!P2 LDG.E.64 R14, desc[UR14][R30.64] ;  /* 0x0000000e1e0ea981 */ /* 0x000562000c1e1b00 */
[----:B0-----:R-:W-:-:S03]  /*0b00*/  CS2R R8, SRZ ;  /* 0x0000000000087805 */ /* 0x001fc6000001ff00 */
[----:B------:R2:W5:Y:S01]  /*0b10*/  @!P3 LDG.E.64 R12, desc[UR14][R24.64] ;  /* 0x0000000e180cb981 */ /* 0x000562000c1e1b00 */
[----:B-1----:R-:W-:-:S03]  /*0b20*/  CS2R R10, SRZ ;  /* 0x00000000000a7805 */ /* 0x002fc6000001ff00 */
[----:B------:R2:W5:Y:S04]  /*0b30*/  @!P2 LDG.E.64 R8, desc[UR14][R22.64] ;  /* 0x0000000e1608a981 */ /* 0x000568000c1e1b00 */
[----:B------:R2:W5:Y:S01]  /*0b40*/  @!P3 LDG.E.64 R10, desc[UR14][R20.64] ;  /* 0x0000000e140ab981 */ /* 0x000562000c1e1b00 */
[----:B------:R-:W-:Y:S02]  /*0b50*/  CS2R R16, SRZ ;  /* 0x0000000000107805 */ /* 0x000fe4000001ff00 */
[----:B------:R-:W-:-:S04]  /*0b60*/  CS2R R6, SRZ ;  /* 0x0000000000067805 */ /* 0x000fc8000001ff00 */
[----:B------:R2:W5:Y:S04]  /*0b70*/  @!P0 LDG.E.64 R16, desc[UR14][R26.64] ;  /* 0x0000000e1a108981 */ /* 0x000568000c1e1b00 */
[----:B------:R2:W5:Y:S01]  /*0b80*/  @!P0 LDG.E.64 R6, desc[UR14][R28.64] ;  /* 0x0000000e1c068981 */ /* 0x000562000c1e1b00 */
[----:B------:R-:W-:Y:S01]  /*0b90*/  UMOV UR16, 0x3f800000 ;  /* 0x3f80000000107882 */ /* 0x000fe20000000000 */
[----:B------:R-:W-:Y:S01]  /*0ba0*/  BSSY B0, `(.L_x_1604) ;  /* 0x000001e000007945 */ /* 0x000fe20003800000 */
[----:B------:R-:W-:Y:S02]  /*0bb0*/  CS2R R42, SRZ ;  /* 0x00000000002a7805 */ /* 0x000fe4000001ff00 */
[----:B------:R-:W-:Y:S01]  /*0bc0*/  CS2R R40, SRZ ;  /* 0x0000000000287805 */ /* 0x000fe2000001ff00 */
        /* <DEDUP_REMOVED lines=10> */
[----:B--2---:R-:W-:Y:S05]  /*0c70*/  @P0 BRA `(.L_x_1605) ;  /* 0x0000000000400947 */ /* 0x004fea0003800000 */
        /* <DEDUP_REMOVED lines=16> */
.L_x_1605:
[----:B------:R-:W-:Y:S05]  /*0d80*/  BSYNC B0 ;  /* 0x0000000000007941 */ /* 0x000fea0003800000 */
.L_x_1604:
        /* <DEDUP_REMOVED lines=29> */
.L_x_1606:
        /* <DEDUP_REMOVED lines=26> */
.L_x_1607:
[----:B------:R-:W-:Y:S01]  /*1100*/  FFMA.FTZ R23, R35, R0, R20 ;  /* 0x0000000023177223 */ /* 0x000fe20000010014 */
[----:B------:R-:W-:Y:S01]  /*1110*/  FMUL.FTZ R21, R17, R43 ;  /* 0x0000002b11157220 */ /* 0x000fe20000410000 */
[----:B------:R-:W-:Y:S01]  /*1120*/  FADD.FTZ R0, R0, R3 ;  /* 0x0000000300007221 */ /* 0x000fe20000010000 */
[----:B------:R-:W-:Y:S01]  /*1130*/  FADD.FTZ R32, -R2, R14 ;  /* 0x0000000e02207221 */ /* 0x000fe20000010100 */
[----:B------:R-:W-:Y:S01]  /*1140*/  MOV R14, R8 ;  /* 0x00000008000e7202 */ /* 0x000fe20000000f00 */
[----:B------:R-:W-:Y:S01]  /*1150*/  FFMA.FTZ R20, R34, R21, R23 ;  /* 0x0000001522147223 */ /* 0x000fe20000010017 */
[----:B------:R-:W-:Y:S01]  /*1160*/  FADD.FTZ R3, R0, R21 ;  /* 0x0000001500037221 */ /* 0x000fe20000010000 */
[----:B------:R-:W-:Y:S01]  /*1170*/  FADD.FTZ R0, -R2, R15 ;  /* 0x0000000f02007221 */ /* 0x000fe20000010100 */
        /* <DEDUP_REMOVED lines=23> */
.L_x_1608:
        /* <DEDUP_REMOVED lines=31> */
.L_x_1609:
        /* <DEDUP_REMOVED lines=20> */
[----:B------:R-:W-:Y:S01]  /*1620*/  FADD.FTZ R26, R19, R16 ;  /* 0x00000010131a7221 */ /* 0x000fe20000010000 */
[----:B------:R-:W-:Y:S01]  /*1630*/  FFMA.FTZ R17, R33, R16, R18 ;  /* 0x0000001021117223 */ /* 0x000fe20000010012 */
[----:B------:R-:W-:Y:S01]  /*1640*/  FADD.FTZ R25, R25, R14 ;  /* 0x0000000e19197221 */ /* 0x000fe20000010000 */
[----:B------:R-:W-:Y:S01]  /*1650*/  FFMA.FTZ R23, R32, R14, R23 ;  /* 0x0000000e20177223 */ /* 0x000fe20000010017 */
[----:B------:R-:W-:Y:S01]  /*1660*/  ISETP.NE.AND P2, PT, R46, RZ, PT ;  /* 0x000000ff2e00720c */ /* 0x000fe20003f45270 */
[----:B------:R-:W-:Y:S01]  /*1670*/  FADD.FTZ R27, R26, R15 ;  /* 0x0000000f1a1b7221 */ /* 0x000fe20000010000 */
[----:B------:R-:W-:Y:S01]  /*1680*/  FFMA.FTZ R14, R0, R15, R17 ;  /* 0x0000000f000e7223 */ /* 0x000fe20000010011 */
[----:B------:R-:W-:Y:S01]  /*1690*/  FADD.FTZ R26, R25, R20 ;  /* 0x00000014191a7221 */ /* 0x000fe20000010000 */
[----:B------:R-:W-:Y:S01]  /*16a0*/  BSSY B0, `(.L_x_1610) ;  /* 0x000003f000007945 */ /* 0x000fe20003800000 */
[----:B------:R-:W-:Y:S01]  /*16b0*/  FADD.FTZ R27, R27, R22 ;  /* 0x000000161b1b7221 */ /* 0x000fe20000010000 */
[----:B------:R-:W-:Y:S01]  /*16c0*/  FFMA.FTZ R25, R3, R22, R14 ;  /* 0x0000001603197223 */ /* 0x000fe2000001000e */
[----:B0-----:R-:W-:Y:S01]  /*16d0*/  ULEA UR10, UR17, UR10, 0x18 ;  /* 0x0000000a110a7291 */ /* 0x001fe2000f8ec03f */
[----:B------:R-:W-:-:S05]  /*16e0*/  ISETP.GT.U32.AND P3, PT, R46, 0xb, PT ;  /* 0x0000000b2e00780c */ /* 0x000fca0003f64070 */
        /* <DEDUP_REMOVED lines=24> */
[----:B------:R-:W-:-:S05]  /*1870*/  FFMA.FTZ R24, R2, R20, R23 ;  /* 0x0000001402187223 */ /* 0x000fca0000010017 */
[----:B------:R0:W-:Y:S07]  /*1880*/  STS.128 [R47], R24 ;  /* 0x000000182f007388 */ /* 0x0001ee0000000c00 */
[----:B------:R0:W-:Y:S01]  /*1890*/  @!P0 STS.64 [R38+0x10], R12 ;  /* 0x0000100c26008388 */ /* 0x0001e20000000a00 */
[----:B------:R-:W-:Y:S06]  /*18a0*/  BAR.SYNC.DEFER_BLOCKING 0x0 ;  /* 0x0000000000007b1d */ /* 0x000fec0000010000 */
[----:B------:R-:W-:Y:S05]  /*18b0*/  @P2 BRA `(.L_x_1611) ;  /* 0x0000000000742947 */ /* 0x000fea0003800000 */
[----:B------:R-:W-:-:S09]  /*18c0*/  ULEA UR10, UR17, UR11, 0x18 ;  /* 0x0000000b110a7291 */ /* 0x000fd2000f8ec03f */
[----:B------:R-:W1:Y:S04]  /*18d0*/  LDS.64 R14, [UR10+0x18] ;  /* 0x0000180aff0e7984 */ /* 0x000e680008000a00 */
[----:B------:R-:W2:Y:S04]  /*18e0*/  LDS.128 R20, [UR10+0x20] ;  /* 0x0000200aff147984 */ /* 0x000ea80008000c00 */
[----:B------:R-:W3:Y:S01]  /*18f0*/  LDS.128 R16, [UR10+0x30] ;  /* 0x0000300aff107984 */ /* 0x000ee20008000c00 */
[----:B-1----:R-:W-:Y:S01]  /*1900*/  FADD.FTZ R29, R12, R14 ;  /* 0x0000000e0c1d7221 */ /* 0x002fe20000010000 */
[----:B------:R-:W-:-:S02]  /*1910*/  FADD.FTZ R28, R13, R15 ;  /* 0x0000000f0d1c7221 */ /* 0x000fc40000010000 */
[----:B0-----:R-:W0:Y:S01]  /*1920*/  LDS.128 R12, [UR10+0x40] ;  /* 0x0000400aff0c7984 */ /* 0x001e220008000c00 */
[----:B--2---:R-:W-:Y:S01]  /*1930*/  FADD.FTZ R29, R29, R20 ;  /* 0x000000141d1d7221 */ /* 0x004fe20000010000 */
[----:B------:R-:W-:-:S03]  /*1940*/  FADD.FTZ R28, R28, R21 ;  /* 0x000000151c1c7221 */ /* 0x000fc60000010000 */
[----:B------:R-:W-:Y:S01]  /*1950*/  FADD.FTZ R29, R29, R22 ;  /* 0x000000161d1d7221 */ /* 0x000fe20000010000 */
[----:B------:R-:W-:Y:S02]  /*1960*/  FADD.FTZ R28, R28, R23 ;  /* 0x000000171c1c7221 */ /* 0x000fe40000010000 */
[----:B------:R-:W1:Y:S01]  /*1970*/  LDS.128 R20, [UR10+0x50] ;  /* 0x0000500aff147984 */ /* 0x000e620008000c00 */
[----:B---3--:R-:W-:Y:S01]  /*1980*/  FADD.FTZ R53, R29, R16 ;  /* 0x000000101d357221 */ /* 0x008fe20000010000 */
[----:B------:R-:W-:Y:S02]  /*1990*/  FADD.FTZ R16, R28, R17 ;  /* 0x000000111c107221 */ /* 0x000fe40000010000 */
[----:B------:R-:W2:Y:S01]  /*19a0*/  LDS.128 R28, [UR10+0x60] ;  /* 0x0000600aff1c7984 */ /* 0x000ea20008000c00 */
        /* <DEDUP_REMOVED lines=14> */
.L_x_1611:
[----:B------:R-:W-:Y:S05]  /*1a90*/  BSYNC B0 ;  /* 0x0000000000007941 */ /* 0x000fea0003800000 */
.L_x_1610:
        /* <DEDUP_REMOVED lines=14> */
[----:B------:R-:W-:-:S02]  /*1b80*/  FADD.FTZ R14, R26, R19 ;  /* 0x000000131a0e7221 */ /* 0x000fc40000010000 */
[----:B------:R-:W1:Y:S01]  /*1b90*/  LDS.128 R16, [R47+0x3c0] ;  /* 0x0003c0002f107984 */ /* 0x000e620000000c00 */
[----:B---3--:R-:W-:Y:S01]  /*1ba0*/  FADD.FTZ R53, R53, R20 ;  /* 0x0000001435357221 */ /* 0x008fe20000010000 */
        /* <DEDUP_REMOVED lines=141> */
.L_x_1613:
[----:B------:R-:W-:Y:S05]  /*2480*/  BSYNC B0 ;  /* 0x0000000000007941 */ /* 0x000fea0003800000 */
.L_x_1612:
        /* <DEDUP_REMOVED lines=20> */
.L_x_1615:
[----:B------:R-:W-:Y:S05]  /*25d0*/  BSYNC B0 ;  /* 0x0000000000007941 */ /* 0x000fea0003800000 */
.L_x_1614:
        /* <DEDUP_REMOVED lines=34> */
.L_x_1618:
[----:B------:R-:W2:Y:S04]  /*2800*/  LDG.E.STRONG.GPU R16, desc[UR14][R14.64] ;  /* 0x0000000e0e107981 */ /* 0x000ea8000c1ef900 */
[----:B--2---:R-:W-:Y:S01]  /*2810*/  CCTL.IVALL ;  /* 0x00000000ff00798f */ /* 0x004fe20002000000 */
[----:B------:R-:W-:Y:S05]  /*2820*/  YIELD ;  /* 0x0000000000007946 */ /* 0x000fea0003800000 */
[----:B------:R-:W-:-:S13]  /*2830*/  ISETP.NE.AND P0, PT, R16, R19, PT ;  /* 0x000000131000720c */ /* 0x000fda0003f05270 */
[----:B------:R-:W-:Y:S05]  /*2840*/  @P0 BRA `(.L_x_1618) ;  /* 0xfffffffc00ec0947 */ /* 0x000fea000383ffff */
.L_x_1617:
        /* <DEDUP_REMOVED lines=17> */
.L_x_1622:
        /* <DEDUP_REMOVED lines=115> */
.L_x_1621:
        /* <DEDUP_REMOVED lines=61> */
.L_x_1623:
[----:B------:R-:W-:-:S13]  /*3460*/  ISETP.NE.OR P0, PT, R25, RZ, P0 ;  /* 0x000000ff1900720c */ /* 0x000fda0000705670 */
[----:B------:R-:W-:Y:S05]  /*3470*/  @!P0 BRA `(.L_x_1619) ;  /* 0x00000000007c8947 */ /* 0x000fea0003800000 */
.L_x_1620:
        /* <DEDUP_REMOVED lines=31> */
.L_x_1619:
        /* <DEDUP_REMOVED lines=11> */
.L_x_1625:
[----:B------:R-:W-:Y:S05]  /*3720*/  BSYNC B0 ;  /* 0x0000000000007941 */ /* 0x000fea0003800000 */
.L_x_1624:
        /* <DEDUP_REMOVED lines=16> */
.L_x_1616:
[----:B------:R-:W1:Y:S01]  /*3830*/  S2UR UR11, SR_CgaCtaId ;  /* 0x00000000000b79c3 */ /* 0x000e620000008800 */
[----:B------:R-:W-:Y:S01]  /*3840*/  UMOV UR10, 0x400 ;  /* 0x00000400000a7882 */ /* 0x000fe20000000000 */
[C---:B------:R-:W-:Y:S02]  /*3850*/  IADD3 R23, R44.reuse, 0x20, RZ ;  /* 0x000000202c177810 */ /* 0x040fe40007ffe0ff */
[C---:B--2---:R-:W-:Y:S02]  /*3860*/  IADD3 R16, R44.reuse, 0x40, RZ ;  /* 0x000000402c107810 */ /* 0x044fe40007ffe0ff */
[----:B------:R-:W-:Y:S02]  /*3870*/  IADD3 R17, R44, 0x60, RZ ;  /* 0x000000602c117810 */ /* 0x000fe40007ffe0ff */
[----:B------:R-:W-:Y:S02]  /*3880*/  SHF.R.S32.HI R22, RZ, 0x1f, R23 ;  /* 0x0000001fff167819 */ /* 0x000fe40000011417 */
[----:B------:R-:W-:-:S02]  /*3890*/  SHF.R.S32.HI R18, RZ, 0x1f, R16 ;  /* 0x0000001fff127819 */ /* 0x000fc40000011410 */
[----:B------:R-:W-:Y:S01]  /*38a0*/  SHF.R.S32.HI R19, RZ, 0x1f, R17 ;  /* 0x0000001fff137819 */ /* 0x000fe20000011411 */
[----:B-1----:R-:W-:-:S09]  /*38b0*/  ULEA UR10, UR11, UR10, 0x18 ;  /* 0x0000000a0b0a7291 */ /* 0x002fd2000f8ec03f */
[----:B------:R-:W-:Y:S01]  /*38c0*/  @!P2 STS.64 [UR10+0x78], R12 ;  /* 0x0000780cff00a988 */ /* 0x000fe20008000a0a */
[----:B------:R-:W-:Y:S06]  /*38d0*/  BAR.SYNC.DEFER_BLOCKING 0x0 ;  /* 0x0000000000007b1d */ /* 0x000fec0000010000 */
[----:B------:R-:W1:Y:S01]  /*38e0*/  LDS.64 R14, [UR10+0x78] ;  /* 0x0000780aff0e7984 */ /* 0x000e620008000a00 */
        /* <DEDUP_REMOVED lines=11> */
[----:B-1----:R-:W-:Y:S01]  /*39a0*/  FMUL.FTZ R21, R14, UR10 ;  /* 0x0000000a0e157c20 */ /* 0x002fe20008410000 */
[----:B------:R-:W-:Y:S01]  /*39b0*/  FMUL.FTZ R20, R15, UR10 ;  /* 0x0000000a0f147c20 */ /* 0x000fe20008410000 */
[----:B------:R-:W-:Y:S10]  /*39c0*/  @!P4 BRA `(.L_x_1626) ;  /* 0x000000000048c947 */ /* 0x000ff40003800000 */
        /* <DEDUP_REMOVED lines=18> */
.L_x_1626:
[----:B------:R-:W-:Y:S04]  /*3af0*/  BSSY B0, `(.L_x_1627) ;  /* 0x0000014000007945 */ /* 0x000fe80003800000 */
[----:B------:R-:W-:Y:S05]  /*3b00*/  @!P1 BRA `(.L_x_1628) ;  /* 0x0000000000489947 */ /* 0x000fea0003800000 */
[----:B------:R-:W-:Y:S01]  /*3b10*/  SHF.R.S32.HI R15, RZ, 0x1f, R44 ;  /* 0x0000001fff0f7819 */ /* 0x000fe2000001142c */
[----:B------:R-:W-:Y:S01]  /*3b20*/  ULDC.64 UR10, c[0x0][0x288] ;  /* 0x0000a200000a7ab9 */ /* 0x000fe20000000a00 */
[----:B0-----:R-:W-:Y:S01]  /*3b30*/  MOV R12, R48 ;  /* 0x00000030000c7202 */ /* 0x001fe20000000f00 */
[--C-:B------:R-:W-:Y:S01]  /*3b40*/  FFMA.FTZ R36, R36, R21, R20.reuse ;  /* 0x0000001524247223 */ /* 0x100fe20000010014 */
        /* <DEDUP_REMOVED lines=14> */
.L_x_1628:
[----:B------:R-:W-:Y:S05]  /*3c30*/  BSYNC B0 ;  /* 0x0000000000007941 */ /* 0x000fea0003800000 */
.L_x_1627:
[----:B------:R-:W-:Y:S05]  /*3c40*/  @!P4 BRA `(.L_x_1629) ;  /* 0x000000000048c947 */ /* 0x000fea0003800000 */
[----:B-1----:R-:W-:Y:S01]  /*3c50*/  FFMA.FTZ R4, R34, R43, R41 ;  /* 0x0000002b22047223 */ /* 0x002fe20000010029 */
        /* <DEDUP_REMOVED lines=17> */
.L_x_1629:
[----:B------:R-:W-:Y:S04]  /*3d70*/  BSSY B0, `(.L_x_1630) ;  /* 0x0000013000007945 */ /* 0x000fe80003800000 */
[----:B------:R-:W-:Y:S05]  /*3d80*/  @P0 BRA `(.L_x_1631) ;  /* 0x0000000000440947 */ /* 0x000fea0003800000 */
[----:B------:R-:W-:Y:S01]  /*3d90*/  ULDC.64 UR10, c[0x0][0x288] ;  /* 0x0000a200000a7ab9 */ /* 0x000fe20000000a00 */
[----:B-1----:R-:W-:Y:S01]  /*3da0*/  MOV R4, R48 ;  /* 0x0000003000047202 */ /* 0x002fe20000000f00 */
[----:B------:R-:W-:Y:S01]  /*3db0*/  IMAD R22, R22, UR10, RZ ;  /* 0x0000000a16167c24 */ /* 0x000fe2000f8e02ff */
[----:B------:R-:W-:Y:S01]  /*3dc0*/  MOV R5, R51 ;  /* 0x0000003300057202 */ /* 0x000fe20000000f00 */
[-CC-:B------:R-:W-:Y:S01]  /*3dd0*/  FFMA.FTZ R34, R34, R21.reuse, R20.reuse ;  /* 0x0000001522227223 */ /* 0x180fe20000010014 */
[----:B------:R-:W-:Y:S01]  /*3de0*/  FFMA.FTZ R33, R33, R21, R20 ;  /* 0x0000001521217223 */ /* 0x000fe20000010014 */
[----:B------:R-:W-:-:S04]  /*3df0*/  IMAD.WIDE.U32 R4, R23, UR10, R4 ;  /* 0x0000000a17047c25 */ /* 0x000fc8000f8e0004 */
[----:B0-----:R-:W-:Y:S01]  /*3e00*/  FFMA.FTZ R12, R43, R6, -R34 ;  /* 0x000000062b0c7223 */ /* 0x001fe20000010822 */
[----:B------:R-:W-:Y:S01]  /*3e10*/  FFMA.FTZ R13, R40, R7, -R33 ;  /* 0x00000007280d7223 */ /* 0x000fe20000010821 */
[----:B------:R-:W-:Y:S01]  /*3e20*/  IMAD R23, R23, UR11, R22 ;  /* 0x0000000b17177c24 */ /* 0x000fe2000f8e0216 */
[----:B------:R-:W-:Y:S01]  /*3e30*/  ULDC.64 UR10, c[0x0][0x210] ;  /* 0x00008400000a7ab9 */ /* 0x000fe20000000a00 */
[----:B------:R-:W-:Y:S01]  /*3e40*/  FMUL.FTZ R12, R12, UR16 ;  /* 0x000000100c0c7c20 */ /* 0x000fe20008410000 */
[----:B------:R-:W-:Y:S01]  /*3e50*/  LEA R6, P0, R4, UR10, 0x2 ;  /* 0x0000000a04067c11 */ /* 0x000fe2000f8010ff */
[----:B------:R-:W-:Y:S01]  /*3e60*/  FMUL.FTZ R13, R13, UR16 ;  /* 0x000000100d0d7c20 */ /* 0x000fe20008410000 */
[----:B------:R-:W-:-:S04]  /*3e70*/  IADD3 R23, R5, R23, RZ ;  /* 0x0000001705177210 */ /* 0x000fc80007ffe0ff */
[----:B------:R-:W-:-:S05]  /*3e80*/  LEA.HI.X R7, R4, UR11, R23, 0x2, P0 ;  /* 0x0000000b04077c11 */ /* 0x000fca00080f1417 */
[----:B------:R2:W-:Y:S02]  /*3e90*/  STG.E.64 desc[UR14][R6.64], R12 ;  /* 0x0000000c06007986 */ /* 0x0005e4000c101b0e */
.L_x_1631:
[----:B------:R-:W-:Y:S05]  /*3ea0*/  BSYNC B0 ;  /* 0x0000000000007941 */ /* 0x000fea0003800000 */
.L_x_1630:
[----:B------:R-:W-:Y:S05]  /*3eb0*/  @!P4 BRA `(.L_x_1632) ;  /* 0x000000000048c947 */ /* 0x000fea0003800000 */
[----:B-1----:R-:W-:Y:S01]  /*3ec0*/  FFMA.FTZ R4, R32, R43, R41 ;  /* 0x0000002b20047223 */ /* 0x002fe20000010029 */
[----:B------:R-:W-:-:S03]  /*3ed0*/  FFMA.FTZ R5, R0, R40, R42 ;  /* 0x0000002800057223 */ /* 0x000fc6000001002a */
[----:B--2---:R-:W-:Y:S01]  /*3ee0*/  FMUL.FTZ R6, R4, -1.4426950216293334961 ;  /* 0xbfb8aa3b04067820 */ /* 0x004fe20000410000 */
        /* <DEDUP_REMOVED lines=15> */
.L_x_1632:
[----:B------:R-:W-:Y:S04]  /*3fe0*/  BSSY B0, `(.L_x_1633) ;  /* 0x0000013000007945 */ /* 0x000fe80003800000 */
[----:B------:R-:W-:Y:S05]  /*3ff0*/  @P2 BRA `(.L_x_1634) ;  /* 0x0000000000442947 */ /* 0x000fea0003800000 */
[----:B------:R-:W-:Y:S01]  /*4000*/  ULDC.64 UR10, c[0x0][0x288] ;  /* 0x0000a200000a7ab9 */ /* 0x000fe20000000a00 */
[----:B-1----:R-:W-:Y:S01]  /*4010*/  MOV R4, R48 ;  /* 0x0000003000047202 */ /* 0x002fe20000000f00 */
[----:B--2---:R-:W-:Y:S01]  /*4020*/  IMAD R7, R18, UR10, RZ ;  /* 0x0000000a12077c24 */ /* 0x004fe2000f8e02ff */
[----:B------:R-:W-:Y:S01]  /*4030*/  MOV R5, R51 ;  /* 0x0000003300057202 */ /* 0x000fe20000000f00 */
[-CC-:B------:R-:W-:Y:S02]  /*4040*/  FFMA.FTZ R32, R32, R21.reuse, R20.reuse ;  /* 0x0000001520207223 */ /* 0x180fe40000010014 */
[----:B0-----:R-:W-:Y:S02]  /*4050*/  IMAD R13, R16, UR11, R7 ;  /* 0x0000000b100d7c24 */ /* 0x001fe4000f8e0207 */
[----:B------:R-:W-:Y:S01]  /*4060*/  FFMA.FTZ R7, R0, R21, R20 ;  /* 0x0000001500077223 */ /* 0x000fe20000010014 */
        /* <DEDUP_REMOVED lines=10> */
.L_x_1634:
[----:B------:R-:W-:Y:S05]  /*4110*/  BSYNC B0 ;  /* 0x0000000000007941 */ /* 0x000fea0003800000 */
.L_x_1633:
[----:B------:R-:W-:Y:S05]  /*4120*/  @!P4 BRA `(.L_x_1635) ;  /* 0x000000000048c947 */ /* 0x000fea0003800000 */
[----:B------:R-:W-:Y:S01]  /*4130*/  FFMA.FTZ R41, R2, R43, R41 ;  /* 0x0000002b02297223 */ /* 0x000fe20000010029 */
[----:B------:R-:W-:-:S03]  /*4140*/  FFMA.FTZ R42, R3, R40, R42 ;  /* 0x00000028032a7223 */ /* 0x000fc6000001002a */
[----:B------:R-:W-:Y:S01]  /*4150*/  FMUL.FTZ R0, R41, -1.4426950216293334961 ;  /* 0xbfb8aa3b29007820 */ /* 0x000fe20000410000 */
[----:B--23--:R-:W-:-:S05]  /*4160*/  FMUL.FTZ R6, R42, -1.4426950216293334961 ;  /* 0xbfb8aa3b2a067820 */ /* 0x00cfca0000410000 */
[----:B------:R-:W1:Y:S08]  /*4170*/  MUFU.EX2 R0, R0 ;  /* 0x0000000000007308 */ /* 0x000e700000000800 */
[----:B------:R-:W2:Y:S01]  /*4180*/  MUFU.EX2 R6, R6 ;  /* 0x0000000600067308 */ /* 0x000ea20000000800 */
[----:B-1----:R-:W-:-:S07]  /*4190*/  FADD.FTZ R4, R0, 1 ;  /* 0x3f80000000047421 */ /* 0x002fce0000010000 */
        /* <DEDUP_REMOVED lines=11> */
.L_x_1635:
        /* <DEDUP_REMOVED lines=18> */
.L_x_1637:
[----:B------:R-:W-:Y:S05]  /*4370*/  BSYNC B0 ;  /* 0x0000000000007941 */ /* 0x000fea0003800000 */
.L_x_1636:
[----:B------:R-:W-:Y:S01]  /*4380*/  ULDC UR10, c[0x0][0x10] ;  /* 0x00000400000a7ab9 */ /* 0x000fe20000000800 */
[----:B------:R-:W-:Y:S02]  /*4390*/  UIADD3 UR4, UR4, 0x1, URZ ;  /* 0x0000000104047890 */ /* 0x000fe4000fffe03f */
[----:B------:R-:W-:-:S04]  /*43a0*/  UIADD3 UR12, UR10, UR12, URZ ;  /* 0x0000000c0a0c7290 */ /* 0x000fc8000fffe03f */
[----:B------:R-:W-:-:S06]  /*43b0*/  UISETP.GE.AND UP0, UPT, UR12, UR5, UPT ;  /* 0x000000050c00728c */ /* 0x000fcc000bf06270 */
[----:B------:R-:W-:-:S13]  /*43c0*/  PLOP3.LUT P0, PT, PT, PT, UP0, 0x80, 0x0 ;  /* 0x000000000000781c */ /* 0x000fda0003f0f008 */
[----:B------:R-:W-:Y:S05]  /*43d0*/  @!P0 BRA `(.L_x_1638) ;  /* 0xffffffbc00c08947 */ /* 0x000fea000383ffff */
.L_x_1603:
[----:B-1----:R-:W1:Y:S01]  /*43e0*/  LDC R4, c[0x0][0xc] ;  /* 0x00000300ff047b82 */ /* 0x002e620000000800 */
[----:B------:R-:W-:Y:S01]  /*43f0*/  ISETP.NE.AND P1, PT, R46, RZ, PT ;  /* 0x000000ff2e00720c */ /* 0x000fe20003f25270 */
[----:B------:R-:W-:Y:S06]  /*4400*/  BSSY B0, `(.L_x_1639) ;  /* 0x0000011000007945 */ /* 0x000fec0003800000 */
[----:B--23--:R-:W2:Y:S08]  /*4410*/  LDC R7, c[0x0][0x10] ;  /* 0x00000400ff077b82 */ /* 0x00ceb00000000800 */
[----:B----4-:R-:W3:Y:S01]  /*4420*/  LDC.64 R2, c[0x0][0x258] ;  /* 0x00009600ff027b82 */ /* 0x010ee20000000a00 */
        /* <DEDUP_REMOVED lines=14> */
.L_x_1640:
[----:B------:R-:W-:Y:S05]  /*4510*/  BSYNC B0 ;  /* 0x0000000000007941 */ /* 0x000fea0003800000 */
.L_x_1639:
        /* <DEDUP_REMOVED lines=11> */
.L_x_1642:
[----:B------:R-:W2:Y:S04]  /*45d0*/  LDG.E.STRONG.GPU R5, desc[UR14][R2.64] ;  /* 0x0000000e02057981 */ /* 0x000ea8000c1ef900 */
[----:B--2---:R-:W-:Y:S01]  /*45e0*/  CCTL.IVALL ;  /* 0x00000000ff00798f */ /* 0x004fe20002000000 */
[----:B------:R-:W-:Y:S05]  /*45f0*/  YIELD ;  /* 0x0000000000007946 */ /* 0x000fea0003800000 */
[----:B------:R-:W-:-:S13]  /*4600*/  ISETP.NE.AND P0, PT, R5, R0, PT ;  /* 0x000000000500720c */ /* 0x000fda0003f05270 */
[----:B------:R-:W-:Y:S05]  /*4610*/  @P0 BRA `(.L_x_1642) ;  /* 0xfffffffc00ec0947 */ /* 0x000fea000383ffff */
.L_x_1641:
[----:B------:R-:W-:Y:S05]  /*4620*/  WARPSYNC.ALL ;  /* 0x0000000000007948 */ /* 0x000fea0003800000 */
[----:B------:R-:W1:Y:S08]  /*4630*/  LDC.64 R2, c[0x0][0x288] ;  /* 0x0000a200ff027b82 */ /* 0x000e700000000a00 */
[----:B------:R-:W-:Y:S01]  /*4640*/  BAR.SYNC.DEFER_BLOCKING 0x0 ;  /* 0x0000000000007b1d */ /* 0x000fe20000010000 */
[----:B-1----:R-:W-:-:S04]  /*4650*/  LEA.HI R0, P0, R3, R2, RZ, 0x1 ;  /* 0x0000000203007211 */ /* 0x002fc800078108ff */
[----:B------:R-:W-:-:S04]  /*4660*/  IADD3.X R5, RZ, R3, RZ, P0, !PT ;  /* 0x00000003ff057210 */ /* 0x000fc800007fe4ff */
[--C-:B0-----:R-:W-:Y:S02]  /*4670*/  SHF.R.S64 R25, R0, 0x1, R5.reuse ;  /* 0x0000000100197819 */ /* 0x101fe40000001005 */
        /* <DEDUP_REMOVED lines=18> */
.L_x_1643:
        /* <DEDUP_REMOVED lines=25> */
.L_x_1644:
        /* <DEDUP_REMOVED lines=13> */
.L_x_3271:


//--------------------- .text._Z35group_norm_nhwc_bwd_one_pass_kernelI11Fp32IOBf16WLi256ELi24ELi384EEv26Group_norm_nhwc_bwd_params --------------------------
	.section	.text._Z35group_norm_nhwc_bwd_one_pass_kernelI11Fp32IOBf16WLi256ELi24ELi384EEv26Group_norm_nhwc_bwd_params,"ax",@progbits
	.align	128
        .global         _Z35group_norm_nhwc_bwd_one_pass_kernelI11Fp32IOBf16WLi256ELi24ELi384EEv26Group_norm_nhwc_bwd_params
        .type           _Z35group_norm_nhwc_bwd_one_pass_kernelI11Fp32IOBf16WLi256ELi24ELi384EEv26Group_norm_nhwc_bwd_params,@function
        .size           _Z35group_norm_nhwc_bwd_one_pass_kernelI11Fp32IOBf16WLi256ELi24ELi384EEv26Group_norm_nhwc_bwd_params,(.L_x_3272 - _Z35group_norm_nhwc_bwd_one_pass_kernelI11Fp32IOBf16WLi256ELi24ELi384EEv26Group_norm_nhwc_bwd_params)
        .other          _Z35group_norm_nhwc_bwd_one_pass_kernelI11Fp32IOBf16WLi256ELi24ELi384EEv26Group_norm_nhwc_bwd_params,@"STO_CUDA_ENTRY STV_DEFAULT"
_Z35group_norm_nhwc_bwd_one_pass_kernelI11Fp32IOBf16WLi256ELi24ELi384EEv26Group_norm_nhwc_bwd_params:
.text._Z35group_norm_nhwc_bwd_one_pass_kernelI11Fp32IOBf16WLi256ELi24ELi384EEv26Group_norm_nhwc_bwd_params:
        /* <DEDUP_REMOVED lines=28> */
[C---:B------:R-:W-:Y:S02]  /*01c0*/  IADD3 R0, R54.reuse, 0x20, RZ ;  /* 0x0000002036007810 */ /* 0x040fe40007ffe0ff */
        /* <DEDUP_REMOVED lines=9> */
[----:B------:R-:W-:Y:S02]  /*0260*/  IADD3 R4, R54, 0x80, RZ ;  /* 0x0000008036047810 */ /* 0x000fe40007ffe0ff */
        /* <DEDUP_REMOVED lines=17> */
[----:B------:R-:W-:Y:S02]  /*0380*/  SHF.R.S32.HI R0, RZ, 0x1f, R55 ;  /* 0x0000001fff007819 */ /* 0x000fe40000011437 */
[----:B------:R-:W-:-:S02]  /*0390*/  IADD3.X R2, RZ, R3, RZ, P0, !PT ;  /* 0x00000003ff027210 */ /* 0x000fc400007fe4ff */
[----:B------:R-:W-:Y:S02]  /*03a0*/  LEA.HI R3, P0, R9, R8, RZ, 0x1 ;  /* 0x0000000809037211 */ /* 0x000fe400078108ff */
[----:B------:R-:W-:Y:S02]  /*03b0*/  LEA.HI R0, R0, R55, RZ, 0x5 ;  /* 0x0000003700007211 */ /* 0x000fe400078f28ff */
[----:B------:R-:W-:Y:S02]  /*03c0*/  IADD3.X R42, RZ, R9, RZ, P0, !PT ;  /* 0x00000009ff2a7210 */ /* 0x000fe400007fe4ff */
[----:B------:R-:W-:Y:S02]  /*03d0*/  SHF.R.S64 R7, R7, 0x1, R2 ;  /* 0x0000000107077819 */ /* 0x000fe40000001002 */
[----:B------:R-:W-:Y:S02]  /*03e0*/  SHF.R.S64 R3, R3, 0x1, R42 ;  /* 0x0000000103037819 */ /* 0x000fe4000000102a */
[----:B------:R-:W-:-:S02]  /*03f0*/  SHF.R.S32.HI R0, RZ, 0x5, R0 ;  /* 0x00000005ff007819 */ /* 0x000fc40000011400 */
[----:B------:R-:W-:Y:S02]  /*0400*/  SHF.R.S32.HI R42, RZ, 0x1, R42 ;  /* 0x00000001ff2a7819 */ /* 0x000fe4000001142a */
[----:B------:R-:W-:Y:S02]  /*0410*/  SHF.R.S32.HI R2, RZ, 0x1, R2 ;  /* 0x00000001ff027819 */ /* 0x000fe40000011402 */
[----:B------:R-:W-:Y:S02]  /*0420*/  SHF.L.U32 R56, R56, 0x1, RZ ;  /* 0x0000000138387819 */ /* 0x000fe400000006ff */
[----:B------:R-:W-:Y:S02]  /*0430*/  LEA R4, R0, UR5, 0x3 ;  /* 0x0000000500047c11 */ /* 0x000fe4000f8e18ff */
[----:B------:R-:W-:Y:S02]  /*0440*/  IADD3 R53, R54, 0xe0, RZ ;  /* 0x000000e036357810 */ /* 0x000fe40007ffe0ff */
[----:B------:R-:W-:-:S02]  /*0450*/  SHF.L.U64.HI R42, R3, 0x2, R42 ;  /* 0x00000002032a7819 */ /* 0x000fc4000001022a */
[----:B01----:R-:W-:-:S07]  /*0460*/  SHF.L.U64.HI R43, R7, 0x2, R2 ;  /* 0x00000002072b7819 */ /* 0x003fce0000010202 */
.L_x_1696:
[----:B0-----:R-:W0:Y:S01]  /*0470*/  LDC R6, c[0x0][0x2a0] ;  /* 0x0000a800ff067b82 */ /* 0x001e220000000800 */
[----:B------:R-:W-:Y:S01]  /*0480*/  LOP3.LUT P6, RZ, R57, 0x2, RZ, 0xc0, !PT ;  /* 0x0000000239ff7812 */ /* 0x000fe200078cc0ff */
[----:B------:R-:W-:Y:S01]  /*0490*/  ULDC.64 UR12, c[0x0][0x298] ;  /* 0x0000a600000c7ab9 */ /* 0x000fe20000000a00 */
[C---:B------:R-:W-:Y:S02]  /*04a0*/  IADD3 R23, R54.reuse, 0x20, RZ ;  /* 0x0000002036177810 */ /* 0x040fe40007ffe0ff */
[----:B------:R-:W-:Y:S02]  /*04b0*/  CS2R R36, SRZ ;  /* 0x0000000000247805 */ /* 0x000fe4000001ff00 */
[C---:B-1----:R-:W-:Y:S02]  /*04c0*/  IADD3 R25, R54.reuse, 0x40, RZ ;  /* 0x0000004036197810 */ /* 0x042fe40007ffe0ff */
[----:B------:R-:W-:Y:S01]  /*04d0*/  SHF.R.S32.HI R21, RZ, 0x1f, R23 ;  /* 0x0000001fff157819 */ /* 0x000fe20000011417 */
[----:B------:R-:W1:Y:S01]  /*04e0*/  @P5 LDC.64 R18, c[0x0][0x230] ;  /* 0x00008c00ff125b82 */ /* 0x000e620000000a00 */
[----:B------:R-:W-:-:S02]  /*04f0*/  IADD3 R33, R54, 0x60, RZ ;  /* 0x0000006036217810 */ /* 0x000fc40007ffe0ff */
[----:B------:R-:W-:-:S05]  /*0500*/  IADD3 R35, R54, 0x80, RZ ;  /* 0x0000008036237810 */ /* 0x000fca0007ffe0ff */
[----:B--234-:R-:W2:Y:S01]  /*0510*/  @P6 LDC.64 R12, c[0x0][0x288] ;  /* 0x0000a200ff0c6b82 */ /* 0x01cea20000000a00 */
        /* <DEDUP_REMOVED lines=15> */
[----:B------:R-:W-:Y:S01]  /*0610*/  IMAD R5, R2, R11, RZ ;  /* 0x0000000b02057224 */ /* 0x000fe200078e02ff */
[----:B------:R-:W-:-:S03]  /*0620*/  IABS R2, R51 ;  /* 0x0000003300027213 */ /* 0x000fc60000000000 */
[----:B------:R-:W-:-:S06]  /*0630*/  IMAD.HI.U32 R9, R9, R5, R8 ;  /* 0x0000000509097227 */ /* 0x000fcc00078e0008 */
[----:B------:R-:W-:-:S05]  /*0640*/  IMAD.HI.U32 R9, R9, R2, RZ ;  /* 0x0000000209097227 */ /* 0x000fca00078e00ff */
[----:B------:R-:W-:-:S05]  /*0650*/  IADD3 R0, -R9, RZ, RZ ;  /* 0x000000ff09007210 */ /* 0x000fca0007ffe1ff */
[----:B------:R-:W-:Y:S01]  /*0660*/  IMAD R0, R11, R0, R2 ;  /* 0x000000000b007224 */ /* 0x000fe200078e0202 */
[----:B------:R-:W-:-:S04]  /*0670*/  SHF.R.S32.HI R2, RZ, 0x1f, R56 ;  /* 0x0000001fff027819 */ /* 0x000fc80000011438 */
        /* <DEDUP_REMOVED lines=8> */
[----:B------:R-:W0:Y:S10]  /*0700*/  @P5 LDC.64 R10, c[0x0][0x288] ;  /* 0x0000a200ff0a5b82 */ /* 0x000e340000000a00 */
        /* <DEDUP_REMOVED lines=15> */
[----:B------:R-:W-:Y:S01]  /*0800*/  SHF.R.S32.HI R5, RZ, 0x1f, R54 ;  /* 0x0000001fff057819 */ /* 0x000fe20000011436 */
[----:B0-----:R-:W-:Y:S02]  /*0810*/  @P5 IMAD R2, R21, R10, RZ ;  /* 0x0000000a15025224 */ /* 0x001fe400078e02ff */
[----:B------:R-:W-:Y:S01]  /*0820*/  IMAD.WIDE.U32 R74, R9, UR12, R74 ;  /* 0x0000000c094a7c25 */ /* 0x000fe2000f8e004a */
[----:B------:R-:W-:Y:S01]  /*0830*/  ULDC.64 UR12, c[0x0][0x290] ;  /* 0x0000a400000c7ab9 */ /* 0x000fe20000000a00 */
[----:B------:R-:W0:Y:S02]  /*0840*/  @P4 LDC.64 R8, c[0x0][0x288] ;  /* 0x0000a200ff084b82 */ /* 0x000e240000000a00 */
[----:B------:R-:W-:Y:S01]  /*0850*/  @P6 IMAD R0, R5, R12, RZ ;  /* 0x0000000c05006224 */ /* 0x000fe200078e02ff */
[----:B------:R-:W-:Y:S01]  /*0860*/  IADD3 R77, R75, R77, RZ ;  /* 0x0000004d4b4d7210 */ /* 0x000fe20007ffe0ff */
[----:B------:R-:W-:Y:S01]  /*0870*/  @P5 IMAD R21, R23, R11, R2 ;  /* 0x0000000b17155224 */ /* 0x000fe200078e0202 */
[-C--:B------:R-:W-:Y:S01]  /*0880*/  @P6 MOV R76, R74.reuse ;  /* 0x0000004a004c6202 */ /* 0x080fe20000000f00 */
[----:B------:R-:W-:Y:S01]  /*0890*/  @P6 IMAD R5, R54, R13, R0 ;  /* 0x0000000d36056224 */ /* 0x000fe200078e0200 */
[----:B------:R-:W-:-:S02]  /*08a0*/  @P4 MOV R22, R74 ;  /* 0x0000004a00164202 */ /* 0x000fc40000000f00 */
[----:B------:R-:W-:Y:S01]  /*08b0*/  @P3 MOV R28, R74 ;  /* 0x0000004a001c3202 */ /* 0x000fe20000000f00 */
[----:B------:R-:W-:Y:S01]  /*08c0*/  @P6 IMAD.WIDE.U32 R12, R54, R12, R76 ;  /* 0x0000000c360c6225 */ /* 0x000fe200078e004c */
[----:B------:R-:W-:-:S04]  /*08d0*/  @P3 MOV R29, R77 ;  /* 0x0000004d001d3202 */ /* 0x000fc80000000f00 */
[----:B------:R-:W-:Y:S02]  /*08e0*/  @P6 IADD3 R13, R13, R5, RZ ;  /* 0x000000050d0d6210 */ /* 0x000fe40007ffe0ff */
[C---:B------:R-:W-:Y:S02]  /*08f0*/  @P6 SHF.L.U32 R5, R12.reuse, 0x2, RZ ;  /* 0x000000020c056819 */ /* 0x040fe400000006ff */
[----:B------:R-:W-:Y:S02]  /*0900*/  @P6 SHF.L.U64.HI R0, R12, 0x2, R13 ;  /* 0x000000020c006819 */ /* 0x000fe4000001020d */
[----:B------:R-:W-:Y:S02]  /*0910*/  @P5 MOV R12, R74 ;  /* 0x0000004a000c5202 */ /* 0x000fe40000000f00 */
[----:B------:R-:W-:Y:S02]  /*0920*/  @P5 MOV R13, R77 ;  /* 0x0000004d000d5202 */ /* 0x000fe40000000f00 */
[----:B------:R-:W-:Y:S01]  /*0930*/  @P6 IADD3 R14, P0, R5, R14, RZ ;  /* 0x0000000e050e6210 */ /* 0x000fe20007f1e0ff */
[----:B------:R-:W-:-:S03]  /*0940*/  @P5 IMAD.WIDE.U32 R10, R23, R10, R12 ;  /* 0x0000000a170a5225 */ /* 0x000fc600078e000c */
[----:B------:R-:W-:Y:S01]  /*0950*/  @P6 IADD3.X R15, R0, R15, RZ, P0, !PT ;  /* 0x0000000f000f6210 */ /* 0x000fe200007fe4ff */
[----:B------:R-:W3:Y:S01]  /*0960*/  @P3 LDC.64 R12, c[0x0][0x288] ;  /* 0x0000a200ff0c3b82 */ /* 0x000ee20000000a00 */
[----:B----4-:R-:W-:Y:S02]  /*0970*/  @P6 IADD3 R16, P0, R5, R16, RZ ;  /* 0x0000001005106210 */ /* 0x010fe40007f1e0ff */
[----:B------:R-:W-:Y:S02]  /*0980*/  @P5 IADD3 R11, R11, R21, RZ ;  /* 0x000000150b0b5210 */ /* 0x000fe40007ffe0ff */
[----:B------:R-:W-:Y:S02]  /*0990*/  @P5 SHF.L.U32 R5, R10, 0x2, RZ ;  /* 0x000000020a055819 */ /* 0x000fe400000006ff */
[----:B------:R-:W-:Y:S02]  /*09a0*/  SHF.R.S32.HI R21, RZ, 0x1f, R25 ;  /* 0x0000001fff157819 */ /* 0x000fe40000011419 */
[----:B------:R-:W-:-:S02]  /*09b0*/  @P6 IADD3.X R17, R0, R17, RZ, P0, !PT ;  /* 0x0000001100116210 */ /* 0x000fc400007fe4ff */
[----:B------:R-:W-:Y:S01]  /*09c0*/  @P5 SHF.L.U64.HI R0, R10, 0x2, R11 ;  /* 0x000000020a005819 */ /* 0x000fe2000001020b */
[----:B0-----:R-:W-:Y:S01]  /*09d0*/  @P4 IMAD R2, R21, R8, RZ ;  /* 0x0000000815024224 */ /* 0x001fe200078e02ff */
[C---:B-1----:R-:W-:Y:S01]  /*09e0*/  @P5 IADD3 R18, P0, R5.reuse, R18, RZ ;  /* 0x0000001205125210 */ /* 0x042fe20007f1e0ff */
[----:B------:R-:W0:Y:S01]  /*09f0*/  @P4 LDC.64 R20, c[0x0][0x228] ;  /* 0x00008a00ff144b82 */ /* 0x000e220000000a00 */
[----:B------:R-:W-:Y:S02]  /*0a00*/  @P4 MOV R23, R77 ;  /* 0x0000004d00174202 */ /* 0x000fe40000000f00 */
[C---:B------:R-:W-:Y:S02]  /*0a10*/  @P5 IADD3.X R19, R0.reuse, R19, RZ, P0, !PT ;  /* 0x0000001300135210 */ /* 0x040fe400007fe4ff */
[----:B------:R-:W-:Y:S01]  /*0a20*/  @P5 IADD3 R26, P0, R5, R26, RZ ;  /* 0x0000001a051a5210 */ /* 0x000fe20007f1e0ff */
[C---:B------:R-:W-:Y:S02]  /*0a30*/  @P4 IMAD R5, R25.reuse, R9, R2 ;  /* 0x0000000919054224 */ /* 0x040fe400078e0202 */
[----:B------:R-:W-:Y:S01]  /*0a40*/  @P4 IMAD.WIDE.U32 R8, R25, R8, R22 ;  /* 0x0000000819084225 */ /* 0x000fe200078e0016 */
[----:B------:R-:W-:Y:S01]  /*0a50*/  SHF.R.S32.HI R23, RZ, 0x1f, R33 ;  /* 0x0000001fff177819 */ /* 0x000fe20000011421 */
[----:B------:R-:W1:Y:S01]  /*0a60*/  @P2 LDC.64 R10, c[0x0][0x288] ;  /* 0x0000a200ff0a2b82 */ /* 0x000e620000000a00 */
[----:B------:R-:W-:-:S02]  /*0a70*/  @P5 IADD3.X R27, R0, R27, RZ, P0, !PT ;  /* 0x0000001b001b5210 */ /* 0x000fc400007fe4ff */
[----:B------:R-:W-:Y:S01]  /*0a80*/  @P4 IADD3 R9, R9, R5, RZ ;  /* 0x0000000509094210 */ /* 0x000fe20007ffe0ff */
[----:B---3--:R-:W-:Y:S01]  /*0a90*/  @P3 IMAD R6, R23, R12, RZ ;  /* 0x0000000c17063224 */ /* 0x008fe200078e02ff */
[C---:B------:R-:W-:Y:S02]  /*0aa0*/  @P4 SHF.L.U32 R5, R8.reuse, 0x2, RZ ;  /* 0x0000000208054819 */ /* 0x040fe400000006ff */
[----:B------:R-:W-:Y:S01]  /*0ab0*/  @P4 SHF.L.U64.HI R2, R8, 0x2, R9 ;  /* 0x0000000208024819 */ /* 0x000fe20000010209 */
[----:B------:R-:W3:Y:S01]  /*0ac0*/  @P3 LDC.64 R22, c[0x0][0x230] ;  /* 0x00008c00ff163b82 */ /* 0x000ee20000000a00 */
[----:B------:R-:W-:Y:S01]  /*0ad0*/  @P3 IMAD R31, R33, R13, R6 ;  /* 0x0000000d211f3224 */ /* 0x000fe200078e0206 */
[----:B------:R-:W-:Y:S01]  /*0ae0*/  @P4 IADD3 R68, P0, R5, R68, RZ ;  /* 0x0000004405444210 */ /* 0x000fe20007f1e0ff */
[----:B------:R-:W-:Y:S01]  /*0af0*/  @P3 IMAD.WIDE.U32 R12, R33, R12, R28 ;  /* 0x0000000c210c3225 */ /* 0x000fe200078e001c */
[----:B------:R-:W-:Y:S02]  /*0b00*/  SHF.R.S32.HI R29, RZ, 0x1f, R35 ;  /* 0x0000001fff1d7819 */ /* 0x000fe40000011423 */
[----:B------:R-:W-:-:S02]  /*0b10*/  @P4 IADD3.X R69, R2, R69, RZ, P0, !PT ;  /* 0x0000004502454210 */ /* 0x000fc400007fe4ff */
[----:B------:R-:W4:Y:S01]  /*0b20*/  @P3 LDC.64 R24, c[0x0][0x228] ;  /* 0x00008a00ff183b82 */ /* 0x000f220000000a00 */
[----:B------:R-:W-:Y:S02]  /*0b30*/  @P3 IADD3 R13, R13, R31, RZ ;  /* 0x0000001f0d0d3210 */ /* 0x000fe40007ffe0ff */
[----:B0-----:R-:W-:Y:S02]  /*0b40*/  @P4 IADD3 R20, P0, R5, R20, RZ ;  /* 0x0000001405144210 */ /* 0x001fe40007f1e0ff */
[C---:B------:R-:W-:Y:S02]  /*0b50*/  @P3 SHF.L.U32 R5, R12.reuse, 0x2, RZ ;  /* 0x000000020c053819 */ /* 0x040fe400000006ff */
[----:B------:R-:W-:Y:S01]  /*0b60*/  @P3 SHF.L.U64.HI R6, R12, 0x2, R13 ;  /* 0x000000020c063819 */ /* 0x000fe2000001020d */
[----:B-1----:R-:W-:Y:S01]  /*0b70*/  @P2 IMAD R28, R29, R10, RZ ;  /* 0x0000000a1d1c2224 */ /* 0x002fe200078e02ff */
[----:B------:R-:W-:Y:S01]  /*0b80*/  @P4 IADD3.X R21, R2, R21, RZ, P0, !PT ;  /* 0x0000001502154210 */ /* 0x000fe200007fe4ff */
[----:B------:R-:W0:Y:S01]  /*0b90*/  @P1 LDC.64 R8, c[0x0][0x288] ;  /* 0x0000a200ff081b82 */ /* 0x000e220000000a00 */
[----:B------:R-:W-:Y:S01]  /*0ba0*/  @P2 MOV R12, R74 ;  /* 0x0000004a000c2202 */ /* 0x000fe20000000f00 */
[----:B------:R-:W-:Y:S01]  /*0bb0*/  @P2 IMAD R29, R35, R11, R28 ;  /* 0x0000000b231d2224 */ /* 0x000fe200078e021c */
[----:B------:R-:W-:-:S02]  /*0bc0*/  @P2 MOV R13, R77 ;  /* 0x0000004d000d2202 */ /* 0x000fc40000000f00 */
[----:B------:R-:W-:Y:S02]  /*0bd0*/  IADD3 R31, R54, 0xa0, RZ ;  /* 0x000000a0361f7810 */ /* 0x000fe40007ffe0ff */
[----:B---3--:R-:W-:Y:S01]  /*0be0*/  @P3 IADD3 R22, P0, R5, R22, RZ ;  /* 0x0000001605163210 */ /* 0x008fe20007f1e0ff */
[----:B------:R-:W1:Y:S01]  /*0bf0*/  LDC R2, c[0x0][0x2ac] ;  /* 0x0000ab00ff027b82 */ /* 0x000e620000000800 */
[----:B------:R-:W-:Y:S01]  /*0c00*/  @P2 IMAD.WIDE.U32 R10, R35, R10, R12 ;  /* 0x0000000a230a2225 */ /* 0x000fe200078e000c */
[----:B------:R-:W-:Y:S02]  /*0c10*/  SHF.R.S32.HI R13, RZ, 0x1f, R31 ;  /* 0x0000001fff0d7819 */ /* 0x000fe4000001141f */
[C---:B------:R-:W-:Y:S02]  /*0c20*/  @P3 IADD3.X R23, R6.reuse, R23, RZ, P0, !PT ;  /* 0x0000001706173210 */ /* 0x040fe400007fe4ff */
[----:B----4-:R-:W-:Y:S02]  /*0c30*/  @P3 IADD3 R24, P0, R5, R24, RZ ;  /* 0x0000001805183210 */ /* 0x010fe40007f1e0ff */
[----:B------:R-:W-:Y:S01]  /*0c40*/  @P2 IADD3 R11, R11, R29, RZ ;  /* 0x0000001d0b0b2210 */ /* 0x000fe20007ffe0ff */
[----:B------:R-:W3:Y:S01]  /*0c50*/  LDC.64 R34, c[0x0][0x248] ;  /* 0x00009200ff227b82 */ /* 0x000ee20000000a00 */
[----:B------:R-:W-:-:S02]  /*0c60*/  @P3 IADD3.X R25, R6, R25, RZ, P0, !PT ;  /* 0x0000001906193210 */ /* 0x000fc400007fe4ff */
[C---:B------:R-:W-:Y:S02]  /*0c70*/  @P2 SHF.L.U32 R5, R10.reuse, 0x2, RZ ;  /* 0x000000020a052819 */ /* 0x040fe400000006ff */
[----:B------:R-:W-:Y:S01]  /*0c80*/  @P2 SHF.L.U64.HI R6, R10, 0x2, R11 ;  /* 0x000000020a062819 */ /* 0x000fe2000001020b */
[----:B------:R-:W-:Y:S01]  /*0c90*/  IMAD.WIDE.U32 R10, R55, -0x55555555, RZ ;  /* 0xaaaaaaab370a7825 */ /* 0x000fe200078e00ff */
[----:B------:R-:W-:Y:S02]  /*0ca0*/  @P2 IADD3 R58, P0, R5, R58, RZ ;  /* 0x0000003a053a2210 */ /* 0x000fe40007f1e0ff */
[----:B------:R-:W-:Y:S01]  /*0cb0*/  P2R R0, PR, RZ, 0x20 ;  /* 0x00000020ff007803 */ /* 0x000fe20000000000 */
[----:B0-----:R-:W-:Y:S01]  /*0cc0*/  @P1 IMAD R12, R13, R8, RZ ;  /* 0x000000080d0c1224 */ /* 0x001fe200078e02ff */
[----:B------:R-:W-:Y:S02]  /*0cd0*/  SHF.R.U32.HI R11, RZ, 0x3, R11 ;  /* 0x00000003ff0b7819 */ /* 0x000fe4000001160b */
[----:B------:R-:W-:Y:S01]  /*0ce0*/  @P1 MOV R13, R77 ;  /* 0x0000004d000d1202 */ /* 0x000fe20000000f00 */
[----:B------:R-:W-:Y:S01]  /*0cf0*/  @P1 IMAD R29, R31, R9, R12 ;  /* 0x000000091f1d1224 */ /* 0x000fe200078e020c */
[----:B------:R-:W-:Y:S01]  /*0d00*/  @P1 MOV R12, R74 ;  /* 0x0000004a000c1202 */ /* 0x000fe20000000f00 */
[----:B-1----:R-:W-:Y:S01]  /*0d10*/  IMAD R2, R2, UR7, R11 ;  /* 0x0000000702027c24 */ /* 0x002fe2000f8e020b */
[----:B------:R-:W-:-:S02]  /*0d20*/  @P2 IADD3.X R59, R6, R59, RZ, P0, !PT ;  /* 0x0000003b063b2210 */ /* 0x000fc400007fe4ff */
[----:B------:R-:W-:Y:S01]  /*0d30*/  @P2 IADD3 R64, P0, R5, R64, RZ ;  /* 0x0000004005402210 */ /* 0x000fe20007f1e0ff */
[----:B------:R-:W-:Y:S01]  /*0d40*/  @P1 IMAD.WIDE.U32 R8, R31, R8, R12 ;  /* 0x000000081f081225 */ /* 0x000fe200078e000c */
[----:B------:R-:W-:Y:S02]  /*0d50*/  IADD3 R2, R2, 0xc0, RZ ;  /* 0x000000c002027810 */ /* 0x000fe40007ffe0ff */
[----:B------:R-:W-:Y:S02]  /*0d60*/  @P2 IADD3.X R65, R6, R65, RZ, P0, !PT ;  /* 0x0000004106412210 */ /* 0x000fe400007fe4ff */
[----:B------:R-:W-:Y:S02]  /*0d70*/  ISETP.GE.U32.AND P6, PT, R2, UR12, PT ;  /* 0x0000000c02007c0c */ /* 0x000fe4000bfc6070 */
[----:B------:R-:W-:Y:S02]  /*0d80*/  SHF.R.S32.HI R2, RZ, 0x1f, R2 ;  /* 0x0000001fff027819 */ /* 0x000fe40000011402 */
[----:B------:R-:W-:-:S02]  /*0d90*/  @P1 IADD3 R9, R9, R29, RZ ;  /* 0x0000001d09091210 */ /* 0x000fc40007ffe0ff */
[----:B------:R-:W-:Y:S02]  /*0da0*/  ISETP.GE.AND.EX P6, PT, R2, UR13, PT, P6 ;  /* 0x0000000d02007c0c */ /* 0x000fe4000bfc6360 */
[C---:B------:R-:W-:Y:S02]  /*0db0*/  @P1 SHF.L.U32 R5, R8.reuse, 0x2, RZ ;  /* 0x0000000208051819 */ /* 0x040fe400000006ff */
[----:B------:R-:W-:Y:S02]  /*0dc0*/  ISETP.LT.U32.AND P6, PT, R55, 0x180, !P6 ;  /* 0x000001803700780c */ /* 0x000fe400077c1070 */
[----:B------:R-:W-:Y:S02]  /*0dd0*/  @P1 SHF.L.U64.HI R8, R8, 0x2, R9 ;  /* 0x0000000208081819 */ /* 0x000fe40000010209 */
[----:B------:R-:W-:Y:S02]  /*0de0*/  @P1 IADD3 R66, P0, R5, R66, RZ ;  /* 0x0000004205421210 */ /* 0x000fe40007f1e0ff */
[----:B------:R-:W-:-:S02]  /*0df0*/  IADD3 R29, R54, 0xc0, RZ ;  /* 0x000000c0361d7810 */ /* 0x000fc40007ffe0ff */
[C---:B------:R-:W-:Y:S02]  /*0e00*/  @P1 IADD3.X R67, R8.reuse, R67, RZ, P0, !PT ;  /* 0x0000004308431210 */ /* 0x040fe400007fe4ff */
[----:B--2---:R-:W-:Y:S02]  /*0e10*/  @P1 IADD3 R48, P0, R5, R48, RZ ;  /* 0x0000003005301210 */ /* 0x004fe40007f1e0ff */
[----:B------:R-:W-:Y:S01]  /*0e20*/  SHF.R.S32.HI R5, RZ, 0x1f, R29 ;  /* 0x0000001fff057819 */ /* 0x000fe2000001141d */
[----:B------:R-:W0:Y:S01]  /*0e30*/  @P6 LDC.64 R10, c[0x0][0x288] ;  /* 0x0000a200ff0a6b82 */ /* 0x000e220000000a00 */
[----:B------:R-:W-:Y:S02]  /*0e40*/  @P1 IADD3.X R49, R8, R49, RZ, P0, !PT ;  /* 0x0000003108311210 */ /* 0x000fe400007fe4ff */
[----:B------:R-:W-:Y:S02]  /*0e50*/  @P6 MOV R8, R74 ;  /* 0x0000004a00086202 */ /* 0x000fe40000000f00 */
[----:B------:R-:W-:-:S03]  /*0e60*/  @P6 MOV R9, R77 ;  /* 0x0000004d00096202 */ /* 0x000fc60000000f00 */
[----:B------:R-:W1:Y:S01]  /*0e70*/  @P6 LDC.64 R12, c[0x0][0x230] ;  /* 0x00008c00ff0c6b82 */ /* 0x000e620000000a00 */
[-C--:B0-----:R-:W-:Y:S02]  /*0e80*/  @P6 IMAD R2, R5, R10.reuse, RZ ;  /* 0x0000000a05026224 */ /* 0x081fe400078e02ff */
[----:B------:R-:W-:-:S04]  /*0e90*/  @P6 IMAD.WIDE.U32 R8, R29, R10, R8 ;  /* 0x0000000a1d086225 */ /* 0x000fc800078e0008 */
[----:B------:R-:W-:Y:S01]  /*0ea0*/  @P6 IMAD R5, R29, R11, R2 ;  /* 0x0000000b1d056224 */ /* 0x000fe200078e0202 */
[C---:B------:R-:W-:Y:S01]  /*0eb0*/  @P6 SHF.L.U32 R29, R8.reuse, 0x2, RZ ;  /* 0x00000002081d6819 */ /* 0x040fe200000006ff */
[----:B------:R-:W0:Y:S03]  /*0ec0*/  @P6 LDC.64 R10, c[0x0][0x228] ;  /* 0x00008a00ff0a6b82 */ /* 0x000e260000000a00 */
[----:B------:R-:W-:Y:S02]  /*0ed0*/  @P6 IADD3 R5, R9, R5, RZ ;  /* 0x0000000509056210 */ /* 0x000fe40007ffe0ff */
[----:B-1----:R-:W-:Y:S02]  /*0ee0*/  @P6 IADD3 R12, P0, R29, R12, RZ ;  /* 0x0000000c1d0c6210 */ /* 0x002fe40007f1e0ff */
[----:B------:R-:W-:Y:S02]  /*0ef0*/  @P6 SHF.L.U64.HI R8, R8, 0x2, R5 ;  /* 0x0000000208086819 */ /* 0x000fe40000010205 */
[----:B------:R-:W-:-:S02]  /*0f00*/  SHF.R.S32.HI R5, RZ, 0x1f, R53 ;  /* 0x0000001fff057819 */ /* 0x000fc40000011435 */
[----:B------:R-:W-:Y:S01]  /*0f10*/  @P6 IADD3.X R13, R8, R13, RZ, P0, !PT ;  /* 0x0000000d080d6210 */ /* 0x000fe200007fe4ff */
[----:B---3--:R-:W-:Y:S01]  /*0f20*/  IMAD.WIDE R34, R51, 0x8, R34 ;  /* 0x0000000833227825 */ /* 0x008fe200078e0222 */
[----:B------:R-:W-:-:S03]  /*0f30*/  CS2R R40, SRZ ;  /* 0x0000000000287805 */ /* 0x000fc6000001ff00 */
[----:B------:R1:W5:Y:S04]  /*0f40*/  @P6 LDG.E.64 R36, desc[UR8][R12.64] ;  /* 0x000000080c246981 */ /* 0x000368000c1e1b00 */
[----:B------:R-:W2:Y:S01]  /*0f50*/  LDG.E.64 R34, desc[UR8][R34.64] ;  /* 0x0000000822227981 */ /* 0x000ea2000c1e1b00 */
[----:B0-----:R-:W-:-:S04]  /*0f60*/  @P6 IADD3 R28, P0, R29, R10, RZ ;  /* 0x0000000a1d1c6210 */ /* 0x001fc80007f1e0ff */
[----:B------:R-:W-:Y:S02]  /*0f70*/  @P6 IADD3.X R29, R8, R11, RZ, P0, !PT ;  /* 0x0000000b081d6210 */ /* 0x000fe400007fe4ff */
[----:B------:R-:W-:-:S04]  /*0f80*/  ISETP.GE.U32.AND P0, PT, R53, UR12, PT ;  /* 0x0000000c35007c0c */ /* 0x000fc8000bf06070 */
[----:B------:R-:W-:-:S04]  /*0f90*/  ISETP.GE.AND.EX P0, PT, R5, UR13, PT, P0 ;  /* 0x0000000d05007c0c */ /* 0x000fc8000bf06300 */
[----:B------:R-:W-:-:S13]  /*0fa0*/  ISETP.GT.U32.OR P0, PT, R55, 0x17f, P0 ;  /* 0x0000017f3700780c */ /* 0x000fda0000704470 */
[----:B------:R-:W0:Y:S01]  /*0fb0*/  @!P0 LDC.64 R8, c[0x0][0x288] ;  /* 0x0000a200ff088b82 */ /* 0x000e220000000a00 */
[----:B------:R-:W-:Y:S02]  /*0fc0*/  @!P0 MOV R10, R74 ;  /* 0x0000004a000a8202 */ /* 0x000fe40000000f00 */
[----:B------:R-:W-:-:S05]  /*0fd0*/  @!P0 MOV R11, R77 ;  /* 0x0000004d000b8202 */ /* 0x000fca0000000f00 */
[----:B------:R-:W3:Y:S01]  /*0fe0*/  @!P0 LDC.64 R60, c[0x0][0x230] ;  /* 0x00008c00ff3c8b82 */ /* 0x000ee20000000a00 */
[----:B0-----:R-:W-:-:S04]  /*0ff0*/  @!P0 IMAD R2, R5, R8, RZ ;  /* 0x0000000805028224 */ /* 0x001fc800078e02ff */
[C---:B------:R-:W-:Y:S02]  /*1000*/  @!P0 IMAD R5, R53.reuse, R9, R2 ;  /* 0x0000000935058224 */ /* 0x040fe400078e0202 */
[----:B------:R-:W-:Y:S02]  /*1010*/  @!P0 IMAD.WIDE.U32 R8, R53, R8, R10 ;  /* 0x0000000835088225 */ /* 0x000fe400078e000a */
[----:B------:R-:W0:Y:S03]  /*1020*/  @!P0 LDC.64 R10, c[0x0][0x228] ;  /* 0x00008a00ff0a8b82 */ /* 0x000e260000000a00 */
[----:B------:R-:W-:Y:S02]  /*1030*/  @!P0 IADD3 R5, R9, R5, RZ ;  /* 0x0000000509058210 */ /* 0x000fe40007ffe0ff */
[C---:B------:R-:W-:Y:S02]  /*1040*/  @!P0 SHF.L.U32 R63, R8.reuse, 0x2, RZ ;  /* 0x00000002083f8819 */ /* 0x040fe400000006ff */
[----:B------:R-:W-:-:S02]  /*1050*/  @!P0 SHF.L.U64.HI R8, R8, 0x2, R5 ;  /* 0x0000000208088819 */ /* 0x000fc40000010205 */
[C---:B---3--:R-:W-:Y:S02]  /*1060*/  @!P0 IADD3 R60, P5, R63.reuse, R60, RZ ;  /* 0x0000003c3f3c8210 */ /* 0x048fe40007fbe0ff */
[----:B-1----:R-:W-:Y:S02]  /*1070*/  CS2R R12, SRZ ;  /* 0x00000000000c7805 */ /* 0x002fe4000001ff00 */
[----:B------:R-:W-:Y:S02]  /*1080*/  CS2R R32, SRZ ;  /* 0x0000000000207805 */ /* 0x000fe4000001ff00 */
[----:B------:R-:W-:Y:S02]  /*1090*/  MOV R9, RZ ;  /* 0x000000ff00097202 */ /* 0x000fe40000000f00 */
[----:B------:R-:W-:Y:S02]  /*10a0*/  @!P0 IADD3.X R61, R8, R61, RZ, P5, !PT ;  /* 0x0000003d083d8210 */ /* 0x000fe40002ffe4ff */
[----:B------:R-:W5:Y:S01]  /*10b0*/  @P4 LDG.E.64 R32, desc[UR8][R68.64] ;  /* 0x0000000844204981 */ /* 0x000f62000c1e1b00 */
[----:B0-----:R-:W-:-:S04]  /*10c0*/  @!P0 IADD3 R62, P5, R63, R10, RZ ;  /* 0x0000000a3f3e8210 */ /* 0x001fc80007fbe0ff */
[----:B------:R-:W-:Y:S02]  /*10d0*/  @!P0 IADD3.X R63, R8, R11, RZ, P5, !PT ;  /* 0x0000000b083f8210 */ /* 0x000fe40002ffe4ff */
[----:B------:R-:W-:Y:S02]  /*10e0*/  ISETP.NE.AND P5, PT, R0, RZ, PT ;  /* 0x000000ff0000720c */ /* 0x000fe40003fa5270 */
[----:B------:R-:W-:-:S06]  /*10f0*/  MOV R8, RZ ;  /* 0x000000ff00087202 */ /* 0x000fcc0000000f00 */
[----:B------:R-:W5:Y:S05]  /*1100*/  @P6 LDG.E.64 R8, desc[UR8][R28.64] ;  /* 0x000000081c086981 */ /* 0x000f6a000c1e1b00 */
[----:B------:R0:W5:Y:S04]  /*1110*/  @P5 LDG.E.64 R40, desc[UR8][R18.64] ;  /* 0x0000000812285981 */ /* 0x000168000c1e1b00 */
[----:B------:R1:W5:Y:S01]  /*1120*/  @P5 LDG.E.64 R12, desc[UR8][R26.64] ;  /* 0x000000081a0c5981 */ /* 0x000362000c1e1b00 */
[----:B0-----:R-:W-:-:S02]  /*1130*/  CS2R R18, SRZ ;  /* 0x0000000000127805 */ /* 0x001fc4000001ff00 */
[----:B-1----:R-:W-:-:S04]  /*1140*/  CS2R R26, SRZ ;  /* 0x00000000001a7805 */ /* 0x002fc8000001ff00 */
[----:B------:R-:W5:Y:S04]  /*1150*/  @P2 LDG.E.64 R18, desc[UR8][R64.64] ;  /* 0x0000000840122981 */ /* 0x000f68000c1e1b00 */
[----:B------:R-:W5:Y:S01]  /*1160*/  @P1 LDG.E.64 R26, desc[UR8][R66.64] ;  /* 0x00000008421a1981 */ /* 0x000f62000c1e1b00 */
[----:B------:R-:W-:Y:S02]  /*1170*/  LOP3.LUT P6, RZ, R57, 0x2, RZ, 0xc0, !PT ;  /* 0x0000000239ff7812 */ /* 0x000fe400078cc0ff */
[----:B------:R-:W-:Y:S02]  /*1180*/  CS2R R10, SRZ ;  /* 0x00000000000a7805 */ /* 0x000fe4000001ff00 */
[----:B------:R-:W-:-:S06]  /*1190*/  CS2R R30, SRZ ;  /* 0x00000000001e7805 */ /* 0x000fcc000001ff00 */
[----:B------:R-:W5:Y:S04]  /*11a0*/  @P3 LDG.E.64 R30, desc[UR8][R22.64] ;  /* 0x00000008161e3981 */ /* 0x000f68000c1e1b00 */
[----:B------:R0:W5:Y:S02]  /*11b0*/  @P6 LDG.E.64 R10, desc[UR8][R16.64] ;  /* 0x00000008100a6981 */ /* 0x000164000c1e1b00 */
[----:B0-----:R-:W-:Y:S02]  /*11c0*/  CS2R R16, SRZ ;  /* 0x0000000000107805 */ /* 0x001fe4000001ff00 */
[----:B------:R-:W-:-:S04]  /*11d0*/  CS2R R22, SRZ ;  /* 0x0000000000167805 */ /* 0x000fc8000001ff00 */
[----:B------:R0:W5:Y:S04]  /*11e0*/  @P3 LDG.E.64 R16, desc[UR8][R24.64] ;  /* 0x0000000818103981 */ /* 0x000168000c1e1b00 */
[----:B------:R-:W5:Y:S01]  /*11f0*/  @!P0 LDG.E.64 R22, desc[UR8][R62.64] ;  /* 0x000000083e168981 */ /* 0x000f62000c1e1b00 */
[----:B0-----:R-:W-:-:S06]  /*1200*/  CS2R R24, SRZ ;  /* 0x0000000000187805 */ /* 0x001fcc000001ff00 */
[----:B------:R-:W5:Y:S01]  /*1210*/  @!P0 LDG.E.64 R24, desc[UR8][R60.64] ;  /* 0x000000083c188981 */ /* 0x000f62000c1e1b00 */
[----:B------:R-:W-:Y:S02]  /*1220*/  CS2R R28, SRZ ;  /* 0x00000000001c7805 */ /* 0x000fe4000001ff00 */
[----:B------:R-:W-:-:S04]  /*1230*/  CS2R R38, SRZ ;  /* 0x0000000000267805 */ /* 0x000fc8000001ff00 */
[----:B------:R0:W5:Y:S04]  /*1240*/  @P2 LDG.E.64 R28, desc[UR8][R58.64] ;  /* 0x000000083a1c2981 */ /* 0x000168000c1e1b00 */
[----:B------:R1:W5:Y:S01]  /*1250*/  @P6 LDG.E.64 R38, desc[UR8][R14.64] ;  /* 0x000000080e266981 */ /* 0x000362000c1e1b00 */
[----:B0-----:R-:W-:Y:S02]  /*1260*/  MOV R58, 0x3f800000 ;  /* 0x3f800000003a7802 */ /* 0x001fe40000000f00 */
[----:B-1----:R-:W-:Y:S01]  /*1270*/  CS2R R14, SRZ ;  /* 0x00000000000e7805 */ /* 0x002fe2000001ff00 */
[----:B------:R-:W-:Y:S05]  /*1280*/  BSSY B0, `(.L_x_1646) ;  /* 0x000001f000007945 */ /* 0x000fea0003800000 */
[----:B------:R0:W5:Y:S01]  /*1290*/  @P4 LDG.E.64 R14, desc[UR8][R20.64] ;  /* 0x00000008140e4981 */ /* 0x000162000c1e1b00 */
[----:B------:R-:W-:-:S02]  /*12a0*/  MOV R50, RZ ;  /* 0x000000ff00327202 */ /* 0x000fc40000000f00 */
[----:B------:R-:W-:Y:S02]  /*12b0*/  MOV R47, RZ ;  /* 0x000000ff002f7202 */ /* 0x000fe40000000f00 */
[----:B0-----:R-:W-:-:S06]  /*12c0*/  CS2R R20, SRZ ;  /* 0x0000000000147805 */ /* 0x001fcc000001ff00 */
        /* <DEDUP_REMOVED lines=10> */
[----:B------:R-:W0:Y:S01]  /*1370*/  LDC.64 R62, c[0x0][0x238] ;  /* 0x00008e00ff3e7b82 */ /* 0x000e220000000a00 */
[----:B------:R-:W-:-:S05]  /*1380*/  IMAD R5, R71, 0x18, RZ ;  /* 0x0000001847057824 */ /* 0x000fca00078e02ff */
[----:B------:R-:W-:-:S04]  /*1390*/  IADD3 R5, R56, R5, RZ ;  /* 0x0000000538057210 */ /* 0x000fc80007ffe0ff */
[----:B------:R-:W-:Y:S02]  /*13a0*/  SHF.R.S32.HI R0, RZ, 0x1f, R5 ;  /* 0x0000001fff007819 */ /* 0x000fe40000011405 */
[----:B------:R-:W2:Y:S01]  /*13b0*/  @P0 LDC.64 R60, c[0x0][0x240] ;  /* 0x00009000ff3c0b82 */ /* 0x000ea20000000a00 */
[----:B0-----:R-:W-:-:S05]  /*13c0*/  IMAD.WIDE R62, R5, 0x2, R62 ;  /* 0x00000002053e7825 */ /* 0x001fca00078e023e */
[----:B------:R-:W3:Y:S04]  /*13d0*/  LDG.E.U16 R50, desc[UR8][R62.64] ;  /* 0x000000083e327981 */ /* 0x000ee8000c1e1500 */
[----:B------:R-:W4:Y:S01]  /*13e0*/  LDG.E.U16 R47, desc[UR8][R62.64+0x2] ;  /* 0x000002083e2f7981 */ /* 0x000f22000c1e1500 */
[----:B--2---:R-:W-:-:S04]  /*13f0*/  @P0 LEA R60, P6, R5, R60, 0x1 ;  /* 0x0000003c053c0211 */ /* 0x004fc800078c08ff */
[----:B------:R-:W-:-:S05]  /*1400*/  @P0 LEA.HI.X R61, R5, R61, R0, 0x1, P6 ;  /* 0x0000003d053d0211 */ /* 0x000fca00030f0c00 */
[----:B------:R-:W2:Y:S04]  /*1410*/  @P0 LDG.E.U16 R2, desc[UR8][R60.64] ;  /* 0x000000083c020981 */ /* 0x000ea8000c1e1500 */
[----:B------:R-:W2:Y:S01]  /*1420*/  @P0 LDG.E.U16 R0, desc[UR8][R60.64+0x2] ;  /* 0x000002083c000981 */ /* 0x000ea2000c1e1500 */
[----:B---3--:R-:W-:Y:S02]  /*1430*/  SHF.L.U32 R50, R50, 0x10, RZ ;  /* 0x0000001032327819 */ /* 0x008fe400000006ff */
[----:B----4-:R-:W-:Y:S02]  /*1440*/  SHF.L.U32 R47, R47, 0x10, RZ ;  /* 0x000000102f2f7819 */ /* 0x010fe400000006ff */
[----:B--2---:R-:W-:Y:S02]  /*1450*/  @P0 SHF.L.U32 R49, R2, 0x10, RZ ;  /* 0x0000001002310819 */ /* 0x004fe400000006ff */
[----:B------:R-:W-:-:S07]  /*1460*/  @P0 SHF.L.U32 R48, R0, 0x10, RZ ;  /* 0x0000001000300819 */ /* 0x000fce00000006ff */
.L_x_1647:
[----:B------:R-:W-:Y:S05]  /*1470*/  BSYNC B0 ;  /* 0x0000000000007941 */ /* 0x000fea0003800000 */
.L_x_1646:
[----:B------:R-:W-:Y:S01]  /*1480*/  ISETP.NE.AND P0, PT, RZ, UR10, PT ;  /* 0x0000000aff007c0c */ /* 0x000fe2000bf05270 */
[C---:B-----5:R-:W-:Y:S01]  /*1490*/  FADD.FTZ R35, -R34.reuse, R38 ;  /* 0x0000002622237221 */ /* 0x060fe20000010100 */
[C---:B------:R-:W-:Y:S01]  /*14a0*/  FADD.FTZ R59, -R34.reuse, R39 ;  /* 0x00000027223b7221 */ /* 0x040fe20000010100 */
[----:B------:R-:W-:Y:S01]  /*14b0*/  LOP3.LUT R57, R57, 0xfffffffb, RZ, 0xc0, !PT ;  /* 0xfffffffb39397812 */ /* 0x000fe200078ec0ff */
[C---:B------:R-:W-:Y:S01]  /*14c0*/  FADD.FTZ R5, -R34.reuse, R40 ;  /* 0x0000002822057221 */ /* 0x040fe20000010100 */
[----:B------:R-:W-:Y:S01]  /*14d0*/  FADD.FTZ R39, -R34, R41 ;  /* 0x0000002922277221 */ /* 0x000fe20000010100 */
[----:B------:R-:W-:Y:S01]  /*14e0*/  MOV R41, R10 ;  /* 0x0000000a00297202 */ /* 0x000fe20000000f00 */
[-C--:B-1----:R-:W-:Y:S01]  /*14f0*/  FMUL.FTZ R0, R35, R58.reuse ;  /* 0x0000003a23007220 */ /* 0x082fe20000410000 */
        /* <DEDUP_REMOVED lines=23> */
.L_x_1648:
[----:B------:R-:W-:Y:S01]  /*1670*/  FMUL.FTZ R63, R41, R50 ;  /* 0x00000032293f7220 */ /* 0x000fe20000410000 */
[----:B------:R-:W-:Y:S01]  /*1680*/  MOV R35, R13 ;  /* 0x0000000d00237202 */ /* 0x000fe20000000f00 */
[-C--:B------:R-:W-:Y:S01]  /*1690*/  FMUL.FTZ R5, R5, R58.reuse ;  /* 0x0000003a05057220 */ /* 0x080fe20000410000 */
        /* <DEDUP_REMOVED lines=23> */
.L_x_1649:
        /* <DEDUP_REMOVED lines=31> */
.L_x_1650:
[----:B------:R-:W-:Y:S01]  /*1a00*/  FFMA.FTZ R63, R6, R62, R39 ;  /* 0x0000003e063f7223 */ /* 0x000fe20000010027 */
[----:B------:R-:W-:Y:S01]  /*1a10*/  FMUL.FTZ R39, R33, R50 ;  /* 0x0000003221277220 */ /* 0x000fe20000410000 */
[----:B------:R-:W-:Y:S01]  /*1a20*/  FADD.FTZ R64, R62, R61 ;  /* 0x0000003d3e407221 */ /* 0x000fe20000010000 */
[C---:B------:R-:W-:Y:S01]  /*1a30*/  FADD.FTZ R67, -R34.reuse, R29 ;  /* 0x0000001d22437221 */ /* 0x040fe20000010100 */
[----:B------:R-:W-:Y:S01]  /*1a40*/  FADD.FTZ R29, -R34, R26 ;  /* 0x0000001a221d7221 */ /* 0x000fe20000010100 */
[----:B------:R-:W-:Y:S01]  /*1a50*/  FFMA.FTZ R62, R60, R39, R63 ;  /* 0x000000273c3e7223 */ /* 0x000fe2000001003f */
[----:B------:R-:W-:Y:S01]  /*1a60*/  FADD.FTZ R64, R64, R39 ;  /* 0x0000002740407221 */ /* 0x000fe20000010000 */
[C---:B------:R-:W-:Y:S01]  /*1a70*/  FADD.FTZ R65, -R34.reuse, R30 ;  /* 0x0000001e22417221 */ /* 0x040fe20000010100 */
[----:B------:R-:W-:Y:S01]  /*1a80*/  FADD.FTZ R69, -R34, R31 ;  /* 0x0000001f22457221 */ /* 0x000fe20000010100 */
[----:B------:R-:W-:Y:S01]  /*1a90*/  FMUL.FTZ R26, R32, R47 ;  /* 0x0000002f201a7220 */ /* 0x000fe20000410000 */
        /* <DEDUP_REMOVED lines=25> */
[----:B------:R-:W-:-:S04]  /*1c30*/  FMUL.FTZ R25, R16, R65 ;  /* 0x0000004110197220 */ /* 0x000fc80000410000 */
[----:B------:R-:W-:Y:S01]  /*1c40*/  FMUL.FTZ R25, R25, R36 ;  /* 0x0000002419197220 */ /* 0x000fe20000410000 */
[----:B-1----:R-:W-:-:S04]  /*1c50*/  FADD.FTZ R62, -R34, 1 ;  /* 0x3f800000223e7421 */ /* 0x002fc80000010100 */
[----:B------:R-:W-:Y:S01]  /*1c60*/  FFMA.FTZ R65, R24, R62, 1 ;  /* 0x3f80000018417423 */ /* 0x000fe2000001003e */
[----:B------:R-:W-:-:S04]  /*1c70*/  FMUL.FTZ R24, R17, R34 ;  /* 0x0000002211187220 */ /* 0x000fc80000410000 */
[----:B------:R-:W-:-:S07]  /*1c80*/  FMUL.FTZ R24, R24, R65 ;  /* 0x0000004118187220 */ /* 0x000fce0000410000 */
.L_x_1651:
[----:B------:R-:W-:Y:S01]  /*1c90*/  FMUL.FTZ R65, R25, R50 ;  /* 0x0000003219417220 */ /* 0x000fe20000410000 */
[----:B------:R-:W-:Y:S01]  /*1ca0*/  FFMA.FTZ R28, R0, R41, RZ ;  /* 0x00000029001c7223 */ /* 0x000fe200000100ff */
[----:B------:R-:W-:Y:S01]  /*1cb0*/  FADD.FTZ R41, RZ, R41 ;  /* 0x00000029ff297221 */ /* 0x000fe20000010000 */
[----:B------:R-:W-:Y:S01]  /*1cc0*/  FMUL.FTZ R30, R24, R47 ;  /* 0x0000002f181e7220 */ /* 0x000fe20000410000 */
[----:B------:R-:W-:Y:S01]  /*1cd0*/  FFMA.FTZ R26, R70, R65, R73 ;  /* 0x00000041461a7223 */ /* 0x000fe20000010049 */
[----:B------:R-:W-:Y:S01]  /*1ce0*/  FADD.FTZ R64, R64, R65 ;  /* 0x0000004140407221 */ /* 0x000fe20000010000 */
[----:B------:R-:W-:Y:S01]  /*1cf0*/  FFMA.FTZ R65, R5, R40, R28 ;  /* 0x0000002805417223 */ /* 0x000fe2000001001c */
[----:B------:R-:W-:Y:S01]  /*1d00*/  FADD.FTZ R28, R41, R40 ;  /* 0x00000028291c7221 */ /* 0x000fe20000010000 */
[----:B------:R-:W-:Y:S01]  /*1d10*/  FFMA.FTZ R73, R69, R30, R26 ;  /* 0x0000001e45497223 */ /* 0x000fe2000001001a */
[----:B------:R-:W-:Y:S01]  /*1d20*/  FMUL.FTZ R68, R63, R58 ;  /* 0x0000003a3f447220 */ /* 0x000fe20000410000 */
[----:B------:R-:W-:Y:S01]  /*1d30*/  FADD.FTZ R30, R30, R64 ;  /* 0x000000401e1e7221 */ /* 0x000fe20000010000 */
[----:B------:R-:W-:Y:S01]  /*1d40*/  MOV R41, R18 ;  /* 0x0000001200297202 */ /* 0x000fe20000000f00 */
[----:B------:R-:W-:Y:S01]  /*1d50*/  FFMA.FTZ R63, R2, R38, RZ ;  /* 0x00000026023f7223 */ /* 0x000fe200000100ff */
        /* <DEDUP_REMOVED lines=18> */
[----:B-1----:R-:W-:-:S04]  /*1e80*/  FADD.FTZ R26, -R64, 1 ;  /* 0x3f800000401a7421 */ /* 0x002fc80000010100 */
[----:B------:R-:W-:Y:S01]  /*1e90*/  FFMA.FTZ R34, R34, R26, 1 ;  /* 0x3f80000022227423 */ /* 0x000fe2000001001a */
[----:B------:R-:W-:-:S04]  /*1ea0*/  FMUL.FTZ R26, R19, R64 ;  /* 0x00000040131a7220 */ /* 0x000fc80000410000 */
[----:B------:R-:W-:-:S07]  /*1eb0*/  FMUL.FTZ R26, R26, R34 ;  /* 0x000000221a1a7220 */ /* 0x000fce0000410000 */
.L_x_1652:
        /* <DEDUP_REMOVED lines=33> */
.L_x_1653:
[----:B------:R-:W-:Y:S01]  /*20d0*/  FMUL.FTZ R27, R33, R50 ;  /* 0x00000032211b7220 */ /* 0x000fe20000410000 */
[----:B------:R-:W-:-:S03]  /*20e0*/  FMUL.FTZ R64, R31, R58 ;  /* 0x0000003a1f407220 */ /* 0x000fc60000410000 */
[----:B------:R-:W-:Y:S01]  /*20f0*/  FFMA.FTZ R38, R66, R27, R73 ;  /* 0x0000001b42267223 */ /* 0x000fe20000010049 */
[----:B------:R-:W-:Y:S01]  /*2100*/  FADD.FTZ R73, R36, R27 ;  /* 0x0000001b24497221 */ /* 0x000fe20000010000 */
[----:B------:R-:W-:Y:S01]  /*2110*/  FMUL.FTZ R36, R30, R47 ;  /* 0x0000002f1e247220 */ /* 0x000fe20000410000 */
[----:B------:R-:W-:Y:S01]  /*2120*/  FADD.FTZ R27, R63, R32 ;  /* 0x000000203f1b7221 */ /* 0x000fe20000010000 */
[----:B------:R-:W-:Y:S01]  /*2130*/  FFMA.FTZ R32, R59, R32, R34 ;  /* 0x000000203b207223 */ /* 0x000fe20000010022 */
[----:B------:R-:W-:Y:S01]  /*2140*/  FMUL.FTZ R63, R37, R58 ;  /* 0x0000003a253f7220 */ /* 0x000fe20000410000 */
        /* <DEDUP_REMOVED lines=23> */
.L_x_1654:
[----:B------:R-:W-:Y:S01]  /*22c0*/  FMUL.FTZ R31, R73, R50 ;  /* 0x00000032491f7220 */ /* 0x000fe20000410000 */
[-C--:B------:R-:W-:Y:S01]  /*22d0*/  FMUL.FTZ R62, R39, R58.reuse ;  /* 0x0000003a273e7220 */ /* 0x080fe20000410000 */
[----:B------:R-:W-:Y:S01]  /*22e0*/  FMUL.FTZ R61, R61, R58 ;  /* 0x0000003a3d3d7220 */ /* 0x000fe20000410000 */
[----:B------:R-:W-:Y:S01]  /*22f0*/  MOV R37, R22 ;  /* 0x0000001600257202 */ /* 0x000fe20000000f00 */
[----:B------:R-:W-:Y:S01]  /*2300*/  FFMA.FTZ R38, R64, R31, R29 ;  /* 0x0000001f40267223 */ /* 0x000fe2000001001d */
[----:B------:R-:W-:Y:S01]  /*2310*/  FADD.FTZ R34, R34, R31 ;  /* 0x0000001f22227221 */ /* 0x000fe20000010000 */
[----:B------:R-:W-:-:S04]  /*2320*/  FMUL.FTZ R31, R36, R47 ;  /* 0x0000002f241f7220 */ /* 0x000fc80000410000 */
[----:B------:R-:W-:Y:S01]  /*2330*/  FFMA.FTZ R29, R63, R31, R38 ;  /* 0x0000001f3f1d7223 */ /* 0x000fe20000010026 */
[----:B------:R-:W-:Y:S01]  /*2340*/  FADD.FTZ R31, R31, R34 ;  /* 0x000000221f1f7221 */ /* 0x000fe20000010000 */
[----:B------:R-:W-:Y:S01]  /*2350*/  MOV R34, R23 ;  /* 0x0000001700227202 */ /* 0x000fe20000000f00 */
        /* <DEDUP_REMOVED lines=11> */
[----:B------:R-:W-:-:S04]  /*2410*/  FMUL.FTZ R39, R34, -1.4426950216293334961 ;  /* 0xbfb8aa3b22277820 */ /* 0x000fc80000410000 */
[----:B------:R-:W0:Y:S02]  /*2420*/  MUFU.EX2 R40, R39 ;  /* 0x0000002700287308 */ /* 0x000e240000000800 */
[----:B0-----:R-:W-:-:S06]  /*2430*/  FADD.FTZ R40, R40, 1 ;  /* 0x3f80000028287421 */ /* 0x001fcc0000010000 */
[----:B------:R-:W0:Y:S02]  /*2440*/  MUFU.RCP R40, R40 ;  /* 0x0000002800287308 */ /* 0x000e240000001000 */
[----:B0-----:R-:W-:-:S04]  /*2450*/  FADD.FTZ R38, -R40, 1 ;  /* 0x3f80000028267421 */ /* 0x001fc80000010100 */
[----:B------:R-:W-:Y:S01]  /*2460*/  FFMA.FTZ R38, R34, R38, 1 ;  /* 0x3f80000022267423 */ /* 0x000fe20000010026 */
[----:B------:R-:W-:-:S04]  /*2470*/  FMUL.FTZ R34, R23, R40 ;  /* 0x0000002817227220 */ /* 0x000fc80000410000 */
[----:B------:R-:W-:-:S07]  /*2480*/  FMUL.FTZ R34, R34, R38 ;  /* 0x0000002622227220 */ /* 0x000fce0000410000 */
.L_x_1655:
[----:B------:R-:W-:Y:S01]  /*2490*/  FMUL.FTZ R38, R37, R50 ;  /* 0x0000003225267220 */ /* 0x000fe20000410000 */
[----:B------:R-:W-:Y:S01]  /*24a0*/  ISETP.GT.AND P0, PT, R44, 0x1e, PT ;  /* 0x0000001e2c00780c */ /* 0x000fe20003f04270 */
[----:B------:R-:W0:Y:S01]  /*24b0*/  S2UR UR11, SR_CgaCtaId ;  /* 0x00000000000b79c3 */ /* 0x000e220000008800 */
[----:B------:R-:W-:Y:S01]  /*24c0*/  FADD.FTZ R28, R28, R25 ;  /* 0x000000191c1c7221 */ /* 0x000fe20000010000 */
[----:B------:R-:W-:Y:S01]  /*24d0*/  FFMA.FTZ R40, R62, R38, R29 ;  /* 0x000000263e287223 */ /* 0x000fe2000001001d */
[----:B------:R-:W-:Y:S01]  /*24e0*/  FMUL.FTZ R29, R34, R47 ;  /* 0x0000002f221d7220 */ /* 0x000fe20000410000 */
        /* <DEDUP_REMOVED lines=8> */
[----:B------:R-:W1:Y:S01]  /*2570*/  SHFL.DOWN PT, R31, R40, 0x1, 0x1f ;  /* 0x08201f00281f7f89 */ /* 0x000e6200000e0000 */
[----:B------:R-:W-:Y:S01]  /*2580*/  FADD.FTZ R27, R27, R26 ;  /* 0x0000001a1b1b7221 */ /* 0x000fe20000010000 */
[----:B------:R-:W-:Y:S01]  /*2590*/  FFMA.FTZ R32, R67, R26, R32 ;  /* 0x0000001a43207223 */ /* 0x000fe20000010020 */
[----:B------:R-:W-:Y:S01]  /*25a0*/  UMOV UR6, 0x400 ;  /* 0x0000040000067882 */ /* 0x000fe20000000000 */
[----:B------:R-:W2:Y:S01]  /*25b0*/  SHFL.DOWN PT, R38, R29, 0x1, 0x1f ;  /* 0x08201f001d267f89 */ /* 0x000ea200000e0000 */
[----:B------:R-:W-:Y:S01]  /*25c0*/  UIADD3 UR5, UR6, 0x80, URZ ;  /* 0x0000008006057890 */ /* 0x000fe2000fffe03f */
[----:B------:R-:W-:Y:S01]  /*25d0*/  FADD.FTZ R28, R28, R33 ;  /* 0x000000211c1c7221 */ /* 0x000fe20000010000 */
[----:B------:R-:W-:Y:S01]  /*25e0*/  FFMA.FTZ R35, R66, R33, R35 ;  /* 0x0000002142237223 */ /* 0x000fe20000010023 */
[----:B------:R-:W-:Y:S01]  /*25f0*/  FADD.FTZ R27, R27, R30 ;  /* 0x0000001e1b1b7221 */ /* 0x000fe20000010000 */
[----:B------:R-:W-:Y:S01]  /*2600*/  FFMA.FTZ R32, R65, R30, R32 ;  /* 0x0000001e41207223 */ /* 0x000fe20000010020 */
[----:B------:R-:W-:Y:S01]  /*2610*/  FADD.FTZ R28, R28, R73 ;  /* 0x000000491c1c7221 */ /* 0x000fe20000010000 */
[----:B------:R-:W-:Y:S01]  /*2620*/  FFMA.FTZ R35, R64, R73, R35 ;  /* 0x0000004940237223 */ /* 0x000fe20000010023 */
[----:B0-----:R-:W-:Y:S01]  /*2630*/  ULEA UR5, UR11, UR5, 0x18 ;  /* 0x000000050b057291 */ /* 0x001fe2000f8ec03f */
[----:B------:R-:W-:Y:S01]  /*2640*/  FFMA.FTZ R32, R63, R36, R32 ;  /* 0x000000243f207223 */ /* 0x000fe20000010020 */
[----:B------:R-:W-:Y:S01]  /*2650*/  FADD.FTZ R27, R27, R36 ;  /* 0x000000241b1b7221 */ /* 0x000fe20000010000 */
[----:B------:R-:W-:Y:S01]  /*2660*/  FFMA.FTZ R24, R62, R37, R35 ;  /* 0x000000253e187223 */ /* 0x000fe20000010023 */
[----:B------:R-:W-:Y:S01]  /*2670*/  FADD.FTZ R26, R28, R37 ;  /* 0x000000251c1a7221 */ /* 0x000fe20000010000 */
[----:B------:R-:W-:Y:S01]  /*2680*/  FFMA.FTZ R25, R61, R34, R32 ;  /* 0x000000223d197223 */ /* 0x000fe20000010020 */
        /* <DEDUP_REMOVED lines=26> */
[----:B------:R-:W-:-:S04]  /*2830*/  ISETP.NE.AND P0, PT, R44, RZ, PT ;  /* 0x000000ff2c00720c */ /* 0x000fc80003f05270 */
[----:B------:R-:W-:-:S09]  /*2840*/  MOV R41, R29 ;  /* 0x0000001d00297202 */ /* 0x000fd20000000f00 */
        /* <DEDUP_REMOVED lines=33> */
.L_x_1657:
[----:B------:R-:W-:Y:S05]  /*2a60*/  BSYNC B0 ;  /* 0x0000000000007941 */ /* 0x000fea0003800000 */
.L_x_1656:
        /* <DEDUP_REMOVED lines=161> */
.L_x_1659:
[----:B------:R-:W-:Y:S05]  /*3480*/  BSYNC B0 ;  /* 0x0000000000007941 */ /* 0x000fea0003800000 */
.L_x_1658:
        /* <DEDUP_REMOVED lines=17> */
.L_x_1661:
[----:B------:R-:W-:Y:S05]  /*35a0*/  BSYNC B0 ;  /* 0x0000000000007941 */ /* 0x000fea0003800000 */
.L_x_1660:
        /* <DEDUP_REMOVED lines=35> */
.L_x_1664:
[----:B0-----:R-:W2:Y:S04]  /*37e0*/  LDG.E.STRONG.GPU R26, desc[UR8][R24.64] ;  /* 0x00000008181a7981 */ /* 0x001ea8000c1ef900 */
[----:B--2---:R-:W-:Y:S01]  /*37f0*/  CCTL.IVALL ;  /* 0x00000000ff00798f */ /* 0x004fe20002000000 */
[----:B------:R-:W-:Y:S05]  /*3800*/  YIELD ;  /* 0x0000000000007946 */ /* 0x000fea0003800000 */
[----:B------:R-:W-:-:S13]  /*3810*/  ISETP.NE.AND P6, PT, R26, R33, PT ;  /* 0x000000211a00720c */ /* 0x000fda0003fc5270 */
[----:B------:R-:W-:Y:S05]  /*3820*/  @P6 BRA `(.L_x_1664) ;  /* 0xfffffffc00ec6947 */ /* 0x000fea000383ffff */
.L_x_1663:
        /* <DEDUP_REMOVED lines=23> */
.L_x_1668:
        /* <DEDUP_REMOVED lines=115> */
.L_x_1667:
        /* <DEDUP_REMOVED lines=63> */
.L_x_1669:
[----:B------:R-:W-:-:S04]  /*44c0*/  LOP3.LUT P6, RZ, R57, 0x1, RZ, 0xc0, !PT ;  /* 0x0000000139ff7812 */ /* 0x000fc800078cc0ff */
[----:B------:R-:W-:-:S13]  /*44d0*/  ISETP.NE.OR P6, PT, R26, RZ, P6 ;  /* 0x000000ff1a00720c */ /* 0x000fda00037c5670 */
[----:B------:R-:W-:Y:S05]  /*44e0*/  @!P6 BRA `(.L_x_1665) ;  /* 0x00000000007ce947 */ /* 0x000fea0003800000 */
.L_x_1666:
        /* <DEDUP_REMOVED lines=31> */
.L_x_1665:
        /* <DEDUP_REMOVED lines=10> */
.L_x_1671:
[----:B------:R-:W-:Y:S05]  /*4780*/  BSYNC B0 ;  /* 0x0000000000007941 */ /* 0x000fea0003800000 */
.L_x_1670:
        /* <DEDUP_REMOVED lines=17> */
.L_x_1662:
        /* <DEDUP_REMOVED lines=36> */
.L_x_1672:
[----:B------:R-:W-:Y:S01]  /*4ae0*/  LOP3.LUT P0, RZ, R57, 0x2, RZ, 0xc0, !PT ;  /* 0x0000000239ff7812 */ /* 0x000fe2000780c0ff */
[----:B------:R-:W-:-:S12]  /*4af0*/  BSSY B0, `(.L_x_1673) ;  /* 0x0000014000007945 */ /* 0x000fd80003800000 */
[----:B------:R-:W-:Y:S05]  /*4b00*/  @!P0 BRA `(.L_x_1674) ;  /* 0x0000000000488947 */ /* 0x000fea0003800000 */
[----:B------:R-:W-:Y:S01]  /*4b10*/  SHF.R.S32.HI R25, RZ, 0x1f, R54 ;  /* 0x0000001fff197819 */ /* 0x000fe20000011436 */
[----:B------:R-:W-:Y:S01]  /*4b20*/  ULDC.64 UR12, c[0x0][0x288] ;  /* 0x0000a200000c7ab9 */ /* 0x000fe20000000a00 */
[----:B------:R-:W-:Y:S01]  /*4b30*/  MOV R26, R74 ;  /* 0x0000004a001a7202 */ /* 0x000fe20000000f00 */
[----:B------:R-:W-:Y:S01]  /*4b40*/  FFMA.FTZ R2, R2, R30, R31 ;  /* 0x0000001e02027223 */ /* 0x000fe2000001001f */
[----:B------:R-:W-:Y:S01]  /*4b50*/  MOV R27, R77 ;  /* 0x0000004d001b7202 */ /* 0x000fe20000000f00 */
[----:B------:R-:W-:Y:S02]  /*4b60*/  IMAD R25, R25, UR12, RZ ;  /* 0x0000000c19197c24 */ /* 0x000fe4000f8e02ff */
[----:B------:R-:W-:Y:S01]  /*4b70*/  FFMA.FTZ R11, R47, R11, -R2 ;  /* 0x0000000b2f0b7223 */ /* 0x000fe20000010802 */
[----:B------:R-:W-:-:S04]  /*4b80*/  IMAD.WIDE.U32 R26, R54, UR12, R26 ;  /* 0x0000000c361a7c25 */ /* 0x000fc8000f8e001a */
[----:B------:R-:W-:Y:S01]  /*4b90*/  FMUL.FTZ R11, R11, R58 ;  /* 0x0000003a0b0b7220 */ /* 0x000fe20000410000 */
[----:B------:R-:W-:Y:S01]  /*4ba0*/  IMAD R25, R54, UR13, R25 ;  /* 0x0000000d36197c24 */ /* 0x000fe2000f8e0219 */
[----:B------:R-:W-:Y:S02]  /*4bb0*/  ULDC.64 UR12, c[0x0][0x210] ;  /* 0x00008400000c7ab9 */ /* 0x000fe40000000a00 */
[----:B------:R-:W-:Y:S02]  /*4bc0*/  LEA R24, P0, R26, UR12, 0x2 ;  /* 0x0000000c1a187c11 */ /* 0x000fe4000f8010ff */
[----:B------:R-:W-:Y:S01]  /*4bd0*/  IADD3 R25, R27, R25, RZ ;  /* 0x000000191b197210 */ /* 0x000fe20007ffe0ff */
[----:B------:R-:W-:-:S03]  /*4be0*/  FFMA.FTZ R27, R0, R30, R31 ;  /* 0x0000001e001b7223 */ /* 0x000fc6000001001f */
[----:B------:R-:W-:Y:S01]  /*4bf0*/  LEA.HI.X R25, R26, UR13, R25, 0x2, P0 ;  /* 0x0000000d1a197c11 */ /* 0x000fe200080f1419 */
[----:B------:R-:W-:-:S04]  /*4c00*/  FFMA.FTZ R27, R50, R10, -R27 ;  /* 0x0000000a321b7223 */ /* 0x000fc8000001081b */
[----:B------:R-:W-:-:S05]  /*4c10*/  FMUL.FTZ R10, R27, R58 ;  /* 0x0000003a1b0a7220 */ /* 0x000fca0000410000 */
[----:B------:R0:W-:Y:S02]  /*4c20*/  STG.E.64 desc[UR8][R24.64], R10 ;  /* 0x0000000a18007986 */ /* 0x0001e4000c101b08 */
.L_x_1674:
[----:B------:R-:W-:Y:S05]  /*4c30*/  BSYNC B0 ;  /* 0x0000000000007941 */ /* 0x000fea0003800000 */
.L_x_1673:
[----:B------:R-:W-:-:S13]  /*4c40*/  ISETP.NE.AND P6, PT, RZ, UR10, PT ;  /* 0x0000000aff007c0c */ /* 0x000fda000bfc5270 */
        /* <DEDUP_REMOVED lines=19> */
.L_x_1675:
        /* <DEDUP_REMOVED lines=11> */
[----:B------:R-:W-:-:S04]  /*4e30*/  IMAD.WIDE.U32 R10, R25, UR12, R10 ;  /* 0x0000000c190a7c25 */ /* 0x000fc8000f8e000a */
[----:B------:R-:W-:Y:S01]  /*4e40*/  IMAD R25, R25, UR13, R0 ;  /* 0x0000000d19197c24 */ /* 0x000fe2000f8e0200 */
[----:B------:R-:W-:Y:S02]  /*4e50*/  ULDC.64 UR12, c[0x0][0x210] ;  /* 0x00008400000c7ab9 */ /* 0x000fe40000000a00 */
[----:B------:R-:W-:Y:S02]  /*4e60*/  LEA R24, P0, R10, UR12, 0x2 ;  /* 0x0000000c0a187c11 */ /* 0x000fe4000f8010ff */
[----:B------:R-:W-:Y:S01]  /*4e70*/  IADD3 R25, R11, R25, RZ ;  /* 0x000000190b197210 */ /* 0x000fe20007ffe0ff */
[----:B------:R-:W-:-:S03]  /*4e80*/  FFMA.FTZ R11, R47, R13, -R6 ;  /* 0x0000000d2f0b7223 */ /* 0x000fc60000010806 */
[----:B------:R-:W-:Y:S01]  /*4e90*/  LEA.HI.X R25, R10, UR13, R25, 0x2, P0 ;  /* 0x0000000d0a197c11 */ /* 0x000fe200080f1419 */
[-C--:B------:R-:W-:Y:S01]  /*4ea0*/  FMUL.FTZ R10, R5, R58.reuse ;  /* 0x0000003a050a7220 */ /* 0x080fe20000410000 */
[----:B------:R-:W-:-:S05]  /*4eb0*/  FMUL.FTZ R11, R11, R58 ;  /* 0x0000003a0b0b7220 */ /* 0x000fca0000410000 */
[----:B------:R1:W-:Y:S02]  /*4ec0*/  STG.E.64 desc[UR8][R24.64], R10 ;  /* 0x0000000a18007986 */ /* 0x0003e4000c101b08 */
.L_x_1677:
[----:B------:R-:W-:Y:S05]  /*4ed0*/  BSYNC B0 ;  /* 0x0000000000007941 */ /* 0x000fea0003800000 */
.L_x_1676:
[----:B------:R-:W-:Y:S05]  /*4ee0*/  @!P6 BRA `(.L_x_1678) ;  /* 0x000000000048e947 */ /* 0x000fea0003800000 */
[----:B------:R-:W-:Y:S01]  /*4ef0*/  FFMA.FTZ R2, R59, R47, R48 ;  /* 0x0000002f3b027223 */ /* 0x000fe20000010030 */
[----:B------:R-:W-:-:S03]  /*4f00*/  FFMA.FTZ R0, R60, R50, R49 ;  /* 0x000000323c007223 */ /* 0x000fc60000010031 */
[----:B01----:R-:W-:Y:S01]  /*4f10*/  FMUL.FTZ R10, R2, -1.4426950216293334961 ;  /* 0xbfb8aa3b020a7820 */ /* 0x003fe20000410000 */
        /* <DEDUP_REMOVED lines=15> */
.L_x_1678:
[----:B------:R-:W-:Y:S04]  /*5010*/  BSSY B0, `(.L_x_1679) ;  /* 0x0000015000007945 */ /* 0x000fe80003800000 */
[----:B------:R-:W-:Y:S05]  /*5020*/  @!P4 BRA `(.L_x_1680) ;  /* 0x00000000004cc947 */ /* 0x000fea0003800000 */
[----:B------:R-:W-:Y:S01]  /*5030*/  IADD3 R5, R54, 0x40, RZ ;  /* 0x0000004036057810 */ /* 0x000fe20007ffe0ff */
[----:B------:R-:W-:Y:S01]  /*5040*/  ULDC.64 UR12, c[0x0][0x288] ;  /* 0x0000a200000c7ab9 */ /* 0x000fe20000000a00 */
[----:B01----:R-:W-:Y:S02]  /*5050*/  MOV R10, R74 ;  /* 0x0000004a000a7202 */ /* 0x003fe40000000f00 */
[----:B------:R-:W-:Y:S02]  /*5060*/  SHF.R.S32.HI R0, RZ, 0x1f, R5 ;  /* 0x0000001fff007819 */ /* 0x000fe40000011405 */
[----:B------:R-:W-:-:S03]  /*5070*/  MOV R11, R77 ;  /* 0x0000004d000b7202 */ /* 0x000fc60000000f00 */
[----:B------:R-:W-:Y:S02]  /*5080*/  IMAD R0, R0, UR12, RZ ;  /* 0x0000000c00007c24 */ /* 0x000fe4000f8e02ff */
        /* <DEDUP_REMOVED lines=8> */
[----:B------:R-:W-:Y:S01]  /*5110*/  FFMA.FTZ R5, R60, R30, R31 ;  /* 0x0000001e3c057223 */ /* 0x000fe2000001001f */
[----:B------:R-:W-:-:S03]  /*5120*/  FMUL.FTZ R11, R11, R58 ;  /* 0x0000003a0b0b7220 */ /* 0x000fc60000410000 */
[----:B------:R-:W-:-:S04]  /*5130*/  FFMA.FTZ R5, R50, R14, -R5 ;  /* 0x0000000e32057223 */ /* 0x000fc80000010805 */
[----:B------:R-:W-:-:S05]  /*5140*/  FMUL.FTZ R10, R5, R58 ;  /* 0x0000003a050a7220 */ /* 0x000fca0000410000 */
[----:B------:R2:W-:Y:S02]  /*5150*/  STG.E.64 desc[UR8][R12.64], R10 ;  /* 0x0000000a0c007986 */ /* 0x0005e4000c101b08 */
.L_x_1680:
[----:B------:R-:W-:Y:S05]  /*5160*/  BSYNC B0 ;  /* 0x0000000000007941 */ /* 0x000fea0003800000 */
.L_x_1679:
[----:B------:R-:W-:Y:S05]  /*5170*/  @!P6 BRA `(.L_x_1681) ;  /* 0x000000000048e947 */ /* 0x000fea0003800000 */
[----:B------:R-:W-:Y:S01]  /*5180*/  FFMA.FTZ R2, R69, R47, R48 ;  /* 0x0000002f45027223 */ /* 0x000fe20000010030 */
[----:B------:R-:W-:-:S03]  /*5190*/  FFMA.FTZ R0, R70, R50, R49 ;  /* 0x0000003246007223 */ /* 0x000fc60000010031 */
[----:B012---:R-:W-:Y:S01]  /*51a0*/  FMUL.FTZ R10, R2, -1.4426950216293334961 ;  /* 0xbfb8aa3b020a7820 */ /* 0x007fe20000410000 */
        /* <DEDUP_REMOVED lines=15> */
.L_x_1681:
[----:B------:R-:W-:Y:S04]  /*52a0*/  BSSY B0, `(.L_x_1682) ;  /* 0x0000015000007945 */ /* 0x000fe80003800000 */
[----:B------:R-:W-:Y:S05]  /*52b0*/  @!P3 BRA `(.L_x_1683) ;  /* 0x00000000004cb947 */ /* 0x000fea0003800000 */
[----:B------:R-:W-:Y:S01]  /*52c0*/  IADD3 R5, R54, 0x60, RZ ;  /* 0x0000006036057810 */ /* 0x000fe20007ffe0ff */
[----:B------:R-:W-:Y:S01]  /*52d0*/  ULDC.64 UR12, c[0x0][0x288] ;  /* 0x0000a200000c7ab9 */ /* 0x000fe20000000a00 */
[----:B012---:R-:W-:Y:S02]  /*52e0*/  MOV R10, R74 ;  /* 0x0000004a000a7202 */ /* 0x007fe40000000f00 */
        /* <DEDUP_REMOVED lines=16> */
.L_x_1683:
[----:B------:R-:W-:Y:S05]  /*53f0*/  BSYNC B0 ;  /* 0x0000000000007941 */ /* 0x000fea0003800000 */
.L_x_1682:
[----:B------:R-:W-:Y:S05]  /*5400*/  @!P6 BRA `(.L_x_1684) ;  /* 0x000000000048e947 */ /* 0x000fea0003800000 */
[----:B------:R-:W-:Y:S01]  /*5410*/  FFMA.FTZ R2, R67, R47, R48 ;  /* 0x0000002f43027223 */ /* 0x000fe20000010030 */
[----:B------:R-:W-:-:S03]  /*5420*/  FFMA.FTZ R0, R68, R50, R49 ;  /* 0x0000003244007223 */ /* 0x000fc60000010031 */
[----:B0123--:R-:W-:Y:S01]  /*5430*/  FMUL.FTZ R10, R2, -1.4426950216293334961 ;  /* 0xbfb8aa3b020a7820 */ /* 0x00ffe20000410000 */
        /* <DEDUP_REMOVED lines=15> */
.L_x_1684:
[----:B------:R-:W-:Y:S04]  /*5530*/  BSSY B0, `(.L_x_1685) ;  /* 0x0000015000007945 */ /* 0x000fe80003800000 */
[----:B------:R-:W-:Y:S05]  /*5540*/  @!P2 BRA `(.L_x_1686) ;  /* 0x00000000004ca947 */ /* 0x000fea0003800000 */
[----:B------:R-:W-:Y:S01]  /*5550*/  IADD3 R5, R54, 0x80, RZ ;  /* 0x0000008036057810 */ /* 0x000fe20007ffe0ff */
[----:B------:R-:W-:Y:S01]  /*5560*/  ULDC.64 UR12, c[0x0][0x288] ;  /* 0x0000a200000c7ab9 */ /* 0x000fe20000000a00 */
[----:B0123--:R-:W-:Y:S02]  /*5570*/  MOV R10, R74 ;  /* 0x0000004a000a7202 */ /* 0x00ffe40000000f00 */
        /* <DEDUP_REMOVED lines=16> */
.L_x_1686:
[----:B------:R-:W-:Y:S05]  /*5680*/  BSYNC B0 ;  /* 0x0000000000007941 */ /* 0x000fea0003800000 */
.L_x_1685:
[----:B------:R-:W-:Y:S05]  /*5690*/  @!P6 BRA `(.L_x_1687) ;  /* 0x000000000048e947 */ /* 0x000fea0003800000 */
        /* <DEDUP_REMOVED lines=18> */
.L_x_1687:
[----:B------:R-:W-:Y:S04]  /*57c0*/  BSSY B0, `(.L_x_1688) ;  /* 0x0000015000007945 */ /* 0x000fe80003800000 */
[----:B------:R-:W-:Y:S05]  /*57d0*/  @!P1 BRA `(.L_x_1689) ;  /* 0x00000000004c9947 */ /* 0x000fea0003800000 */
[----:B------:R-:W-:Y:S01]  /*57e0*/  IADD3 R5, R54, 0xa0, RZ ;  /* 0x000000a036057810 */ /* 0x000fe20007ffe0ff */
[----:B------:R-:W-:Y:S01]  /*57f0*/  ULDC.64 UR12, c[0x0][0x288] ;  /* 0x0000a200000c7ab9 */ /* 0x000fe20000000a00 */
[----:B--234-:R-:W-:Y:S02]  /*5800*/  MOV R12, R74 ;  /* 0x0000004a000c7202 */ /* 0x01cfe40000000f00 */
[----:B------:R-:W-:Y:S02]  /*5810*/  SHF.R.S32.HI R0, RZ, 0x1f, R5 ;  /* 0x0000001fff007819 */ /* 0x000fe40000011405 */
[----:B------:R-:W-:-:S03]  /*5820*/  MOV R13, R77 ;  /* 0x0000004d000d7202 */ /* 0x000fc60000000f00 */
[----:B------:R-:W-:Y:S02]  /*5830*/  IMAD R0, R0, UR12, RZ ;  /* 0x0000000c00007c24 */ /* 0x000fe4000f8e02ff */
[----:B------:R-:W-:-:S04]  /*5840*/  IMAD.WIDE.U32 R12, R5, UR12, R12 ;  /* 0x0000000c050c7c25 */ /* 0x000fc8000f8e000c */
[----:B------:R-:W-:Y:S01]  /*5850*/  IMAD R5, R5, UR13, R0 ;  /* 0x0000000d05057c24 */ /* 0x000fe2000f8e0200 */
[----:B------:R-:W-:Y:S01]  /*5860*/  ULDC.64 UR12, c[0x0][0x210] ;  /* 0x00008400000c7ab9 */ /* 0x000fe20000000a00 */
[----:B------:R-:W-:Y:S01]  /*5870*/  FFMA.FTZ R0, R65, R30, R31 ;  /* 0x0000001e41007223 */ /* 0x000fe2000001001f */
[----:B01----:R-:W-:Y:S02]  /*5880*/  LEA R10, P0, R12, UR12, 0x2 ;  /* 0x0000000c0c0a7c11 */ /* 0x003fe4000f8010ff */
        /* <DEDUP_REMOVED lines=8> */
.L_x_1689:
[----:B------:R-:W-:Y:S05]  /*5910*/  BSYNC B0 ;  /* 0x0000000000007941 */ /* 0x000fea0003800000 */
.L_x_1688:
        /* <DEDUP_REMOVED lines=19> */
.L_x_1690:
        /* <DEDUP_REMOVED lines=8> */
[----:B01234-:R-:W-:Y:S02]  /*5ad0*/  MOV R10, R74 ;  /* 0x0000004a000a7202 */ /* 0x01ffe40000000f00 */
        /* <DEDUP_REMOVED lines=16> */
.L_x_1692:
[----:B------:R-:W-:Y:S05]  /*5be0*/  BSYNC B0 ;  /* 0x0000000000007941 */ /* 0x000fea0003800000 */
.L_x_1691:
        /* <DEDUP_REMOVED lines=8> */
[----:B------:R-:W0:Y:S08]  /*5c70*/  MUFU.EX2 R6, R6 ;  /* 0x0000000600067308 */ /* 0x000e300000000800 */
[----:B------:R-:W5:Y:S01]  /*5c80*/  MUFU.EX2 R0, R0 ;  /* 0x0000000000007308 */ /* 0x000f620000000800 */
[----:B0-----:R-:W-:-:S07]  /*5c90*/  FADD.FTZ R8, R6, 1 ;  /* 0x3f80000006087421 */ /* 0x001fce0000010000 */
[----:B------:R-:W0:Y:S01]  /*5ca0*/  MUFU.RCP R8, R8 ;  /* 0x0000000800087308 */ /* 0x000e220000001000 */
[----:B-----5:R-:W-:-:S07]  /*5cb0*/  FADD.FTZ R2, R0, 1 ;  /* 0x3f80000000027421 */ /* 0x020fce0000010000 */
[----:B------:R-:W1:Y:S01]  /*5cc0*/  MUFU.RCP R5, R2 ;  /* 0x0000000200057308 */ /* 0x000e620000001000 */
[----:B0-----:R-:W-:Y:S01]  /*5cd0*/  FADD.FTZ R9, -R8, 1 ;  /* 0x3f80000008097421 */ /* 0x001fe20000010100 */
[----:B------:R-:W-:-:S03]  /*5ce0*/  FMUL.FTZ R23, R23, R8 ;  /* 0x0000000817177220 */ /* 0x000fc60000410000 */
[----:B------:R-:W-:Y:S01]  /*5cf0*/  FFMA.FTZ R48, R48, R9, 1 ;  /* 0x3f80000030307423 */ /* 0x000fe20000010009 */
[----:B-1234-:R-:W-:Y:S01]  /*5d00*/  FADD.FTZ R10, -R5, 1 ;  /* 0x3f800000050a7421 */ /* 0x01efe20000010100 */
[----:B------:R-:W-:Y:S02]  /*5d10*/  FMUL.FTZ R22, R22, R5 ;  /* 0x0000000516167220 */ /* 0x000fe40000410000 */
[----:B------:R-:W-:Y:S01]  /*5d20*/  FMUL.FTZ R23, R23, R48 ;  /* 0x0000003017177220 */ /* 0x000fe20000410000 */
[----:B------:R-:W-:-:S04]  /*5d30*/  FFMA.FTZ R49, R49, R10, 1 ;  /* 0x3f80000031317423 */ /* 0x000fc8000001000a */
[----:B------:R-:W-:-:S07]  /*5d40*/  FMUL.FTZ R22, R22, R49 ;  /* 0x0000003116167220 */ /* 0x000fce0000410000 */
.L_x_1693:
        /* <DEDUP_REMOVED lines=10> */
[----:B0-----:R-:W-:Y:S01]  /*5df0*/  IMAD R9, R53, UR13, R0 ;  /* 0x0000000d35097c24 */ /* 0x001fe2000f8e0200 */
[----:B------:R-:W-:Y:S01]  /*5e00*/  ULDC.64 UR12, c[0x0][0x210] ;  /* 0x00008400000c7ab9 */ /* 0x000fe20000000a00 */
[-C--:B------:R-:W-:Y:S01]  /*5e10*/  FMUL.FTZ R22, R5, R58.reuse ;  /* 0x0000003a05167220 */ /* 0x080fe20000410000 */
[----:B------:R-:W-:Y:S01]  /*5e20*/  LEA R8, P0, R74, UR12, 0x2 ;  /* 0x0000000c4a087c11 */ /* 0x000fe2000f8010ff */
[----:B------:R-:W-:Y:S01]  /*5e30*/  FMUL.FTZ R23, R23, R58 ;  /* 0x0000003a17177220 */ /* 0x000fe20000410000 */
[----:B------:R-:W-:-:S04]  /*5e40*/  IADD3 R9, R75, R9, RZ ;  /* 0x000000094b097210 */ /* 0x000fc80007ffe0ff */
[----:B------:R-:W-:-:S05]  /*5e50*/  LEA.HI.X R9, R74, UR13, R9, 0x2, P0 ;  /* 0x0000000d4a097c11 */ /* 0x000fca00080f1409 */
[----:B------:R0:W-:Y:S02]  /*5e60*/  STG.E.64 desc[UR8][R8.64], R22 ;  /* 0x0000001608007986 */ /* 0x0001e4000c101b08 */
.L_x_1695:
[----:B------:R-:W-:Y:S05]  /*5e70*/  BSYNC B0 ;  /* 0x0000000000007941 */ /* 0x000fea0003800000 */
.L_x_1694:
[----:B------:R-:W-:Y:S02]  /*5e80*/  IADD3 R51, R45, R51, RZ ;  /* 0x000000332d337210 */ /* 0x000fe40007ffe0ff */
[----:B------:R-:W-:Y:S02]  /*5e90*/  IADD3 R52, R52, 0x1, RZ ;  /* 0x0000000134347810 */ /* 0x000fe40007ffe0ff */
[----:B------:R-:W-:-:S13]  /*5ea0*/  ISETP.GE.AND P0, PT, R51, UR4, PT ;  /* 0x0000000433007c0c */ /* 0x000fda000bf06270 */
[----:B------:R-:W-:Y:S05]  /*5eb0*/  @!P0 BRA `(.L_x_1696) ;  /* 0xffffffa4006c8947 */ /* 0x000fea000383ffff */
.L_x_1645:
[----:B------:R-:W5:Y:S01]  /*5ec0*/  LDC R4, c[0x0][0xc] ;  /* 0x00000300ff047b82 */ /* 0x000f620000000800 */
[----:B------:R-:W-:Y:S01]  /*5ed0*/  ISETP.NE.AND P2, PT, R55, RZ, PT ;  /* 0x000000ff3700720c */ /* 0x000fe20003f45270 */
[----:B------:R-:W-:Y:S06]  /*5ee0*/  BSSY B0, `(.L_x_1697) ;  /* 0x0000015000007945 */ /* 0x000fec0003800000 */
[----:B------:R-:W0:Y:S08]  /*5ef0*/  LDC R7, c[0x0][0x10] ;  /* 0x00000400ff077b82 */ /* 0x000e300000000800 */
        /* <DEDUP_REMOVED lines=19> */
.L_x_1698:
[----:B------:R-:W-:Y:S05]  /*6030*/  BSYNC B0 ;  /* 0x0000000000007941 */ /* 0x000fea0003800000 */
.L_x_1697:
[----:B------:R-:W-:Y:S05]  /*6040*/  @P0 EXIT ;  /* 0x000000000000094d */ /* 0x000fea0003800000 */
[----:B------:R-:W-:Y:S05]  /*6050*/  @P2 BRA `(.L_x_1699) ;  /* 0x0000000000202947 */ /* 0x000fea0003800000 */
[----:B------:R-:W-:-:S05]  /*6060*/  IMAD R0, R4, R7, RZ ;  /* 0x0000000704007224 */ /* 0x000fca00078e02ff */
[----:B------:R-:W-:-:S13]  /*6070*/  ISETP.NE.AND P0, PT, R0, -0x1, PT ;  /* 0xffffffff0000780c */ /* 0x000fda0003f05270 */
[----:B------:R-:W-:Y:S05]  /*6080*/  @!P0 BRA `(.L_x_1699) ;  /* 0x0000000000148947 */ /* 0x000fea0003800000 */
.L_x_1700:
[----:B0-----:R-:W5:Y:S04]  /*6090*/  LDG.E.STRONG.GPU R5, desc[UR8][R2.64] ;  /* 0x0000000802057981 */ /* 0x001f68000c1ef900 */
[----:B-----5:R-:W-:Y:S01]  /*60a0*/  CCTL.IVALL ;  /* 0x00000000ff00798f */ /* 0x020fe20002000000 */
[----:B------:R-:W-:Y:S05]  /*60b0*/  YIELD ;  /* 0x0000000000007946 */ /* 0x000fea0003800000 */
[----:B------:R-:W-:-:S13]  /*60c0*/  ISETP.NE.AND P0, PT, R5, R0, PT ;  /* 0x000000000500720c */ /* 0x000fda0003f05270 */
[----:B------:R-:W-:Y:S05]  /*60d0*/  @P0 BRA `(.L_x_1700) ;  /* 0xfffffffc00ec0947 */ /* 0x000fea000383ffff */
.L_x_1699:
[----:B------:R-:W-:Y:S05]  /*60e0*/  WARPSYNC.ALL ;  /* 0x0000000000007948 */ /* 0x000fea0003800000 */
[----:B------:R-:W1:Y:S08]  /*60f0*/  LDC.64 R22, c[0x0][0x288] ;  /* 0x0000a200ff167b82 */ /* 0x000e700000000a00 */
[----:B------:R-:W-:Y:S01]  /*6100*/  BAR.SYNC.DEFER_BLOCKING 0x0 ;  /* 0x0000000000007b1d */ /* 0x000fe20000010000 */
[----:B-1----:R-:W-:-:S04]  /*6110*/  LEA.HI R0, P0, R23, R22, RZ, 0x1 ;  /* 0x0000001617007211 */ /* 0x002fc800078108ff */
[----:B0-----:R-:W-:-:S04]  /*6120*/  IADD3.X R3, RZ, R23, RZ, P0, !PT ;  /* 0x00000017ff037210 */ /* 0x001fc800007fe4ff */
        /* <DEDUP_REMOVED lines=19> */
.L_x_1701:
[----:B------:R-:W-:-:S04]  /*6260*/  LEA R6, P0, R55, UR4, 0x2 ;  /* 0x0000000437067c11 */ /* 0x000fc8000f8010ff */
[----:B------:R-:W-:Y:S02]  /*6270*/  LEA.HI.X R7, R55, UR5, R0, 0x2, P0 ;  /* 0x0000000537077c11 */ /* 0x000fe400080f1400 */
[-C--:B------:R-:W-:Y:S02]  /*6280*/  LEA R8, P0, R18, R6.reuse, 0x2 ;  /* 0x0000000612087211 */ /* 0x080fe400078010ff */
[-C--:B--234-:R-:W-:Y:S01]  /*6290*/  LEA R12, P2, R27, R6.reuse, 0x2 ;  /* 0x000000061b0c7211 */ /* 0x09cfe200078410ff */
        /* <DEDUP_REMOVED lines=19> */
[----:B0-----:R-:W-:Y:S05]  /*63d0*/  @P0 BRA `(.L_x_1701) ;  /* 0xfffffffc00a00947 */ /* 0x001fea000383ffff */
[----:B------:R-:W-:Y:S05]  /*63e0*/  EXIT ;  /* 0x000000000000794d */ /* 0x000fea0003800000 */
.L_x_1702:
        /* <DEDUP_REMOVED lines=9> */
.L_x_3272:


//--------------------- .text._Z35group_norm_nhwc_bwd_one_pass_kernelI11Fp32IOBf16WLi512ELi24ELi384EEv26Group_norm_nhwc_bwd_params --------------------------
	.section	.text._Z35group_norm_nhwc_bwd_one_pass_kernelI11Fp32IOBf16WLi512ELi24ELi384EEv26Group_norm_nhwc_bwd_params,"ax",@progbits
	.align	128
        .global         _Z35group_norm_nhwc_bwd_one_pass_kernelI11Fp32IOBf16WLi512ELi24ELi384EEv26Group_norm_nhwc_bwd_params
        .type           _Z35group_norm_nhwc_bwd_one_pass_kernelI11Fp32IOBf16WLi512ELi24ELi384EEv26Group_norm_nhwc_bwd_params,@function
        .size           _Z35group_norm_nhwc_bwd_one_pass_kernelI11Fp32IOBf16WLi512ELi24ELi384EEv26Group_norm_nhwc_bwd_params,(.L_x_3273 - _Z35group_norm_nhwc_bwd_one_pass_kernelI11Fp32IOBf16WLi512ELi24ELi384EEv26Group_norm_nhwc_bwd_params)
        .other          _Z35group_norm_nhwc_bwd_one_pass_kernelI11Fp32IOBf16WLi512ELi24ELi384EEv26Group_norm_nhwc_bwd_params,@"STO_CUDA_ENTRY STV_DEFAULT"
_Z35group_norm_nhwc_bwd_one_pass_kernelI11Fp32IOBf16WLi512ELi24ELi384EEv26Group_norm_nhwc_bwd_params:
.text._Z35group_norm_nhwc_bwd_one_pass_kernelI11Fp32IOBf16WLi512ELi24ELi384EEv26Group_norm_nhwc_bwd_params:
        /* <DEDUP_REMOVED lines=19> */
[----:B------:R-:W-:Y:S02]  /*0130*/  SHF.R.S32.HI R0, RZ, 0x1f, R117 ;  /* 0x0000001fff007819 */ /* 0x000fe40000011475 */
        /* <DEDUP_REMOVED lines=10> */
[----:B------:R-:W4:Y:S01]  /*01e0*/  LDC R12, c[0x0][0xc] ;  /* 0x00000300ff0c7b82 */ /* 0x000f220000000800 */
        /* <DEDUP_REMOVED lines=64> */
[----:B----4-:R-:W-:Y:S02]  /*05f0*/  LOP3.LUT R109, R12, 0x3, RZ, 0xc0, !PT ;  /* 0x000000030c6d7812 */ /* 0x010fe400078ec0ff */
[----:B------:R-:W-:Y:S02]  /*0600*/  SHF.R.S64 R2, R2, 0x1, R19 ;  /* 0x0000000102027819 */ /* 0x000fe40000001013 */
[----:B------:R-:W-:-:S02]  /*0610*/  IADD3 R25, R17, R25, RZ ;  /* 0x0000001911197210 */ /* 0x000fc40007ffe0ff */
[----:B------:R-:W-:Y:S02]  /*0620*/  SHF.R.S32.HI R17, RZ, 0x1, R19 ;  /* 0x00000001ff117819 */ /* 0x000fe40000011413 */
[----:B------:R-:W-:Y:S01]  /*0630*/  LEA.HI R6, P5, R25, R16, RZ, 0x1 ;  /* 0x0000001019067211 */ /* 0x000fe200078b08ff */
[----:B------:R-:W-:Y:S01]  /*0640*/  HFMA2.MMA R16, -RZ, RZ, 0, 0 ;  /* 0x00000000ff107435 */ /* 0x000fe200000001ff */
[C---:B------:R-:W-:Y:S02]  /*0650*/  IADD3 R96, R116.reuse, 0x180, RZ ;  /* 0x0000018074607810 */ /* 0x040fe40007ffe0ff */
[----:B------:R-:W-:Y:S02]  /*0660*/  IADD3.X R25, RZ, R25, RZ, P5, !PT ;  /* 0x00000019ff197210 */ /* 0x000fe40002ffe4ff */
[----:B------:R-:W-:Y:S02]  /*0670*/  IADD3 R94, R116, 0x1a0, RZ ;  /* 0x000001a0745e7810 */ /* 0x000fe40007ffe0ff */
[----:B------:R-:W-:-:S02]  /*0680*/  SHF.R.S64 R6, R6, 0x1, R25 ;  /* 0x0000000106067819 */ /* 0x000fc40000001019 */
[C---:B------:R-:W-:Y:S02]  /*0690*/  IADD3 R22, R116.reuse, 0x1c0, RZ ;  /* 0x000001c074167810 */ /* 0x040fe40007ffe0ff */
[----:B------:R-:W-:Y:S02]  /*06a0*/  IADD3 R20, R116, 0x1e0, RZ ;  /* 0x000001e074147810 */ /* 0x000fe40007ffe0ff */
[----:B------:R-:W-:Y:S02]  /*06b0*/  SHF.R.S32.HI R25, RZ, 0x1, R25 ;  /* 0x00000001ff197819 */ /* 0x000fe40000011419 */
[----:B------:R-:W-:Y:S02]  /*06c0*/  SHF.L.U64.HI R4, R2, 0x2, R17 ;  /* 0x0000000202047819 */ /* 0x000fe40000010211 */
[----:B------:R-:W-:Y:S02]  /*06d0*/  SHF.L.U32 R118, R118, 0x1, RZ ;  /* 0x0000000176767819 */ /* 0x000fe400000006ff */
[----:B------:R-:W-:-:S02]  /*06e0*/  LEA R0, R0, UR5, 0x3 ;  /* 0x0000000500007c11 */ /* 0x000fc4000f8e18ff */
[----:B------:R-:W-:Y:S02]  /*06f0*/  IADD3 R18, -R109, R12, RZ ;  /* 0x0000000c6d127210 */ /* 0x000fe40007ffe1ff */
[----:B------:R-:W-:Y:S02]  /*0700*/  SHF.R.S32.HI R17, RZ, 0x1f, R96 ;  /* 0x0000001fff117819 */ /* 0x000fe40000011460 */
[----:B------:R-:W-:Y:S02]  /*0710*/  SHF.R.S32.HI R19, RZ, 0x1f, R94 ;  /* 0x0000001fff137819 */ /* 0x000fe4000001145e */
[----:B------:R-:W-:Y:S02]  /*0720*/  SHF.R.S32.HI R21, RZ, 0x1f, R22 ;  /* 0x0000001fff157819 */ /* 0x000fe40000011416 */
[----:B------:R-:W-:Y:S02]  /*0730*/  SHF.R.S32.HI R23, RZ, 0x1f, R20 ;  /* 0x0000001fff177819 */ /* 0x000fe40000011414 */
[----:B-1----:R-:W-:-:S07]  /*0740*/  SHF.L.U64.HI R8, R6, 0x2, R25 ;  /* 0x0000000206087819 */ /* 0x002fce0000010219 */
.L_x_1786:
        /* <DEDUP_REMOVED lines=303> */
[----:B------:R-:W-:Y:S01]  /*1a40*/  CS2R R62, SRZ ;  /* 0x00000000003e7805 */ /* 0x000fe2000001ff00 */
[----:B------:R-:W5:Y:S04]  /*1a50*/  @P5 LDG.E.64 R60, desc[UR8][R36.64] ;  /* 0x00000008243c5981 */ /* 0x000f68000c1e1b00 */
        /* <DEDUP_REMOVED lines=9> */
[----:B------:R-:W2:Y:S01]  /*1af0*/  @P6 LDC.64 R26, c[0x0][0x230] ;  /* 0x00008c00ff1a6b82 */ /* 0x000ea20000000a00 */
        /* <DEDUP_REMOVED lines=8> */
[----:B--2---:R-:W-:-:S04]  /*1b80*/  @P6 IADD3 R68, P2, R135, R26, RZ ;  /* 0x0000001a87446210 */ /* 0x004fc80007f5e0ff */
[----:B------:R-:W-:Y:S02]  /*1b90*/  @P6 IADD3.X R69, R28, R27, RZ, P2, !PT ;  /* 0x0000001b1c456210 */ /* 0x000fe400017fe4ff */
[----:B------:R-:W-:Y:S02]  /*1ba0*/  CS2R R56, SRZ ;  /* 0x0000000000387805 */ /* 0x000fe4000001ff00 */
[----:B------:R-:W-:Y:S02]  /*1bb0*/  CS2R R26, SRZ ;  /* 0x00000000001a7805 */ /* 0x000fe4000001ff00 */
[----:B-1----:R-:W-:Y:S01]  /*1bc0*/  CS2R R32, SRZ ;  /* 0x0000000000207805 */ /* 0x002fe2000001ff00 */
[----:B------:R-:W5:Y:S04]  /*1bd0*/  @P6 LDG.E.64 R62, desc[UR8][R68.64] ;  /* 0x00000008443e6981 */ /* 0x000f68000c1e1b00 */
[----:B------:R1:W5:Y:S04]  /*1be0*/  @P1 LDG.E.64 R56, desc[UR8][R30.64] ;  /* 0x000000081e381981 */ /* 0x000368000c1e1b00 */
[----:B------:R2:W5:Y:S01]  /*1bf0*/  @P0 LDG.E.64 R26, desc[UR8][R64.64] ;  /* 0x00000008401a0981 */ /* 0x000562000c1e1b00 */
[----:B0-----:R-:W-:-:S04]  /*1c00*/  @P6 IADD3 R134, P2, R135, R24, RZ ;  /* 0x0000001887866210 */ /* 0x001fc80007f5e0ff */
[----:B------:R-:W-:Y:S02]  /*1c10*/  @P6 IADD3.X R135, R28, R25, RZ, P2, !PT ;  /* 0x000000191c876210 */ /* 0x000fe400017fe4ff */
[----:B------:R-:W0:Y:S02]  /*1c20*/  LDC.64 R24, c[0x0][0x248] ;  /* 0x00009200ff187b82 */ /* 0x000e240000000a00 */
[----:B0-----:R-:W-:-:S06]  /*1c30*/  IMAD.WIDE R88, R107, 0x8, R24 ;  /* 0x000000086b587825 */ /* 0x001fcc00078e0218 */
[----:B------:R-:W3:Y:S01]  /*1c40*/  LDG.E.64 R88, desc[UR8][R88.64] ;  /* 0x0000000858587981 */ /* 0x000ee2000c1e1b00 */
[----:B------:R-:W-:Y:S02]  /*1c50*/  MOV R24, RZ ;  /* 0x000000ff00187202 */ /* 0x000fe40000000f00 */
[----:B-1----:R-:W-:Y:S02]  /*1c60*/  CS2R R30, SRZ ;  /* 0x00000000001e7805 */ /* 0x002fe4000001ff00 */
[C---:B------:R-:W-:Y:S02]  /*1c70*/  LOP3.LUT P0, RZ, R119.reuse, 0x20, RZ, 0xc0, !PT ;  /* 0x0000002077ff7812 */ /* 0x040fe4000780c0ff */
[----:B--2---:R-:W-:Y:S02]  /*1c80*/  CS2R R64, SRZ ;  /* 0x0000000000407805 */ /* 0x004fe4000001ff00 */
[----:B------:R-:W-:Y:S02]  /*1c90*/  CS2R R68, SRZ ;  /* 0x0000000000447805 */ /* 0x000fe4000001ff00 */
[----:B------:R-:W-:Y:S01]  /*1ca0*/  CS2R R36, SRZ ;  /* 0x0000000000247805 */ /* 0x000fe2000001ff00 */
[----:B------:R-:W5:Y:S01]  /*1cb0*/  @P6 LDG.E.64 R30, desc[UR8][R134.64] ;  /* 0x00000008861e6981 */ /* 0x000f62000c1e1b00 */
[----:B------:R-:W-:Y:S01]  /*1cc0*/  LOP3.LUT P6, RZ, R119, 0x10, RZ, 0xc0, !PT ;  /* 0x0000001077ff7812 */ /* 0x000fe200078cc0ff */
[----:B---3--:R-:W-:-:S05]  /*1cd0*/  FFMA.FTZ R25, -R88, R88, R89 ;  /* 0x0000005858197223 */ /* 0x008fca0000010159 */
        /* <DEDUP_REMOVED lines=59> */
[----:B--2---:R-:W-:Y:S02]  /*2090*/  CS2R R50, SRZ ;  /* 0x0000000000327805 */ /* 0x004fe4000001ff00 */
[----:B------:R-:W-:Y:S02]  /*20a0*/  MOV R123, RZ ;  /* 0x000000ff007b7202 */ /* 0x000fe40000000f00 */
[----:B------:R0:W5:Y:S04]  /*20b0*/  @P3 LDG.E.64 R84, desc[UR8][R120.64] ;  /* 0x0000000878543981 */ /* 0x000168000c1e1b00 */
[----:B------:R2:W5:Y:S01]  /*20c0*/  @P2 LDG.E.64 R50, desc[UR8][R124.64] ;  /* 0x000000087c322981 */ /* 0x000562000c1e1b00 */
[----:B0-----:R-:W-:-:S02]  /*20d0*/  CS2R R120, SRZ ;  /* 0x0000000000787805 */ /* 0x001fc4000001ff00 */
[----:B--2---:R-:W-:Y:S01]  /*20e0*/  MOV R124, RZ ;  /* 0x000000ff007c7202 */ /* 0x004fe20000000f00 */
[----:B-1----:R-:W-:Y:S06]  /*20f0*/  @P5 BRA `(.L_x_1705) ;  /* 0x0000000000405947 */ /* 0x002fec0003800000 */
        /* <DEDUP_REMOVED lines=9> */
[----:B------:R-:W0:Y:S01]  /*2190*/  LDC.64 R92, c[0x0][0x238] ;  /* 0x00008e00ff5c7b82 */ /* 0x000e220000000a00 */
[----:B---3--:R-:W-:Y:S01]  /*21a0*/  @P5 SHF.L.U32 R120, R89, 0x10, RZ ;  /* 0x0000001059785819 */ /* 0x008fe200000006ff */
[----:B0-----:R-:W-:-:S05]  /*21b0*/  IMAD.WIDE R92, R131, 0x2, R92 ;  /* 0x00000002835c7825 */ /* 0x001fca00078e025c */
[----:B------:R-:W2:Y:S04]  /*21c0*/  LDG.E.U16 R124, desc[UR8][R92.64] ;  /* 0x000000085c7c7981 */ /* 0x000ea8000c1e1500 */
[----:B------:R-:W3:Y:S01]  /*21d0*/  LDG.E.U16 R123, desc[UR8][R92.64+0x2] ;  /* 0x000002085c7b7981 */ /* 0x000ee2000c1e1500 */
[----:B--2---:R-:W-:Y:S02]  /*21e0*/  SHF.L.U32 R124, R124, 0x10, RZ ;  /* 0x000000107c7c7819 */ /* 0x004fe400000006ff */
[----:B---3--:R-:W-:-:S07]  /*21f0*/  SHF.L.U32 R123, R123, 0x10, RZ ;  /* 0x000000107b7b7819 */ /* 0x008fce00000006ff */
.L_x_1705:
[----:B------:R-:W-:Y:S05]  /*2200*/  BSYNC B0 ;  /* 0x0000000000007941 */ /* 0x000fea0003800000 */
.L_x_1704:
        /* <DEDUP_REMOVED lines=31> */
.L_x_1706:
        /* <DEDUP_REMOVED lines=26> */
.L_x_1707:
        /* <DEDUP_REMOVED lines=9> */
[-C--:B------:R-:W-:Y:S02]  /*2630*/  FMUL.FTZ R129, R129, R122.reuse ;  /* 0x0000007a81817220 */ /* 0x080fe40000410000 */
        /* <DEDUP_REMOVED lines=21> */
.L_x_1708:
[----:B------:R-:W-:Y:S01]  /*2790*/  FFMA.FTZ R93, R125, R89, R90 ;  /* 0x000000597d5d7223 */ /* 0x000fe2000001005a */
[----:B------:R-:W-:Y:S01]  /*27a0*/  FADD.FTZ R92, R89, R92 ;  /* 0x0000005c595c7221 */ /* 0x000fe20000010000 */
[C---:B------:R-:W-:Y:S01]  /*27b0*/  FADD.FTZ R89, -R88.reuse, R70 ;  /* 0x0000004658597221 */ /* 0x040fe20000010100 */
[----:B------:R-:W-:Y:S01]  /*27c0*/  FMUL.FTZ R91, R69, R124 ;  /* 0x0000007c455b7220 */ /* 0x000fe20000410000 */
[----:B------:R-:W-:Y:S01]  /*27d0*/  FADD.FTZ R131, -R88, R71 ;  /* 0x0000004758837221 */ /* 0x000fe20000010100 */
[----:B------:R-:W-:Y:S01]  /*27e0*/  MOV R71, R38 ;  /* 0x0000002600477202 */ /* 0x000fe20000000f00 */
[-C--:B------:R-:W-:Y:S01]  /*27f0*/  FMUL.FTZ R132, R89, R122.reuse ;  /* 0x0000007a59847220 */ /* 0x080fe20000410000 */
[----:B------:R-:W-:Y:S01]  /*2800*/  FFMA.FTZ R90, R130, R91, R93 ;  /* 0x0000005b825a7223 */ /* 0x000fe2000001005d */
[----:B------:R-:W-:Y:S01]  /*2810*/  FADD.FTZ R92, R92, R91 ;  /* 0x0000005b5c5c7221 */ /* 0x000fe20000010000 */
        /* <DEDUP_REMOVED lines=22> */
.L_x_1709:
        /* <DEDUP_REMOVED lines=31> */
.L_x_1710:
        /* <DEDUP_REMOVED lines=31> */
.L_x_1711:
        /* <DEDUP_REMOVED lines=31> */
.L_x_1712:
        /* <DEDUP_REMOVED lines=31> */
.L_x_1713:
        /* <DEDUP_REMOVED lines=31> */
.L_x_1714:
        /* <DEDUP_REMOVED lines=31> */
.L_x_1715:
        /* <DEDUP_REMOVED lines=31> */
.L_x_1716:
        /* <DEDUP_REMOVED lines=31> */
.L_x_1717:
        /* <DEDUP_REMOVED lines=33> */
.L_x_1718:
[----:B------:R-:W-:Y:S01]  /*3b10*/  FMUL.FTZ R91, R57, R124 ;  /* 0x0000007c395b7220 */ /* 0x000fe20000410000 */
[C---:B------:R-:W-:Y:S01]  /*3b20*/  FADD.FTZ R153, -R88.reuse, R58 ;  /* 0x0000003a58997221 */ /* 0x040fe20000010100 */
[C---:B------:R-:W-:Y:S01]  /*3b30*/  FADD.FTZ R155, -R88.reuse, R59 ;  /* 0x0000003b589b7221 */ /* 0x040fe20000010100 */
[----:B------:R-:W-:Y:S01]  /*3b40*/  FADD.FTZ R61, -R88, R61 ;  /* 0x0000003d583d7221 */ /* 0x000fe20000010100 */
        /* <DEDUP_REMOVED lines=25> */
[----:B-1----:R-:W-:-:S04]  /*3ce0*/  FADD.FTZ R153, -R151, 1 ;  /* 0x3f80000097997421 */ /* 0x002fc80000010100 */
[----:B------:R-:W-:Y:S01]  /*3cf0*/  FFMA.FTZ R58, R58, R153, 1 ;  /* 0x3f8000003a3a7423 */ /* 0x000fe20000010099 */
[----:B------:R-:W-:Y:S01]  /*3d00*/  FFMA.FTZ R153, R59, R152, 1 ;  /* 0x3f8000003b997423 */ /* 0x000fe20000010098 */
[----:B------:R-:W-:-:S04]  /*3d10*/  FMUL.FTZ R59, R26, R151 ;  /* 0x000000971a3b7220 */ /* 0x000fc80000410000 */
[----:B------:R-:W-:Y:S01]  /*3d20*/  FMUL.FTZ R59, R59, R58 ;  /* 0x0000003a3b3b7220 */ /* 0x000fe20000410000 */
[----:B------:R-:W-:-:S07]  /*3d30*/  FMUL.FTZ R58, R62, R153 ;  /* 0x000000993e3a7220 */ /* 0x000fce0000410000 */
.L_x_1719:
        /* <DEDUP_REMOVED lines=26> */
[----:B------:R-:W-:-:S04]  /*3ee0*/  FMUL.FTZ R61, R28, R91 ;  /* 0x0000005b1c3d7220 */ /* 0x000fc80000410000 */
[----:B------:R-:W-:Y:S01]  /*3ef0*/  FMUL.FTZ R61, R61, R60 ;  /* 0x0000003c3d3d7220 */ /* 0x000fe20000410000 */
[----:B------:R-:W-:-:S07]  /*3f00*/  FMUL.FTZ R60, R152, R157 ;  /* 0x0000009d983c7220 */ /* 0x000fce0000410000 */
.L_x_1720:
        /* <DEDUP_REMOVED lines=29> */
.L_x_1721:
        /* <DEDUP_REMOVED lines=39> */
[----:B------:R-:W-:-:S02]  /*4350*/  FADD.FTZ R88, RZ, R67 ;  /* 0x00000043ff587221 */ /* 0x000fc40000010000 */
[----:B------:R-:W-:Y:S01]  /*4360*/  FFMA.FTZ R89, R126, R65, R89 ;  /* 0x000000417e597223 */ /* 0x000fe20000010059 */
[----:B------:R-:W-:Y:S01]  /*4370*/  ISETP.NE.AND P5, PT, R10, RZ, PT ;  /* 0x000000ff0a00720c */ /* 0x000fe20003fa5270 */
[----:B------:R-:W-:Y:S01]  /*4380*/  FADD.FTZ R88, R88, R65 ;  /* 0x0000004158587221 */ /* 0x000fe20000010000 */
[----:B------:R-:W-:Y:S01]  /*4390*/  FADD.FTZ R65, RZ, R66 ;  /* 0x00000042ff417221 */ /* 0x000fe20000010000 */
[----:B------:R-:W-:Y:S01]  /*43a0*/  FFMA.FTZ R66, R127, R66, RZ ;  /* 0x000000427f427223 */ /* 0x000fe200000100ff */
        /* <DEDUP_REMOVED lines=52> */
[----:B------:R-:W0:Y:S01]  /*46f0*/  LDC.64 R56, c[0x0][0x268] ;  /* 0x00009a00ff387b82 */ /* 0x000e220000000a00 */
[----:B------:R-:W-:Y:S01]  /*4700*/  FFMA.FTZ R88, R152, R63, R89 ;  /* 0x0000003f98587223 */ /* 0x000fe20000010059 */
[----:B------:R-:W-:Y:S01]  /*4710*/  FADD.FTZ R65, R65, R60 ;  /* 0x0000003c41417221 */ /* 0x000fe20000010000 */
[----:B------:R-:W-:Y:S01]  /*4720*/  FFMA.FTZ R66, R153, R60, R66 ;  /* 0x0000003c99427223 */ /* 0x000fe20000010042 */
[----:B------:R-:W-:-:S02]  /*4730*/  FADD.FTZ R90, R90, R63 ;  /* 0x0000003f5a5a7221 */ /* 0x000fc40000010000 */
[----:B------:R-:W-:Y:S01]  /*4740*/  FADD.FTZ R91, R65, R92 ;  /* 0x0000005c415b7221 */ /* 0x000fe20000010000 */
[----:B------:R-:W-:Y:S01]  /*4750*/  FFMA.FTZ R89, R151, R92, R66 ;  /* 0x0000005c97597223 */ /* 0x000fe20000010042 */
[----:B------:R-:W-:-:S04]  /*4760*/  MOV R92, R62 ;  /* 0x0000003e005c7202 */ /* 0x000fc80000000f00 */
        /* <DEDUP_REMOVED lines=35> */
.L_x_1723:
[----:B------:R-:W-:Y:S05]  /*49a0*/  BSYNC B0 ;  /* 0x0000000000007941 */ /* 0x000fea0003800000 */
.L_x_1722:
        /* <DEDUP_REMOVED lines=161> */
.L_x_1725:
[----:B------:R-:W-:Y:S05]  /*53c0*/  BSYNC B0 ;  /* 0x0000000000007941 */ /* 0x000fea0003800000 */
.L_x_1724:
        /* <DEDUP_REMOVED lines=13> */
.L_x_1727:
[----:B------:R-:W-:Y:S05]  /*54a0*/  BSYNC B0 ;  /* 0x0000000000007941 */ /* 0x000fea0003800000 */
.L_x_1726:
        /* <DEDUP_REMOVED lines=33> */
.L_x_1730:
[----:B-1----:R-:W2:Y:S04]  /*56c0*/  LDG.E.STRONG.GPU R58, desc[UR8][R56.64] ;  /* 0x00000008383a7981 */ /* 0x002ea8000c1ef900 */
[----:B--2---:R-:W-:Y:S01]  /*56d0*/  CCTL.IVALL ;  /* 0x00000000ff00798f */ /* 0x004fe20002000000 */
[----:B------:R-:W-:Y:S05]  /*56e0*/  YIELD ;  /* 0x0000000000007946 */ /* 0x000fea0003800000 */
[----:B------:R-:W-:-:S13]  /*56f0*/  ISETP.NE.AND P6, PT, R58, R65, PT ;  /* 0x000000413a00720c */ /* 0x000fda0003fc5270 */
[----:B------:R-:W-:Y:S05]  /*5700*/  @P6 BRA `(.L_x_1730) ;  /* 0xfffffffc00ec6947 */ /* 0x000fea000383ffff */
.L_x_1729:
        /* <DEDUP_REMOVED lines=22> */
.L_x_1734:
        /* <DEDUP_REMOVED lines=115> */
.L_x_1733:
        /* <DEDUP_REMOVED lines=63> */
.L_x_1735:
[----:B------:R-:W-:-:S04]  /*6390*/  LOP3.LUT P6, RZ, R119, 0x1, RZ, 0xc0, !PT ;  /* 0x0000000177ff7812 */ /* 0x000fc800078cc0ff */
[----:B------:R-:W-:-:S13]  /*63a0*/  ISETP.NE.OR P6, PT, R58, RZ, P6 ;  /* 0x000000ff3a00720c */ /* 0x000fda00037c5670 */
[----:B------:R-:W-:Y:S05]  /*63b0*/  @!P6 BRA `(.L_x_1731) ;  /* 0x00000000007ce947 */ /* 0x000fea0003800000 */
.L_x_1732:
        /* <DEDUP_REMOVED lines=31> */
.L_x_1731:
        /* <DEDUP_REMOVED lines=10> */
.L_x_1737:
[----:B------:R-:W-:Y:S05]  /*6650*/  BSYNC B0 ;  /* 0x0000000000007941 */ /* 0x000fea0003800000 */
.L_x_1736:
        /* <DEDUP_REMOVED lines=17> */
.L_x_1728:
        /* <DEDUP_REMOVED lines=36> */
.L_x_1738:
        /* <DEDUP_REMOVED lines=19> */
[----:B------:R0:W-:Y:S02]  /*6ae0*/  STG.E.64 desc[UR8][R56.64], R32 ;  /* 0x0000002038007986 */ /* 0x0001e4000c101b08 */
.L_x_1740:
[----:B------:R-:W-:Y:S05]  /*6af0*/  BSYNC B0 ;  /* 0x0000000000007941 */ /* 0x000fea0003800000 */
.L_x_1739:
        /* <DEDUP_REMOVED lines=20> */
.L_x_1741:
[----:B------:R-:W-:Y:S01]  /*6c40*/  LOP3.LUT P5, RZ, R119, 0x100, RZ, 0xc0, !PT ;  /* 0x0000010077ff7812 */ /* 0x000fe200078ac0ff */
[----:B------:R-:W-:-:S12]  /*6c50*/  BSSY B0, `(.L_x_1742) ;  /* 0x0000013000007945 */ /* 0x000fd80003800000 */
[----:B------:R-:W-:Y:S05]  /*6c60*/  @!P5 BRA `(.L_x_1743) ;  /* 0x000000000044d947 */ /* 0x000fea0003800000 */
[----:B------:R-:W-:Y:S01]  /*6c70*/  ULDC.64 UR14, c[0x0][0x288] ;  /* 0x0000a200000e7ab9 */ /* 0x000fe20000000a00 */
[----:B0-----:R-:W-:Y:S01]  /*6c80*/  MOV R32, R158 ;  /* 0x0000009e00207202 */ /* 0x001fe20000000f00 */
        /* <DEDUP_REMOVED lines=14> */
[----:B------:R1:W-:Y:S02]  /*6d70*/  STG.E.64 desc[UR8][R56.64], R32 ;  /* 0x0000002038007986 */ /* 0x0003e4000c101b08 */
.L_x_1743:
[----:B------:R-:W-:Y:S05]  /*6d80*/  BSYNC B0 ;  /* 0x0000000000007941 */ /* 0x000fea0003800000 */
.L_x_1742:
        /* <DEDUP_REMOVED lines=20> */
.L_x_1744:
[----:B------:R-:W-:Y:S01]  /*6ed0*/  LOP3.LUT P5, RZ, R119, 0x80, RZ, 0xc0, !PT ;  /* 0x0000008077ff7812 */ /* 0x000fe200078ac0ff */
[----:B------:R-:W-:-:S12]  /*6ee0*/  BSSY B0, `(.L_x_1745) ;  /* 0x0000013000007945 */ /* 0x000fd80003800000 */
[----:B------:R-:W-:Y:S05]  /*6ef0*/  @!P5 BRA `(.L_x_1746) ;  /* 0x000000000044d947 */ /* 0x000fea0003800000 */
[----:B------:R-:W-:Y:S01]  /*6f00*/  ULDC.64 UR14, c[0x0][0x288] ;  /* 0x0000a200000e7ab9 */ /* 0x000fe20000000a00 */
[----:B01----:R-:W-:Y:S01]  /*6f10*/  MOV R32, R158 ;  /* 0x0000009e00207202 */ /* 0x003fe20000000f00 */
        /* <DEDUP_REMOVED lines=15> */
.L_x_1746:
[----:B------:R-:W-:Y:S05]  /*7010*/  BSYNC B0 ;  /* 0x0000000000007941 */ /* 0x000fea0003800000 */
.L_x_1745:
        /* <DEDUP_REMOVED lines=20> */
.L_x_1747:
[----:B------:R-:W-:Y:S01]  /*7160*/  LOP3.LUT P5, RZ, R119, 0x40, RZ, 0xc0, !PT ;  /* 0x0000004077ff7812 */ /* 0x000fe200078ac0ff */
[----:B------:R-:W-:-:S12]  /*7170*/  BSSY B0, `(.L_x_1748) ;  /* 0x0000013000007945 */ /* 0x000fd80003800000 */
[----:B------:R-:W-:Y:S05]  /*7180*/  @!P5 BRA `(.L_x_1749) ;  /* 0x000000000044d947 */ /* 0x000fea0003800000 */
[----:B------:R-:W-:Y:S01]  /*7190*/  ULDC.64 UR14, c[0x0][0x288] ;  /* 0x0000a200000e7ab9 */ /* 0x000fe20000000a00 */
[----:B012---:R-:W-:Y:S01]  /*71a0*/  MOV R32, R158 ;  /* 0x0000009e00207202 */ /* 0x007fe20000000f00 */
        /* <DEDUP_REMOVED lines=15> */
.L_x_1749:
[----:B------:R-:W-:Y:S05]  /*72a0*/  BSYNC B0 ;  /* 0x0000000000007941 */ /* 0x000fea0003800000 */
.L_x_1748:
        /* <DEDUP_REMOVED lines=20> */
.L_x_1750:
[----:B------:R-:W-:Y:S01]  /*73f0*/  LOP3.LUT P5, RZ, R119, 0x20, RZ, 0xc0, !PT ;  /* 0x0000002077ff7812 */ /* 0x000fe200078ac0ff */
[----:B------:R-:W-:-:S12]  /*7400*/  BSSY B0, `(.L_x_1751) ;  /* 0x0000013000007945 */ /* 0x000fd80003800000 */
[----:B------:R-:W-:Y:S05]  /*7410*/  @!P5 BRA `(.L_x_1752) ;  /* 0x000000000044d947 */ /* 0x000fea0003800000 */
[----:B------:R-:W-:Y:S01]  /*7420*/  ULDC.64 UR14, c[0x0][0x288] ;  /* 0x0000a200000e7ab9 */ /* 0x000fe20000000a00 */
[----:B0123--:R-:W-:Y:S01]  /*7430*/  MOV R32, R158 ;  /* 0x0000009e00207202 */ /* 0x00ffe20000000f00 */
        /* <DEDUP_REMOVED lines=15> */
.L_x_1752:
[----:B------:R-:W-:Y:S05]  /*7530*/  BSYNC B0 ;  /* 0x0000000000007941 */ /* 0x000fea0003800000 */
.L_x_1751:
        /* <DEDUP_REMOVED lines=20> */
.L_x_1753:
        /* <DEDUP_REMOVED lines=20> */
.L_x_1755:
[----:B------:R-:W-:Y:S05]  /*77c0*/  BSYNC B0 ;  /* 0x0000000000007941 */ /* 0x000fea0003800000 */
.L_x_1754:
        /* <DEDUP_REMOVED lines=20> */
.L_x_1756:
        /* <DEDUP_REMOVED lines=20> */
.L_x_1758:
[----:B------:R-:W-:Y:S05]  /*7a50*/  BSYNC B0 ;  /* 0x0000000000007941 */ /* 0x000fea0003800000 */
.L_x_1757:
        /* <DEDUP_REMOVED lines=20> */
.L_x_1759:
        /* <DEDUP_REMOVED lines=19> */
.L_x_1761:
[----:B------:R-:W-:Y:S05]  /*7cd0*/  BSYNC B0 ;  /* 0x0000000000007941 */ /* 0x000fea0003800000 */
.L_x_1760:
        /* <DEDUP_REMOVED lines=19> */
.L_x_1762:
        /* <DEDUP_REMOVED lines=19> */
.L_x_1764:
[----:B------:R-:W-:Y:S05]  /*7f40*/  BSYNC B0 ;  /* 0x0000000000007941 */ /* 0x000fea0003800000 */
.L_x_1763:
        /* <DEDUP_REMOVED lines=19> */
.L_x_1765:
        /* <DEDUP_REMOVED lines=19> */
.L_x_1767:
[----:B------:R-:W-:Y:S05]  /*81b0*/  BSYNC B0 ;  /* 0x0000000000007941 */ /* 0x000fea0003800000 */
.L_x_1766:
        /* <DEDUP_REMOVED lines=19> */
.L_x_1768:
[----:B------:R-:W-:Y:S04]  /*82f0*/  BSSY B0, `(.L_x_1769) ;  /* 0x0000013000007945 */ /* 0x000fe80003800000 */
[----:B------:R-:W-:Y:S05]  /*8300*/  @!P3 BRA `(.L_x_1770) ;  /* 0x000000000044b947 */ /* 0x000fea0003800000 */
[----:B------:R-:W-:Y:S01]  /*8310*/  ULDC.64 UR14, c[0x0][0x288] ;  /* 0x0000a200000e7ab9 */ /* 0x000fe20000000a00 */
[----:B0-234-:R-:W-:Y:S01]  /*8320*/  MOV R34, R158 ;  /* 0x0000009e00227202 */ /* 0x01dfe20000000f00 */
[----:B-1----:R-:W-:Y:S01]  /*8330*/  IMAD R33, R13, UR14, RZ ;  /* 0x0000000e0d217c24 */ /* 0x002fe2000f8e02ff */
        /* <DEDUP_REMOVED lines=14> */
.L_x_1770:
[----:B------:R-:W-:Y:S05]  /*8420*/  BSYNC B0 ;  /* 0x0000000000007941 */ /* 0x000fea0003800000 */
.L_x_1769:
        /* <DEDUP_REMOVED lines=19> */
.L_x_1771:
        /* <DEDUP_REMOVED lines=19> */
.L_x_1773:
[----:B------:R-:W-:Y:S05]  /*8690*/  BSYNC B0 ;  /* 0x0000000000007941 */ /* 0x000fea0003800000 */
.L_x_1772:
        /* <DEDUP_REMOVED lines=19> */
.L_x_1774:
        /* <DEDUP_REMOVED lines=24> */
.L_x_1776:
[----:B------:R-:W-:Y:S05]  /*8950*/  BSYNC B0 ;  /* 0x0000000000007941 */ /* 0x000fea0003800000 */
.L_x_1775:
        /* <DEDUP_REMOVED lines=19> */
.L_x_1777:
        /* <DEDUP_REMOVED lines=10> */
[----:B------:R-:W-:-:S03]  /*8b30*/  MOV R25, R161 ;  /* 0x000000a100197202 */ /* 0x000fc60000000f00 */
[C---:B------:R-:W-:Y:S02]  /*8b40*/  IMAD R35, R94.reuse, UR15, R35 ;  /* 0x0000000f5e237c24 */ /* 0x040fe4000f8e0223 */
[----:B-1----:R-:W-:Y:S01]  /*8b50*/  IMAD.WIDE.U32 R32, R94, UR14, R24 ;  /* 0x0000000e5e207c25 */ /* 0x002fe2000f8e0018 */
        /* <DEDUP_REMOVED lines=11> */
.L_x_1779:
[----:B------:R-:W-:Y:S05]  /*8c10*/  BSYNC B0 ;  /* 0x0000000000007941 */ /* 0x000fea0003800000 */
.L_x_1778:
        /* <DEDUP_REMOVED lines=19> */
.L_x_1780:
        /* <DEDUP_REMOVED lines=24> */
.L_x_1782:
[----:B------:R-:W-:Y:S05]  /*8ed0*/  BSYNC B0 ;  /* 0x0000000000007941 */ /* 0x000fea0003800000 */
.L_x_1781:
        /* <DEDUP_REMOVED lines=8> */
[----:B------:R-:W1:Y:S01]  /*8f60*/  MUFU.RCP R25, R25 ;  /* 0x0000001900197308 */ /* 0x000e620000001000 */
[----:B--2---:R-:W-:-:S07]  /*8f70*/  FADD.FTZ R27, R26, 1 ;  /* 0x3f8000001a1b7421 */ /* 0x004fce0000010000 */
[----:B------:R-:W0:Y:S01]  /*8f80*/  MUFU.RCP R28, R27 ;  /* 0x0000001b001c7308 */ /* 0x000e220000001000 */
[----:B-1----:R-:W-:Y:S01]  /*8f90*/  FADD.FTZ R32, -R25, 1 ;  /* 0x3f80000019207421 */ /* 0x002fe20000010100 */
[----:B------:R-:W-:-:S03]  /*8fa0*/  FMUL.FTZ R30, R30, R25 ;  /* 0x000000191e1e7220 */ /* 0x000fc60000410000 */
[----:B------:R-:W-:Y:S01]  /*8fb0*/  FFMA.FTZ R121, R121, R32, 1 ;  /* 0x3f80000079797423 */ /* 0x000fe20000010020 */
[----:B0-----:R-:W-:Y:S01]  /*8fc0*/  FADD.FTZ R29, -R28, 1 ;  /* 0x3f8000001c1d7421 */ /* 0x001fe20000010100 */
[----:B------:R-:W-:Y:S02]  /*8fd0*/  FMUL.FTZ R31, R31, R28 ;  /* 0x0000001c1f1f7220 */ /* 0x000fe40000410000 */
[----:B------:R-:W-:Y:S01]  /*8fe0*/  FMUL.FTZ R30, R30, R121 ;  /* 0x000000791e1e7220 */ /* 0x000fe20000410000 */
[----:B------:R-:W-:-:S04]  /*8ff0*/  FFMA.FTZ R120, R120, R29, 1 ;  /* 0x3f80000078787423 */ /* 0x000fc8000001001d */
[----:B------:R-:W-:-:S07]  /*9000*/  FMUL.FTZ R31, R31, R120 ;  /* 0x000000781f1f7220 */ /* 0x000fce0000410000 */
.L_x_1783:
        /* <DEDUP_REMOVED lines=21> */
.L_x_1785:
[----:B------:R-:W-:Y:S05]  /*9160*/  BSYNC B0 ;  /* 0x0000000000007941 */ /* 0x000fea0003800000 */
.L_x_1784:
[----:B------:R-:W-:Y:S02]  /*9170*/  IADD3 R107, R14, R107, RZ ;  /* 0x0000006b0e6b7210 */ /* 0x000fe40007ffe0ff */
[----:B------:R-:W-:Y:S02]  /*9180*/  IADD3 R16, R16, 0x1, RZ ;  /* 0x0000000110107810 */ /* 0x000fe40007ffe0ff */
[----:B------:R-:W-:-:S13]  /*9190*/  ISETP.GE.AND P5, PT, R107, UR4, PT ;  /* 0x000000046b007c0c */ /* 0x000fda000bfa6270 */
[----:B------:R-:W-:Y:S05]  /*91a0*/  @!P5 BRA `(.L_x_1786) ;  /* 0xffffff740068d947 */ /* 0x000fea000383ffff */
.L_x_1703:
        /* <DEDUP_REMOVED lines=23> */
.L_x_1788:
[----:B------:R-:W-:Y:S05]  /*9320*/  BSYNC B0 ;  /* 0x0000000000007941 */ /* 0x000fea0003800000 */
.L_x_1787:
[----:B------:R-:W-:Y:S05]  /*9330*/  @P0 EXIT ;  /* 0x000000000000094d */ /* 0x000fea0003800000 */
[----:B------:R-:W-:Y:S05]  /*9340*/  @P2 BRA `(.L_x_1789) ;  /* 0x0000000000202947 */ /* 0x000fea0003800000 */
[----:B------:R-:W-:-:S05]  /*9350*/  IMAD R0, R6, R7, RZ ;  /* 0x0000000706007224 */ /* 0x000fca00078e02ff */
[----:B------:R-:W-:-:S13]  /*9360*/  ISETP.NE.AND P0, PT, R0, -0x1, PT ;  /* 0xffffffff0000780c */ /* 0x000fda0003f05270 */
[----:B------:R-:W-:Y:S05]  /*9370*/  @!P0 BRA `(.L_x_1789) ;  /* 0x0000000000148947 */ /* 0x000fea0003800000 */
.L_x_1790:
[----:B---3--:R-:W3:Y:S04]  /*9380*/  LDG.E.STRONG.GPU R5, desc[UR8][R2.64] ;  /* 0x0000000802057981 */ /* 0x008ee8000c1ef900 */
[----:B---3--:R-:W-:Y:S01]  /*9390*/  CCTL.IVALL ;  /* 0x00000000ff00798f */ /* 0x008fe20002000000 */
[----:B------:R-:W-:Y:S05]  /*93a0*/  YIELD ;  /* 0x0000000000007946 */ /* 0x000fea0003800000 */
[----:B------:R-:W-:-:S13]  /*93b0*/  ISETP.NE.AND P0, PT, R5, R0, PT ;  /* 0x000000000500720c */ /* 0x000fda0003f05270 */
[----:B------:R-:W-:Y:S05]  /*93c0*/  @P0 BRA `(.L_x_1790) ;  /* 0xfffffffc00ec0947 */ /* 0x000fea000383ffff */
.L_x_1789:
[----:B------:R-:W-:Y:S05]  /*93d0*/  WARPSYNC.ALL ;  /* 0x0000000000007948 */ /* 0x000fea0003800000 */
[----:B------:R-:W4:Y:S08]  /*93e0*/  LDC.64 R22, c[0x0][0x288] ;  /* 0x0000a200ff167b82 */ /* 0x000f300000000a00 */
[----:B------:R-:W-:Y:S01]  /*93f0*/  BAR.SYNC.DEFER_BLOCKING 0x0 ;  /* 0x0000000000007b1d */ /* 0x000fe20000010000 */
[----:B----4-:R-:W-:-:S04]  /*9400*/  LEA.HI R0, P0, R23, R22, RZ, 0x1 ;  /* 0x0000001617007211 */ /* 0x010fc800078108ff */
[----:B---3--:R-:W-:-:S04]  /*9410*/  IADD3.X R3, RZ, R23, RZ, P0, !PT ;  /* 0x00000017ff037210 */ /* 0x008fc800007fe4ff */
[----:B------:R-:W-:Y:S02]  /*9420*/  SHF.R.S64 R18, R0, 0x1, R3 ;  /* 0x0000000100127819 */ /* 0x000fe40000001003 */
[----:B------:R-:W-:Y:S02]  /*9430*/  SHF.R.S32.HI R0, RZ, 0x1f, R117 ;  /* 0x0000001fff007819 */ /* 0x000fe40000011475 */
[----:B0-2---:R-:W-:Y:S02]  /*9440*/  SHF.R.S32.HI R25, RZ, 0x1, R3 ;  /* 0x00000001ff197819 */ /* 0x005fe40000011403 */
        /* <DEDUP_REMOVED lines=16> */
.L_x_1791:
        /* <DEDUP_REMOVED lines=14> */
[----:B0-----:R-:W-:-:S04]  /*9630*/  IMAD.WIDE R2, R5, 0x2, R14 ;  /* 0x0000000205027825 */ /* 0x001fc800078e020e */
        /* <DEDUP_REMOVED lines=10> */
.L_x_1792:
        /* <DEDUP_REMOVED lines=10> */
.L_x_3273:


//--------------------- .text._Z35group_norm_nhwc_bwd_one_pass_kernelI11Fp32IOFp16WLi64ELi24ELi384EEv26Group_norm_nhwc_bwd_params --------------------------
	.section	.text._Z35group_norm_nhwc_bwd_one_pass_kernelI11Fp32IOFp16WLi64ELi24ELi384EEv26Group_norm_nhwc_bwd_params,"ax",@progbits
	.align	128
        .global         _Z35group_norm_nhwc_bwd_one_pass_kernelI11Fp32IOFp16WLi64ELi24ELi384EEv26Group_norm_nhwc_bwd_params
        .type           _Z35group_norm_nhwc_bwd_one_pass_kernelI11Fp32IOFp16WLi64ELi24ELi384EEv26Group_norm_nhwc_bwd_params,@function
        .size           _Z35group_norm_nhwc_bwd_one_pass_kernelI11Fp32IOFp16WLi64ELi24ELi384EEv26Group_norm_nhwc_bwd_params,(.L_x_3274 - _Z35group_norm_nhwc_bwd_one_pass_kernelI11Fp32IOFp16WLi64ELi24ELi384EEv26Group_norm_nhwc_bwd_params)
        .other          _Z35group_norm_nhwc_bwd_one_pass_kernelI11Fp32IOFp16WLi64ELi24ELi384EEv26Group_norm_nhwc_bwd_params,@"STO_CUDA_ENTRY STV_DEFAULT"
_Z35group_norm_nhwc_bwd_one_pass_kernelI11Fp32IOFp16WLi64ELi24ELi384EEv26Group_norm_nhwc_bwd_params:
.text._Z35group_norm_nhwc_bwd_one_pass_kernelI11Fp32IOFp16WLi64ELi24ELi384EEv26Group_norm_nhwc_bwd_params:
        /* <DEDUP_REMOVED lines=48> */
.L_x_1820:
        /* <DEDUP_REMOVED lines=120> */
.L_x_1795:
[----:B------:R-:W-:Y:S05]  /*0a80*/  BSYNC B0 ;  /* 0x0000000000007941 */ /* 0x000fea0003800000 */
.L_x_1794:
        /* <DEDUP_REMOVED lines=29> */
.L_x_1796:
        /* <DEDUP_REMOVED lines=26> */
.L_x_1797:
        /* <DEDUP_REMOVED lines=85> */
.L_x_1799:
[----:B------:R-:W-:Y:S05]  /*1350*/  BSYNC B0 ;  /* 0x0000000000007941 */ /* 0x000fea0003800000 */
.L_x_1798:
        /* <DEDUP_REMOVED lines=158> */
.L_x_1801:
[----:B------:R-:W-:Y:S05]  /*1d40*/  BSYNC B0 ;  /* 0x0000000000007941 */ /* 0x000fea0003800000 */
.L_x_1800:
        /* <DEDUP_REMOVED lines=20> */
.L_x_1803:
[----:B------:R-:W-:Y:S05]  /*1e90*/  BSYNC B0 ;  /* 0x0000000000007941 */ /* 0x000fea0003800000 */
.L_x_1802:
        /* <DEDUP_REMOVED lines=34> */
.L_x_1806:
[----:B------:R-:W2:Y:S04]  /*20c0*/  LDG.E.STRONG.GPU R14, desc[UR14][R12.64] ;  /* 0x0000000e0c0e7981 */ /* 0x000ea8000c1ef900 */
[----:B--2---:R-:W-:Y:S01]  /*20d0*/  CCTL.IVALL ;  /* 0x00000000ff00798f */ /* 0x004fe20002000000 */
[----:B------:R-:W-:Y:S05]  /*20e0*/  YIELD ;  /* 0x0000000000007946 */ /* 0x000fea0003800000 */
[----:B------:R-:W-:-:S13]  /*20f0*/  ISETP.NE.AND P0, PT, R14, R17, PT ;  /* 0x000000110e00720c */ /* 0x000fda0003f05270 */
[----:B------:R-:W-:Y:S05]  /*2100*/  @P0 BRA `(.L_x_1806) ;  /* 0xfffffffc00ec0947 */ /* 0x000fea000383ffff */
.L_x_1805:
        /* <DEDUP_REMOVED lines=17> */
.L_x_1810:
        /* <DEDUP_REMOVED lines=115> */
.L_x_1809:
        /* <DEDUP_REMOVED lines=61> */
.L_x_1811:
[----:B------:R-:W-:-:S13]  /*2d20*/  ISETP.NE.OR P0, PT, R17, RZ, P0 ;  /* 0x000000ff1100720c */ /* 0x000fda0000705670 */
[----:B------:R-:W-:Y:S05]  /*2d30*/  @!P0 BRA `(.L_x_1807) ;  /* 0x00000000007c8947 */ /* 0x000fea0003800000 */
.L_x_1808:
        /* <DEDUP_REMOVED lines=31> */
.L_x_1807:
        /* <DEDUP_REMOVED lines=11> */
.L_x_1813:
[----:B------:R-:W-:Y:S05]  /*2fe0*/  BSYNC B0 ;  /* 0x0000000000007941 */ /* 0x000fea0003800000 */
.L_x_1812:
        /* <DEDUP_REMOVED lines=16> */
.L_x_1804:
        /* <DEDUP_REMOVED lines=28> */
.L_x_1814:
        /* <DEDUP_REMOVED lines=19> */
.L_x_1816:
[----:B------:R-:W-:Y:S05]  /*33e0*/  BSYNC B0 ;  /* 0x0000000000007941 */ /* 0x000fea0003800000 */
.L_x_1815:
        /* <DEDUP_REMOVED lines=19> */
.L_x_1817:
        /* <DEDUP_REMOVED lines=22> */
.L_x_1819:
[----:B------:R-:W-:Y:S05]  /*3680*/  BSYNC B0 ;  /* 0x0000000000007941 */ /* 0x000fea0003800000 */
.L_x_1818:
[----:B------:R-:W-:Y:S01]  /*3690*/  ULDC UR8, c[0x0][0x10] ;  /* 0x0000040000087ab9 */ /* 0x000fe20000000800 */
[----:B------:R-:W-:Y:S02]  /*36a0*/  UIADD3 UR4, UR4, 0x1, URZ ;  /* 0x0000000104047890 */ /* 0x000fe4000fffe03f */
[----:B------:R-:W-:-:S04]  /*36b0*/  UIADD3 UR7, UR8, UR7, URZ ;  /* 0x0000000708077290 */ /* 0x000fc8000fffe03f */
[----:B------:R-:W-:-:S06]  /*36c0*/  UISETP.GE.AND UP0, UPT, UR7, UR5, UPT ;  /* 0x000000050700728c */ /* 0x000fcc000bf06270 */
[----:B------:R-:W-:-:S13]  /*36d0*/  PLOP3.LUT P0, PT, PT, PT, UP0, 0x80, 0x0 ;  /* 0x000000000000781c */ /* 0x000fda0003f0f008 */
[----:B------:R-:W-:Y:S05]  /*36e0*/  @!P0 BRA `(.L_x_1820) ;  /* 0xffffffcc00048947 */ /* 0x000fea000383ffff */
.L_x_1793:
        /* <DEDUP_REMOVED lines=19> */
.L_x_1822:
[----:B------:R-:W-:Y:S05]  /*3820*/  BSYNC B0 ;  /* 0x0000000000007941 */ /* 0x000fea0003800000 */
.L_x_1821:
        /* <DEDUP_REMOVED lines=11> */
.L_x_1824:
[----:B------:R-:W2:Y:S04]  /*38e0*/  LDG.E.STRONG.GPU R5, desc[UR14][R2.64] ;  /* 0x0000000e02057981 */ /* 0x000ea8000c1ef900 */
[----:B--2---:R-:W-:Y:S01]  /*38f0*/  CCTL.IVALL ;  /* 0x00000000ff00798f */ /* 0x004fe20002000000 */
[----:B------:R-:W-:Y:S05]  /*3900*/  YIELD ;  /* 0x0000000000007946 */ /* 0x000fea0003800000 */
[----:B------:R-:W-:-:S13]  /*3910*/  ISETP.NE.AND P0, PT, R5, R0, PT ;  /* 0x000000000500720c */ /* 0x000fda0003f05270 */
[----:B------:R-:W-:Y:S05]  /*3920*/  @P0 BRA `(.L_x_1824) ;  /* 0xfffffffc00ec0947 */ /* 0x000fea000383ffff */
.L_x_1823:
        /* <DEDUP_REMOVED lines=24> */
.L_x_1825:
        /* <DEDUP_REMOVED lines=25> */
.L_x_1826:
        /* <DEDUP_REMOVED lines=12> */
.L_x_3274:


//--------------------- .text._Z35group_norm_nhwc_bwd_one_pass_kernelI11Fp32IOFp16WLi128ELi24ELi384EEv26Group_norm_nhwc_bwd_params --------------------------
	.section	.text._Z35group_norm_nhwc_bwd_one_pass_kernelI11Fp32IOFp16WLi128ELi24ELi384EEv26Group_norm_nhwc_bwd_params,"ax",@progbits
	.align	128
        .global         _Z35group_norm_nhwc_bwd_one_pass_kernelI11Fp32IOFp16WLi128ELi24ELi384EEv26Group_norm_nhwc_bwd_params
        .type           _Z35group_norm_nhwc_bwd_one_pass_kernelI11Fp32IOFp16WLi128ELi24ELi384EEv26Group_norm_nhwc_bwd_params,@function
        .size           _Z35group_norm_nhwc_bwd_one_pass_kernelI11Fp32IOFp16WLi128ELi24ELi384EEv26Group_norm_nhwc_bwd_params,(.L_x_3275 - _Z35group_norm_nhwc_bwd_one_pass_kernelI11Fp32IOFp16WLi128ELi24ELi384EEv26Group_norm_nhwc_bwd_params)
        .other          _Z35group_norm_nhwc_bwd_one_pass_kernelI11Fp32IOFp16WLi128ELi24ELi384EEv26Group_norm_nhwc_bwd_params,@"STO_CUDA_ENTRY STV_DEFAULT"
_Z35group_norm_nhwc_bwd_one_pass_kernelI11Fp32IOFp16WLi128ELi24ELi384EEv26Group_norm_nhwc_bwd_params:
.text._Z35group_norm_nhwc_bwd_one_pass_kernelI11Fp32IOFp16WLi128ELi24ELi384EEv26Group_norm_nhwc_bwd_params:
        /* <DEDUP_REMOVED lines=46> */
.L_x_1862:
        /* <DEDUP_REMOVED lines=170> */
.L_x_1829:
[----:B------:R-:W-:Y:S05]  /*0d80*/  BSYNC B0 ;  /* 0x0000000000007941 */ /* 0x000fea0003800000 */
.L_x_1828:
        /* <DEDUP_REMOVED lines=29> */
.L_x_1830:
        /* <DEDUP_REMOVED lines=26> */
.L_x_1831:
        /* <DEDUP_REMOVED lines=31> */
.L_x_1832:
        /* <DEDUP_REMOVED lines=31> */
.L_x_1833:
        /* <DEDUP_REMOVED lines=91> */
.L_x_1835:
[----:B------:R-:W-:Y:S05]  /*1a90*/  BSYNC B0 ;  /* 0x0000000000007941 */ /* 0x000fea0003800000 */
.L_x_1834:
        /* <DEDUP_REMOVED lines=158> */
.L_x_1837:
[----:B------:R-:W-:Y:S05]  /*2480*/  BSYNC B0 ;  /* 0x0000000000007941 */ /* 0x000fea0003800000 */
.L_x_1836:
        /* <DEDUP_REMOVED lines=20> */
.L_x_1839:
[----:B------:R-:W-:Y:S05]  /*25d0*/  BSYNC B0 ;  /* 0x0000000000007941 */ /* 0x000fea0003800000 */
.L_x_1838:
        /* <DEDUP_REMOVED lines=34> */
.L_x_1842:
[----:B------:R-:W2:Y:S04]  /*2800*/  LDG.E.STRONG.GPU R16, desc[UR14][R14.64] ;  /* 0x0000000e0e107981 */ /* 0x000ea8000c1ef900 */
[----:B--2---:R-:W-:Y:S01]  /*2810*/  CCTL.IVALL ;  /* 0x00000000ff00798f */ /* 0x004fe20002000000 */
[----:B------:R-:W-:Y:S05]  /*2820*/  YIELD ;  /* 0x0000000000007946 */ /* 0x000fea0003800000 */
[----:B------:R-:W-:-:S13]  /*2830*/  ISETP.NE.AND P0, PT, R16, R19, PT ;  /* 0x000000131000720c */ /* 0x000fda0003f05270 */
[----:B------:R-:W-:Y:S05]  /*2840*/  @P0 BRA `(.L_x_1842) ;  /* 0xfffffffc00ec0947 */ /* 0x000fea000383ffff */
.L_x_1841:
        /* <DEDUP_REMOVED lines=17> */
.L_x_1846:
        /* <DEDUP_REMOVED lines=115> */
.L_x_1845:
        /* <DEDUP_REMOVED lines=61> */
.L_x_1847:
[----:B------:R-:W-:-:S13]  /*3460*/  ISETP.NE.OR P0, PT, R25, RZ, P0 ;  /* 0x000000ff1900720c */ /* 0x000fda0000705670 */
[----:B------:R-:W-:Y:S05]  /*3470*/  @!P0 BRA `(.L_x_1843) ;  /* 0x00000000007c8947 */ /* 0x000fea0003800000 */
.L_x_1844:
        /* <DEDUP_REMOVED lines=31> */
.L_x_1843:
        /* <DEDUP_REMOVED lines=11> */
.L_x_1849:
[----:B------:R-:W-:Y:S05]  /*3720*/  BSYNC B0 ;  /* 0x0000000000007941 */ /* 0x000fea0003800000 */
.L_x_1848:
        /* <DEDUP_REMOVED lines=16> */
.L_x_1840:
        /* <DEDUP_REMOVED lines=44> */
.L_x_1850:
        /* <DEDUP_REMOVED lines=20> */
.L_x_1852:
[----:B------:R-:W-:Y:S05]  /*3c30*/  BSYNC B0 ;  /* 0x0000000000007941 */ /* 0x000fea0003800000 */
.L_x_1851:
        /* <DEDUP_REMOVED lines=19> */
.L_x_1853:
        /* <DEDUP_REMOVED lines=19> */
.L_x_1855:
[----:B------:R-:W-:Y:S05]  /*3ea0*/  BSYNC B0 ;  /* 0x0000000000007941 */ /* 0x000fea0003800000 */
.L_x_1854:
        /* <DEDUP_REMOVED lines=19> */
.L_x_1856:
        /* <DEDUP_REMOVED lines=19> */
.L_x_1858:
[----:B------:R-:W-:Y:S05]  /*4110*/  BSYNC B0 ;  /* 0x0000000000007941 */ /* 0x000fea0003800000 */
.L_x_1857:
        /* <DEDUP_REMOVED lines=19> */
.L_x_1859:
        /* <DEDUP_REMOVED lines=18> */
.L_x_1861:
[----:B------:R-:W-:Y:S05]  /*4370*/  BSYNC B0 ;  /* 0x0000000000007941 */ /* 0x000fea0003800000 */
.L_x_1860:
[----:B------:R-:W-:Y:S01]  /*4380*/  ULDC UR10, c[0x0][0x10] ;  /* 0x00000400000a7ab9 */ /* 0x000fe20000000800 */
[----:B------:R-:W-:Y:S02]  /*4390*/  UIADD3 UR4, UR4, 0x1, URZ ;  /* 0x0000000104047890 */ /* 0x000fe4000fffe03f */
[----:B------:R-:W-:-:S04]  /*43a0*/  UIADD3 UR12, UR10, UR12, URZ ;  /* 0x0000000c0a0c7290 */ /* 0x000fc8000fffe03f */
[----:B------:R-:W-:-:S06]  /*43b0*/  UISETP.GE.AND UP0, UPT, UR12, UR5, UPT ;  /* 0x000000050c00728c */ /* 0x000fcc000bf06270 */
[----:B------:R-:W-:-:S13]  /*43c0*/  PLOP3.LUT P0, PT, PT, PT, UP0, 0x80, 0x0 ;  /* 0x000000000000781c */ /* 0x000fda0003f0f008 */
[----:B------:R-:W-:Y:S05]  /*43d0*/  @!P0 BRA `(.L_x_1862) ;  /* 0xffffffbc00c08947 */ /* 0x000fea000383ffff */
.L_x_1827:
        /* <DEDUP_REMOVED lines=19> */
.L_x_1864:
[----:B------:R-:W-:Y:S05]  /*4510*/  BSYNC B0 ;  /* 0x0000000000007941 */ /* 0x000fea0003800000 */
.L_x_1863:
        /* <DEDUP_REMOVED lines=11> */
.L_x_1866:
[----:B------:R-:W2:Y:S04]  /*45d0*/  LDG.E.STRONG.GPU R5, desc[UR14][R2.64] ;  /* 0x0000000e02057981 */ /* 0x000ea8000c1ef900 */
[----:B--2---:R-:W-:Y:S01]  /*45e0*/  CCTL.IVALL ;  /* 0x00000000ff00798f */ /* 0x004fe20002000000 */
[----:B------:R-:W-:Y:S05]  /*45f0*/  YIELD ;  /* 0x0000000000007946 */ /* 0x000fea0003800000 */
[----:B------:R-:W-:-:S13]  /*4600*/  ISETP.NE.AND P0, PT, R5, R0, PT ;  /* 0x000000000500720c */ /* 0x000fda0003f05270 */
[----:B------:R-:W-:Y:S05]  /*4610*/  @P0 BRA `(.L_x_1866) ;  /* 0xfffffffc00ec0947 */ /* 0x000fea000383ffff */
.L_x_1865:
        /* <DEDUP_REMOVED lines=24> */
.L_x_1867:
        /* <DEDUP_REMOVED lines=25> */
.L_x_1868:
        /* <DEDUP_REMOVED lines=13> */
.L_x_3275:


//--------------------- .text._Z35group_norm_nhwc_bwd_one_pass_kernelI11Fp32IOFp16WLi256ELi24ELi384EEv26Group_norm_nhwc_bwd_params --------------------------
	.section	.text._Z35group_norm_nhwc_bwd_one_pass_kernelI11Fp32IOFp16WLi256ELi24ELi384EEv26Group_norm_nhwc_bwd_params,"ax",@progbits
	.align	128
        .global         _Z35group_norm_nhwc_bwd_one_pass_kernelI11Fp32IOFp16WLi256ELi24ELi384EEv26Group_norm_nhwc_bwd_params
        .type           _Z35group_norm_nhwc_bwd_one_pass_kernelI11Fp32IOFp16WLi256ELi24ELi384EEv26Group_norm_nhwc_bwd_params,@function
        .size           _Z35group_norm_nhwc_bwd_one_pass_kernelI11Fp32IOFp16WLi256ELi24ELi384EEv26Group_norm_nhwc_bwd_params,(.L_x_3276 - _Z35group_norm_nhwc_bwd_one_pass_kernelI11Fp32IOFp16WLi256ELi24ELi384EEv26Group_norm_nhwc_bwd_params)
        .other          _Z35group_norm_nhwc_bwd_one_pass_kernelI11Fp32IOFp16WLi256ELi24ELi384EEv26Group_norm_nhwc_bwd_params,@"STO_CUDA_ENTRY STV_DEFAULT"
_Z35group_norm_nhwc_bwd_one_pass_kernelI11Fp32IOFp16WLi256ELi24ELi384EEv26Group_norm_nhwc_bwd_params:
.text._Z35group_norm_nhwc_bwd_one_pass_kernelI11Fp32IOFp16WLi256ELi24ELi384EEv26Group_norm_nhwc_bwd_params:
        /* <DEDUP_REMOVED lines=71> */
.L_x_1920:
        /* <DEDUP_REMOVED lines=252> */
[----:B---3--:R-:W-:Y:S02]  /*1430*/  HADD2.F32 R50, -RZ, R50.H0_H0 ;  /* 0x20000032ff327230 */ /* 0x008fe40000004100 */
[----:B----4-:R-:W-:Y:S02]  /*1440*/  HADD2.F32 R47, -RZ, R47.H0_H0 ;  /* 0x2000002fff2f7230 */ /* 0x010fe40000004100 */
[----:B--2---:R-:W-:Y:S02]  /*1450*/  @P0 HADD2.F32 R49, -RZ, R2.H0_H0 ;  /* 0x20000002ff310230 */ /* 0x004fe40000004100 */
[----:B------:R-:W-:-:S07]  /*1460*/  @P0 HADD2.F32 R48, -RZ, R0.H0_H0 ;  /* 0x20000000ff300230 */ /* 0x000fce0000004100 */
.L_x_1871:
[----:B------:R-:W-:Y:S05]  /*1470*/  BSYNC B0 ;  /* 0x0000000000007941 */ /* 0x000fea0003800000 */
.L_x_1870:
        /* <DEDUP_REMOVED lines=31> */
.L_x_1872:
        /* <DEDUP_REMOVED lines=26> */
.L_x_1873:
        /* <DEDUP_REMOVED lines=31> */
.L_x_1874:
        /* <DEDUP_REMOVED lines=41> */
.L_x_1875:
        /* <DEDUP_REMOVED lines=35> */
.L_x_1876:
        /* <DEDUP_REMOVED lines=33> */
.L_x_1877:
        /* <DEDUP_REMOVED lines=31> */
.L_x_1878:
        /* <DEDUP_REMOVED lines=29> */
.L_x_1879:
        /* <DEDUP_REMOVED lines=93> */
.L_x_1881:
[----:B------:R-:W-:Y:S05]  /*2a60*/  BSYNC B0 ;  /* 0x0000000000007941 */ /* 0x000fea0003800000 */
.L_x_1880:
        /* <DEDUP_REMOVED lines=161> */
.L_x_1883:
[----:B------:R-:W-:Y:S05]  /*3480*/  BSYNC B0 ;  /* 0x0000000000007941 */ /* 0x000fea0003800000 */
.L_x_1882:
        /* <DEDUP_REMOVED lines=17> */
.L_x_1885:
[----:B------:R-:W-:Y:S05]  /*35a0*/  BSYNC B0 ;  /* 0x0000000000007941 */ /* 0x000fea0003800000 */
.L_x_1884:
        /* <DEDUP_REMOVED lines=35> */
.L_x_1888:
[----:B0-----:R-:W2:Y:S04]  /*37e0*/  LDG.E.STRONG.GPU R26, desc[UR8][R24.64] ;  /* 0x00000008181a7981 */ /* 0x001ea8000c1ef900 */
[----:B--2---:R-:W-:Y:S01]  /*37f0*/  CCTL.IVALL ;  /* 0x00000000ff00798f */ /* 0x004fe20002000000 */
[----:B------:R-:W-:Y:S05]  /*3800*/  YIELD ;  /* 0x0000000000007946 */ /* 0x000fea0003800000 */
[----:B------:R-:W-:-:S13]  /*3810*/  ISETP.NE.AND P6, PT, R26, R33, PT ;  /* 0x000000211a00720c */ /* 0x000fda0003fc5270 */
[----:B------:R-:W-:Y:S05]  /*3820*/  @P6 BRA `(.L_x_1888) ;  /* 0xfffffffc00ec6947 */ /* 0x000fea000383ffff */
.L_x_1887:
        /* <DEDUP_REMOVED lines=23> */
.L_x_1892:
        /* <DEDUP_REMOVED lines=115> */
.L_x_1891:
        /* <DEDUP_REMOVED lines=63> */
.L_x_1893:
[----:B------:R-:W-:-:S04]  /*44c0*/  LOP3.LUT P6, RZ, R57, 0x1, RZ, 0xc0, !PT ;  /* 0x0000000139ff7812 */ /* 0x000fc800078cc0ff */
[----:B------:R-:W-:-:S13]  /*44d0*/  ISETP.NE.OR P6, PT, R26, RZ, P6 ;  /* 0x000000ff1a00720c */ /* 0x000fda00037c5670 */
[----:B------:R-:W-:Y:S05]  /*44e0*/  @!P6 BRA `(.L_x_1889) ;  /* 0x00000000007ce947 */ /* 0x000fea0003800000 */
.L_x_1890:
        /* <DEDUP_REMOVED lines=31> */
.L_x_1889:
        /* <DEDUP_REMOVED lines=10> */
.L_x_1895:
[----:B------:R-:W-:Y:S05]  /*4780*/  BSYNC B0 ;  /* 0x0000000000007941 */ /* 0x000fea0003800000 */
.L_x_1894:
        /* <DEDUP_REMOVED lines=17> */
.L_x_1886:
        /* <DEDUP_REMOVED lines=36> */
.L_x_1896:
        /* <DEDUP_REMOVED lines=21> */
.L_x_1898:
[----:B------:R-:W-:Y:S05]  /*4c30*/  BSYNC B0 ;  /* 0x0000000000007941 */ /* 0x000fea0003800000 */
.L_x_1897:
        /* <DEDUP_REMOVED lines=20> */
.L_x_1899:
        /* <DEDUP_REMOVED lines=21> */
.L_x_1901:
[----:B------:R-:W-:Y:S05]  /*4ed0*/  BSYNC B0 ;  /* 0x0000000000007941 */ /* 0x000fea0003800000 */
.L_x_1900:
        /* <DEDUP_REMOVED lines=19> */
.L_x_1902:
        /* <DEDUP_REMOVED lines=21> */
.L_x_1904:
[----:B------:R-:W-:Y:S05]  /*5160*/  BSYNC B0 ;  /* 0x0000000000007941 */ /* 0x000fea0003800000 */
.L_x_1903:
        /* <DEDUP_REMOVED lines=19> */
.L_x_1905:
        /* <DEDUP_REMOVED lines=21> */
.L_x_1907:
[----:B------:R-:W-:Y:S05]  /*53f0*/  BSYNC B0 ;  /* 0x0000000000007941 */ /* 0x000fea0003800000 */
.L_x_1906:
        /* <DEDUP_REMOVED lines=19> */
.L_x_1908:
        /* <DEDUP_REMOVED lines=21> */
.L_x_1910:
[----:B------:R-:W-:Y:S05]  /*5680*/  BSYNC B0 ;  /* 0x0000000000007941 */ /* 0x000fea0003800000 */
.L_x_1909:
        /* <DEDUP_REMOVED lines=19> */
.L_x_1911:
        /* <DEDUP_REMOVED lines=21> */
.L_x_1913:
[----:B------:R-:W-:Y:S05]  /*5910*/  BSYNC B0 ;  /* 0x0000000000007941 */ /* 0x000fea0003800000 */
.L_x_1912:
        /* <DEDUP_REMOVED lines=19> */
.L_x_1914:
        /* <DEDUP_REMOVED lines=25> */
.L_x_1916:
[----:B------:R-:W-:Y:S05]  /*5be0*/  BSYNC B0 ;  /* 0x0000000000007941 */ /* 0x000fea0003800000 */
.L_x_1915:
        /* <DEDUP_REMOVED lines=22> */
.L_x_1917:
        /* <DEDUP_REMOVED lines=18> */
.L_x_1919:
[----:B------:R-:W-:Y:S05]  /*5e70*/  BSYNC B0 ;  /* 0x0000000000007941 */ /* 0x000fea0003800000 */
.L_x_1918:
[----:B------:R-:W-:Y:S02]  /*5e80*/  IADD3 R51, R45, R51, RZ ;  /* 0x000000332d337210 */ /* 0x000fe40007ffe0ff */
[----:B------:R-:W-:Y:S02]  /*5e90*/  IADD3 R52, R52, 0x1, RZ ;  /* 0x0000000134347810 */ /* 0x000fe40007ffe0ff */
[----:B------:R-:W-:-:S13]  /*5ea0*/  ISETP.GE.AND P0, PT, R51, UR4, PT ;  /* 0x0000000433007c0c */ /* 0x000fda000bf06270 */
[----:B------:R-:W-:Y:S05]  /*5eb0*/  @!P0 BRA `(.L_x_1920) ;  /* 0xffffffa4006c8947 */ /* 0x000fea000383ffff */
.L_x_1869:
        /* <DEDUP_REMOVED lines=23> */
.L_x_1922:
[----:B------:R-:W-:Y:S05]  /*6030*/  BSYNC B0 ;  /* 0x0000000000007941 */ /* 0x000fea0003800000 */
.L_x_1921:
[----:B------:R-:W-:Y:S05]  /*6040*/  @P0 EXIT ;  /* 0x000000000000094d */ /* 0x000fea0003800000 */
[----:B------:R-:W-:Y:S05]  /*6050*/  @P2 BRA `(.L_x_1923) ;  /* 0x0000000000202947 */ /* 0x000fea0003800000 */
[----:B------:R-:W-:-:S05]  /*6060*/  IMAD R0, R4, R7, RZ ;  /* 0x0000000704007224 */ /* 0x000fca00078e02ff */
[----:B------:R-:W-:-:S13]  /*6070*/  ISETP.NE.AND P0, PT, R0, -0x1, PT ;  /* 0xffffffff0000780c */ /* 0x000fda0003f05270 */
[----:B------:R-:W-:Y:S05]  /*6080*/  @!P0 BRA `(.L_x_1923) ;  /* 0x0000000000148947 */ /* 0x000fea0003800000 */
.L_x_1924:
[----:B0-----:R-:W5:Y:S04]  /*6090*/  LDG.E.STRONG.GPU R5, desc[UR8][R2.64] ;  /* 0x0000000802057981 */ /* 0x001f68000c1ef900 */
[----:B-----5:R-:W-:Y:S01]  /*60a0*/  CCTL.IVALL ;  /* 0x00000000ff00798f */ /* 0x020fe20002000000 */
[----:B------:R-:W-:Y:S05]  /*60b0*/  YIELD ;  /* 0x0000000000007946 */ /* 0x000fea0003800000 */
[----:B------:R-:W-:-:S13]  /*60c0*/  ISETP.NE.AND P0, PT, R5, R0, PT ;  /* 0x000000000500720c */ /* 0x000fda0003f05270 */
[----:B------:R-:W-:Y:S05]  /*60d0*/  @P0 BRA `(.L_x_1924) ;  /* 0xfffffffc00ec0947 */ /* 0x000fea000383ffff */
.L_x_1923:
        /* <DEDUP_REMOVED lines=24> */
.L_x_1925:
        /* <DEDUP_REMOVED lines=23> */
[----:B0-----:R-:W-:Y:S05]  /*63d0*/  @P0 BRA `(.L_x_1925) ;  /* 0xfffffffc00a00947 */ /* 0x001fea000383ffff */
[----:B------:R-:W-:Y:S05]  /*63e0*/  EXIT ;  /* 0x000000000000794d */ /* 0x000fea0003800000 */
.L_x_1926:
        /* <DEDUP_REMOVED lines=9> */
.L_x_3276:


//--------------------- .text._Z35group_norm_nhwc_bwd_one_pass_kernelI11Fp32IOFp16WLi512ELi24ELi384EEv26Group_norm_nhwc_bwd_params --------------------------
	.section	.text._Z35group_norm_nhwc_bwd_one_pass_kernelI11Fp32IOFp16WLi512ELi24ELi384EEv26Group_norm_nhwc_bwd_params,"ax",@progbits
	.align	128
        .global         _Z35group_norm_nhwc_bwd_one_pass_kernelI11Fp32IOFp16WLi512ELi24ELi384EEv26Group_norm_nhwc_bwd_params
        .type           _Z35group_norm_nhwc_bwd_one_pass_kernelI11Fp32IOFp16WLi512ELi24ELi384EEv26Group_norm_nhwc_bwd_params,@function
        .size           _Z35group_norm_nhwc_bwd_one_pass_kernelI11Fp32IOFp16WLi512ELi24ELi384EEv26Group_norm_nhwc_bwd_params,(.L_x_3277 - _Z35group_norm_nhwc_bwd_one_pass_kernelI11Fp32IOFp16WLi512ELi24ELi384EEv26Group_norm_nhwc_bwd_params)
        .other          _Z35group_norm_nhwc_bwd_one_pass_kernelI11Fp32IOFp16WLi512ELi24ELi384EEv26Group_norm_nhwc_bwd_params,@"STO_CUDA_ENTRY STV_DEFAULT"
_Z35group_norm_nhwc_bwd_one_pass_kernelI11Fp32IOFp16WLi512ELi24ELi384EEv26Group_norm_nhwc_bwd_params:
.text._Z35group_norm_nhwc_bwd_one_pass_kernelI11Fp32IOFp16WLi512ELi24ELi384EEv26Group_norm_nhwc_bwd_params:
        /* <DEDUP_REMOVED lines=117> */
.L_x_2010:
        /* <DEDUP_REMOVED lines=420> */
[----:B------:R-:W0:Y:S01]  /*2190*/  LDC.64 R92, c[0x0][0x238] ;  /* 0x00008e00ff5c7b82 */ /* 0x000e220000000a00 */
[----:B---3--:R-:W-:Y:S02]  /*21a0*/  @P5 HADD2.F32 R120, -RZ, R89.H0_H0 ;  /* 0x20000059ff785230 */ /* 0x008fe40000004100 */
[----:B0-----:R-:W-:-:S05]  /*21b0*/  IMAD.WIDE R92, R131, 0x2, R92 ;  /* 0x00000002835c7825 */ /* 0x001fca00078e025c */
[----:B------:R-:W2:Y:S04]  /*21c0*/  LDG.E.U16 R124, desc[UR8][R92.64] ;  /* 0x000000085c7c7981 */ /* 0x000ea8000c1e1500 */
[----:B------:R-:W3:Y:S01]  /*21d0*/  LDG.E.U16 R123, desc[UR8][R92.64+0x2] ;  /* 0x000002085c7b7981 */ /* 0x000ee2000c1e1500 */
[----:B--2---:R-:W-:Y:S02]  /*21e0*/  HADD2.F32 R124, -RZ, R124.H0_H0 ;  /* 0x2000007cff7c7230 */ /* 0x004fe40000004100 */
[----:B---3--:R-:W-:-:S07]  /*21f0*/  HADD2.F32 R123, -RZ, R123.H0_H0 ;  /* 0x2000007bff7b7230 */ /* 0x008fce0000004100 */
.L_x_1929:
[----:B------:R-:W-:Y:S05]  /*2200*/  BSYNC B0 ;  /* 0x0000000000007941 */ /* 0x000fea0003800000 */
.L_x_1928:
        /* <DEDUP_REMOVED lines=31> */
.L_x_1930:
        /* <DEDUP_REMOVED lines=26> */
.L_x_1931:
        /* <DEDUP_REMOVED lines=31> */
.L_x_1932:
        /* <DEDUP_REMOVED lines=31> */
.L_x_1933:
        /* <DEDUP_REMOVED lines=31> */
.L_x_1934:
        /* <DEDUP_REMOVED lines=31> */
.L_x_1935:
        /* <DEDUP_REMOVED lines=31> */
.L_x_1936:
        /* <DEDUP_REMOVED lines=31> */
.L_x_1937:
        /* <DEDUP_REMOVED lines=31> */
.L_x_1938:
        /* <DEDUP_REMOVED lines=31> */
.L_x_1939:
        /* <DEDUP_REMOVED lines=31> */
.L_x_1940:
        /* <DEDUP_REMOVED lines=31> */
.L_x_1941:
        /* <DEDUP_REMOVED lines=33> */
.L_x_1942:
        /* <DEDUP_REMOVED lines=35> */
.L_x_1943:
        /* <DEDUP_REMOVED lines=29> */
.L_x_1944:
        /* <DEDUP_REMOVED lines=29> */
.L_x_1945:
        /* <DEDUP_REMOVED lines=140> */
.L_x_1947:
[----:B------:R-:W-:Y:S05]  /*49a0*/  BSYNC B0 ;  /* 0x0000000000007941 */ /* 0x000fea0003800000 */
.L_x_1946:
        /* <DEDUP_REMOVED lines=161> */
.L_x_1949:
[----:B------:R-:W-:Y:S05]  /*53c0*/  BSYNC B0 ;  /* 0x0000000000007941 */ /* 0x000fea0003800000 */
.L_x_1948:
        /* <DEDUP_REMOVED lines=13> */
.L_x_1951:
[----:B------:R-:W-:Y:S05]  /*54a0*/  BSYNC B0 ;  /* 0x0000000000007941 */ /* 0x000fea0003800000 */
.L_x_1950:
        /* <DEDUP_REMOVED lines=33> */
.L_x_1954:
[----:B-1----:R-:W2:Y:S04]  /*56c0*/  LDG.E.STRONG.GPU R58, desc[UR8][R56.64] ;  /* 0x00000008383a7981 */ /* 0x002ea8000c1ef900 */
[----:B--2---:R-:W-:Y:S01]  /*56d0*/  CCTL.IVALL ;  /* 0x00000000ff00798f */ /* 0x004fe20002000000 */
[----:B------:R-:W-:Y:S05]  /*56e0*/  YIELD ;  /* 0x0000000000007946 */ /* 0x000fea0003800000 */
[----:B------:R-:W-:-:S13]  /*56f0*/  ISETP.NE.AND P6, PT, R58, R65, PT ;  /* 0x000000413a00720c */ /* 0x000fda0003fc5270 */
[----:B------:R-:W-:Y:S05]  /*5700*/  @P6 BRA `(.L_x_1954) ;  /* 0xfffffffc00ec6947 */ /* 0x000fea000383ffff */
.L_x_1953:
        /* <DEDUP_REMOVED lines=22> */
.L_x_1958:
        /* <DEDUP_REMOVED lines=115> */
.L_x_1957:
        /* <DEDUP_REMOVED lines=63> */
.L_x_1959:
[----:B------:R-:W-:-:S04]  /*6390*/  LOP3.LUT P6, RZ, R119, 0x1, RZ, 0xc0, !PT ;  /* 0x0000000177ff7812 */ /* 0x000fc800078cc0ff */
[----:B------:R-:W-:-:S13]  /*63a0*/  ISETP.NE.OR P6, PT, R58, RZ, P6 ;  /* 0x000000ff3a00720c */ /* 0x000fda00037c5670 */
[----:B------:R-:W-:Y:S05]  /*63b0*/  @!P6 BRA `(.L_x_1955) ;  /* 0x00000000007ce947 */ /* 0x000fea0003800000 */
.L_x_1956:
        /* <DEDUP_REMOVED lines=31> */
.L_x_1955:
        /* <DEDUP_REMOVED lines=10> */
.L_x_1961:
[----:B------:R-:W-:Y:S05]  /*6650*/  BSYNC B0 ;  /* 0x0000000000007941 */ /* 0x000fea0003800000 */
.L_x_1960:
        /* <DEDUP_REMOVED lines=17> */
.L_x_1952:
        /* <DEDUP_REMOVED lines=36> */
.L_x_1962:
        /* <DEDUP_REMOVED lines=20> */
.L_x_1964:
[----:B------:R-:W-:Y:S05]  /*6af0*/  BSYNC B0 ;  /* 0x0000000000007941 */ /* 0x000fea0003800000 */
.L_x_1963:
        /* <DEDUP_REMOVED lines=20> */
.L_x_1965:
        /* <DEDUP_REMOVED lines=20> */
.L_x_1967:
[----:B------:R-:W-:Y:S05]  /*6d80*/  BSYNC B0 ;  /* 0x0000000000007941 */ /* 0x000fea0003800000 */
.L_x_1966:
        /* <DEDUP_REMOVED lines=20> */
.L_x_1968:
        /* <DEDUP_REMOVED lines=20> */
.L_x_1970:
[----:B------:R-:W-:Y:S05]  /*7010*/  BSYNC B0 ;  /* 0x0000000000007941 */ /* 0x000fea0003800000 */
.L_x_1969:
        /* <DEDUP_REMOVED lines=20> */
.L_x_1971:
        /* <DEDUP_REMOVED lines=20> */
.L_x_1973:
[----:B------:R-:W-:Y:S05]  /*72a0*/  BSYNC B0 ;  /* 0x0000000000007941 */ /* 0x000fea0003800000 */
.L_x_1972:
        /* <DEDUP_REMOVED lines=20> */
.L_x_1974:
        /* <DEDUP_REMOVED lines=20> */
.L_x_1976:
[----:B------:R-:W-:Y:S05]  /*7530*/  BSYNC B0 ;  /* 0x0000000000007941 */ /* 0x000fea0003800000 */
.L_x_1975:
        /* <DEDUP_REMOVED lines=20> */
.L_x_1977:
        /* <DEDUP_REMOVED lines=20> */
.L_x_1979:
[----:B------:R-:W-:Y:S05]  /*77c0*/  BSYNC B0 ;  /* 0x0000000000007941 */ /* 0x000fea0003800000 */
.L_x_1978:
        /* <DEDUP_REMOVED lines=20> */
.L_x_1980:
        /* <DEDUP_REMOVED lines=20> */
.L_x_1982:
[----:B------:R-:W-:Y:S05]  /*7a50*/  BSYNC B0 ;  /* 0x0000000000007941 */ /* 0x000fea0003800000 */
.L_x_1981:
        /* <DEDUP_REMOVED lines=20> */
.L_x_1983:
        /* <DEDUP_REMOVED lines=19> */
.L_x_1985:
[----:B------:R-:W-:Y:S05]  /*7cd0*/  BSYNC B0 ;  /* 0x0000000000007941 */ /* 0x000fea0003800000 */
.L_x_1984:
        /* <DEDUP_REMOVED lines=19> */
.L_x_1986:
        /* <DEDUP_REMOVED lines=19> */
.L_x_1988:
[----:B------:R-:W-:Y:S05]  /*7f40*/  BSYNC B0 ;  /* 0x0000000000007941 */ /* 0x000fea0003800000 */
.L_x_1987:
        /* <DEDUP_REMOVED lines=19> */
.L_x_1989:
        /* <DEDUP_REMOVED lines=19> */
.L_x_1991:
[----:B------:R-:W-:Y:S05]  /*81b0*/  BSYNC B0 ;  /* 0x0000000000007941 */ /* 0x000fea0003800000 */
.L_x_1990:
        /* <DEDUP_REMOVED lines=19> */
.L_x_1992:
        /* <DEDUP_REMOVED lines=19> */
.L_x_1994:
[----:B------:R-:W-:Y:S05]  /*8420*/  BSYNC B0 ;  /* 0x0000000000007941 */ /* 0x000fea0003800000 */
.L_x_1993:
        /* <DEDUP_REMOVED lines=19> */
.L_x_1995:
        /* <DEDUP_REMOVED lines=19> */
.L_x_1997:
[----:B------:R-:W-:Y:S05]  /*8690*/  BSYNC B0 ;  /* 0x0000000000007941 */ /* 0x000fea0003800000 */
.L_x_1996:
        /* <DEDUP_REMOVED lines=19> */
.L_x_1998:
        /* <DEDUP_REMOVED lines=24> */
.L_x_2000:
[----:B------:R-:W-:Y:S05]  /*8950*/  BSYNC B0 ;  /* 0x0000000000007941 */ /* 0x000fea0003800000 */
.L_x_1999:
        /* <DEDUP_REMOVED lines=19> */
.L_x_2001:
        /* <DEDUP_REMOVED lines=24> */
.L_x_2003:
[----:B------:R-:W-:Y:S05]  /*8c10*/  BSYNC B0 ;  /* 0x0000000000007941 */ /* 0x000fea0003800000 */
.L_x_2002:
        /* <DEDUP_REMOVED lines=19> */
.L_x_2004:
        /* <DEDUP_REMOVED lines=24> */
.L_x_2006:
[----:B------:R-:W-:Y:S05]  /*8ed0*/  BSYNC B0 ;  /* 0x0000000000007941 */ /* 0x000fea0003800000 */
.L_x_2005:
        /* <DEDUP_REMOVED lines=19> */
.L_x_2007:
        /* <DEDUP_REMOVED lines=21> */
.L_x_2009:
[----:B------:R-:W-:Y:S05]  /*9160*/  BSYNC B0 ;  /* 0x0000000000007941 */ /* 0x000fea0003800000 */
.L_x_2008:
[----:B------:R-:W-:Y:S02]  /*9170*/  IADD3 R107, R14, R107, RZ ;  /* 0x0000006b0e6b7210 */ /* 0x000fe40007ffe0ff */
[----:B------:R-:W-:Y:S02]  /*9180*/  IADD3 R16, R16, 0x1, RZ ;  /* 0x0000000110107810 */ /* 0x000fe40007ffe0ff */
[----:B------:R-:W-:-:S13]  /*9190*/  ISETP.GE.AND P5, PT, R107, UR4, PT ;  /* 0x000000046b007c0c */ /* 0x000fda000bfa6270 */
[----:B------:R-:W-:Y:S05]  /*91a0*/  @!P5 BRA `(.L_x_2010) ;  /* 0xffffff740068d947 */ /* 0x000fea000383ffff */
.L_x_1927:
        /* <DEDUP_REMOVED lines=23> */
.L_x_2012:
[----:B------:R-:W-:Y:S05]  /*9320*/  BSYNC B0 ;  /* 0x0000000000007941 */ /* 0x000fea0003800000 */
.L_x_2011:
[----:B------:R-:W-:Y:S05]  /*9330*/  @P0 EXIT ;  /* 0x000000000000094d */ /* 0x000fea0003800000 */
[----:B------:R-:W-:Y:S05]  /*9340*/  @P2 BRA `(.L_x_2013) ;  /* 0x0000000000202947 */ /* 0x000fea0003800000 */
[----:B------:R-:W-:-:S05]  /*9350*/  IMAD R0, R6, R7, RZ ;  /* 0x0000000706007224 */ /* 0x000fca00078e02ff */
[----:B------:R-:W-:-:S13]  /*9360*/  ISETP.NE.AND P0, PT, R0, -0x1, PT ;  /* 0xffffffff0000780c */ /* 0x000fda0003f05270 */
[----:B------:R-:W-:Y:S05]  /*9370*/  @!P0 BRA `(.L_x_2013) ;  /* 0x0000000000148947 */ /* 0x000fea0003800000 */
.L_x_2014:
[----:B---3--:R-:W3:Y:S04]  /*9380*/  LDG.E.STRONG.GPU R5, desc[UR8][R2.64] ;  /* 0x0000000802057981 */ /* 0x008ee8000c1ef900 */
[----:B---3--:R-:W-:Y:S01]  /*9390*/  CCTL.IVALL ;  /* 0x00000000ff00798f */ /* 0x008fe20002000000 */
[----:B------:R-:W-:Y:S05]  /*93a0*/  YIELD ;  /* 0x0000000000007946 */ /* 0x000fea0003800000 */
[----:B------:R-:W-:-:S13]  /*93b0*/  ISETP.NE.AND P0, PT, R5, R0, PT ;  /* 0x000000000500720c */ /* 0x000fda0003f05270 */
[----:B------:R-:W-:Y:S05]  /*93c0*/  @P0 BRA `(.L_x_2014) ;  /* 0xfffffffc00ec0947 */ /* 0x000fea000383ffff */
.L_x_2013:
        /* <DEDUP_REMOVED lines=24> */
.L_x_2015:
        /* <DEDUP_REMOVED lines=25> */
.L_x_2016:
        /* <DEDUP_REMOVED lines=10> */
.L_x_3277:


//--------------------- .text._Z35group_norm_nhwc_fwd_one_pass_kernelI11Bf16IOFp32WLi64ELi24ELi384EEv26Group_norm_nhwc_fwd_params --------------------------
	.section	.text._Z35group_norm_nhwc_fwd_one_pass_kernelI11Bf16IOFp32WLi64ELi24ELi384EEv26Group_norm_nhwc_fwd_params,"ax",@progbits
	.align	128
        .global         _Z35group_norm_nhwc_fwd_one_pass_kernelI11Bf16IOFp32WLi64ELi24ELi384EEv26Group_norm_nhwc_fwd_params
        .type           _Z35group_norm_nhwc_fwd_one_pass_kernelI11Bf16IOFp32WLi64ELi24ELi384EEv26Group_norm_nhwc_fwd_params,@function
        .size           _Z35group_norm_nhwc_fwd_one_pass_kernelI11Bf16IOFp32WLi64ELi24ELi384EEv26Group_norm_nhwc_fwd_params,(.L_x_3278 - _Z35group_norm_nhwc_fwd_one_pass_kernelI11Bf16IOFp32WLi64ELi24ELi384EEv26Group_norm_nhwc_fwd_params)
        .other          _Z35group_norm_nhwc_fwd_one_pass_kernelI11Bf16IOFp32WLi64ELi24ELi384EEv26Group_norm_nhwc_fwd_params,@"STO_CUDA_ENTRY STV_DEFAULT"
_Z35group_norm_nhwc_fwd_one_pass_kernelI11Bf16IOFp32WLi64ELi24ELi384EEv26Group_norm_nhwc_fwd_params:
.text._Z35group_norm_nhwc_fwd_one_pass_kernelI11Bf16IOFp32WLi64ELi24ELi384EEv26Group_norm_nhwc_fwd_params:
[----:B------:R-:W-:Y:S01]  /*0000*/  LDC R1, c[0x0][0x28] ;  /* 0x00000a00ff017b82 */ /* 0x000fe20000000800 */
[----:B------:R-:W0:Y:S01]  /*0010*/  S2R R21, SR_CTAID.Y ;  /* 0x0000000000157919 */ /* 0x000e220000002600 */
[----:B------:R-:W-:Y:S01]  /*0020*/  ULDC UR4, c[0x0][0x288] ;  /* 0x0000a20000047ab9 */ /* 0x000fe20000000800 */
[----:B------:R-:W-:Y:S02]  /*0030*/  ULDC UR5, c[0x0][0x258] ;  /* 0x0000960000057ab9 */ /* 0x000fe40000000800 */
[----:B------:R-:W-:-:S06]  /*0040*/  UIMAD UR4, UR4, UR5, URZ ;  /* 0x00000005040472a4 */ /* 0x000fcc000f8e023f */
[----:B0-----:R-:W-:-:S13]  /*0050*/  ISETP.GE.AND P0, PT, R21, UR4, PT ;  /* 0x0000000415007c0c */ /* 0x001fda000bf06270 */
[----:B------:R-:W-:Y:S05]  /*0060*/  @P0 EXIT ;  /* 0x000000000000094d */ /* 0x000fea0003800000 */
[----:B------:R-:W0:Y:S01]  /*0070*/  S2R R20, SR_TID.X ;  /* 0x0000000000147919 */ /* 0x000e220000002100 */
[----:B------:R-:W-:Y:S01]  /*0080*/  S2UR UR7, SR_CTAID.X ;  /* 0x00000000000779c3 */ /* 0x000fe20000002500 */
[----:B------:R-:W-:Y:S01]  /*0090*/  ULDC.64 UR8, c[0x0][0x278] ;  /* 0x00009e0000087ab9 */ /* 0x000fe20000000a00 */
[----:B------:R-:W-:Y:S01]  /*00a0*/  UMOV UR5, 0x400 ;  /* 0x0000040000057882 */ /* 0x000fe20000000000 */
[----:B------:R-:W1:Y:S01]  /*00b0*/  S2R R19, SR_LANEID ;  /* 0x0000000000137919 */ /* 0x000e620000000000 */
[----:B------:R-:W-:Y:S01]  /*00c0*/  HFMA2.MMA R17, -RZ, RZ, 0, 0 ;  /* 0x00000000ff117435 */ /* 0x000fe200000001ff */
[----:B------:R-:W-:-:S03]  /*00d0*/  ULDC.U8 UR10, c[0x0][0x28c] ;  /* 0x0000a300000a7ab9 */ /* 0x000fc60000000000 */
[----:B------:R-:W2:Y:S08]  /*00e0*/  LDC R18, c[0x0][0x294] ;  /* 0x0000a500ff127b82 */ /* 0x000eb00000000800 */
[----:B------:R-:W3:Y:S01]  /*00f0*/  S2UR UR6, SR_CgaCtaId ;  /* 0x00000000000679c3 */ /* 0x000ee20000008800 */
[----:B0-----:R-:W-:-:S05]  /*0100*/  IMAD.WIDE.U32 R2, R20, -0x55555555, RZ ;  /* 0xaaaaaaab14027825 */ /* 0x001fca00078e00ff */
[----:B------:R-:W-:Y:S02]  /*0110*/  SHF.R.U32.HI R5, RZ, 0x3, R3 ;  /* 0x00000003ff057819 */ /* 0x000fe40000011603 */
[--C-:B------:R-:W-:Y:S01]  /*0120*/  SHF.R.S32.HI R3, RZ, 0x1f, R20.reuse ;  /* 0x0000001fff037819 */ /* 0x100fe20000011414 */
[----:B---3--:R-:W-:Y:S02]  /*0130*/  ULEA UR5, UR6, UR5, 0x18 ;  /* 0x0000000506057291 */ /* 0x008fe4000f8ec03f */
[----:B--2---:R-:W-:Y:S01]  /*0140*/  IMAD R18, R18, UR7, R5 ;  /* 0x0000000712127c24 */ /* 0x004fe2000f8e0205 */
[----:B------:R-:W-:Y:S01]  /*0150*/  LEA.HI R3, R3, R20, RZ, 0x5 ;  /* 0x0000001403037211 */ /* 0x000fe200078f28ff */
[----:B------:R-:W-:-:S03]  /*0160*/  IMAD R22, R5, -0xc, R20 ;  /* 0xfffffff405167824 */ /* 0x000fc600078e0214 */
[----:B------:R-:W-:Y:S02]  /*0170*/  ISETP.GE.U32.AND P0, PT, R18, UR8, PT ;  /* 0x0000000812007c0c */ /* 0x000fe4000bf06070 */
[----:B------:R-:W-:Y:S02]  /*0180*/  SHF.R.S32.HI R0, RZ, 0x1f, R18 ;  /* 0x0000001fff007819 */ /* 0x000fe40000011412 */
[----:B------:R-:W-:Y:S02]  /*0190*/  SHF.R.S32.HI R3, RZ, 0x5, R3 ;  /* 0x00000005ff037819 */ /* 0x000fe40000011403 */
[----:B------:R-:W-:Y:S01]  /*01a0*/  ISETP.GE.AND.EX P0, PT, R0, UR9, PT, P0 ;  /* 0x0000000900007c0c */ /* 0x000fe2000bf06300 */
[----:B------:R-:W-:Y:S01]  /*01b0*/  ULDC.64 UR8, c[0x0][0x208] ;  /* 0x0000820000087ab9 */ /* 0x000fe20000000a00 */
[----:B------:R-:W-:Y:S02]  /*01c0*/  SHF.L.U32 R22, R22, 0x1, RZ ;  /* 0x0000000116167819 */ /* 0x000fe400000006ff */
[----:B------:R-:W-:-:S02]  /*01d0*/  ISETP.LT.U32.AND P0, PT, R20, 0x180, !P0 ;  /* 0x000001801400780c */ /* 0x000fc40004701070 */
[----:B-1----:R-:W-:-:S11]  /*01e0*/  LEA R16, R3, UR5, 0x3 ;  /* 0x0000000503107c11 */ /* 0x002fd6000f8e18ff */
.L_x_2032:
[----:B0-----:R-:W0:Y:S01]  /*01f0*/  LDC R0, c[0x0][0x288] ;  /* 0x0000a200ff007b82 */ /* 0x001e220000000800 */
[----:B------:R-:W-:Y:S01]  /*0200*/  IADD3 R15, R18, 0x20, RZ ;  /* 0x00000020120f7810 */ /* 0x000fe20007ffe0ff */
[----:B------:R-:W-:Y:S01]  /*0210*/  ULDC.64 UR12, c[0x0][0x278] ;  /* 0x00009e00000c7ab9 */ /* 0x000fe20000000a00 */
[----:B------:R-:W-:Y:S02]  /*0220*/  SHF.R.S32.HI R29, RZ, 0x1f, R18 ;  /* 0x0000001fff1d7819 */ /* 0x000fe40000011412 */
[----:B------:R-:W-:-:S03]  /*0230*/  SHF.R.S32.HI R13, RZ, 0x1f, R15 ;  /* 0x0000001fff0d7819 */ /* 0x000fc6000001140f */
[----:B------:R-:W1:Y:S01]  /*0240*/  @P0 LDC.64 R10, c[0x0][0x270] ;  /* 0x00009c00ff0a0b82 */ /* 0x000e620000000a00 */
[----:B0-----:R-:W-:-:S04]  /*0250*/  IABS R5, R0 ;  /* 0x0000000000057213 */ /* 0x001fc80000000000 */
[----:B------:R-:W0:Y:S08]  /*0260*/  I2F.RP R4, R5 ;  /* 0x0000000500047306 */ /* 0x000e300000209400 */
[----:B0-----:R-:W0:Y:S02]  /*0270*/  MUFU.RCP R4, R4 ;  /* 0x0000000400047308 */ /* 0x001e240000001000 */
[----:B0-----:R-:W-:-:S06]  /*0280*/  IADD3 R2, R4, 0xffffffe, RZ ;  /* 0x0ffffffe04027810 */ /* 0x001fcc0007ffe0ff */
[----:B------:R0:W2:Y:S02]  /*0290*/  F2I.FTZ.U32.TRUNC.NTZ R3, R2 ;  /* 0x0000000200037305 */ /* 0x0000a4000021f000 */
[----:B0-----:R-:W-:Y:S02]  /*02a0*/  MOV R2, RZ ;  /* 0x000000ff00027202 */ /* 0x001fe40000000f00 */
[----:B--2---:R-:W-:-:S05]  /*02b0*/  IADD3 R6, RZ, -R3, RZ ;  /* 0x80000003ff067210 */ /* 0x004fca0007ffe0ff */
[----:B------:R-:W-:Y:S01]  /*02c0*/  IMAD R7, R6, R5, RZ ;  /* 0x0000000506077224 */ /* 0x000fe200078e02ff */
[----:B------:R-:W-:-:S03]  /*02d0*/  IABS R6, R21 ;  /* 0x0000001500067213 */ /* 0x000fc60000000000 */
[----:B------:R-:W-:Y:S01]  /*02e0*/  IMAD.HI.U32 R3, R3, R7, R2 ;  /* 0x0000000703037227 */ /* 0x000fe200078e0002 */
[----:B------:R-:W-:-:S04]  /*02f0*/  LOP3.LUT R2, R21, R0, RZ, 0x3c, !PT ;  /* 0x0000000015027212 */ /* 0x000fc800078e3cff */
[----:B------:R-:W-:Y:S01]  /*0300*/  ISETP.GE.AND P3, PT, R2, RZ, PT ;  /* 0x000000ff0200720c */ /* 0x000fe20003f66270 */
[----:B------:R-:W-:Y:S01]  /*0310*/  IMAD.HI.U32 R3, R3, R6, RZ ;  /* 0x0000000603037227 */ /* 0x000fe200078e00ff */
[----:B------:R-:W-:-:S04]  /*0320*/  SHF.R.S32.HI R2, RZ, 0x1f, R22 ;  /* 0x0000001fff027819 */ /* 0x000fc80000011416 */
[----:B------:R-:W-:-:S05]  /*0330*/  IADD3 R4, -R3, RZ, RZ ;  /* 0x000000ff03047210 */ /* 0x000fca0007ffe1ff */
[C---:B------:R-:W-:Y:S02]  /*0340*/  IMAD R4, R5.reuse, R4, R6 ;  /* 0x0000000405047224 */ /* 0x040fe400078e0206 */
[----:B------:R-:W0:Y:S03]  /*0350*/  @P0 LDC.64 R6, c[0x0][0x220] ;  /* 0x00008800ff060b82 */ /* 0x000e260000000a00 */
[----:B------:R-:W-:-:S13]  /*0360*/  ISETP.GT.U32.AND P2, PT, R5, R4, PT ;  /* 0x000000040500720c */ /* 0x000fda0003f44070 */
[-C--:B------:R-:W-:Y:S02]  /*0370*/  @!P2 IADD3 R4, R4, -R5.reuse, RZ ;  /* 0x800000050404a210 */ /* 0x080fe40007ffe0ff */
[----:B------:R-:W-:Y:S02]  /*0380*/  @!P2 IADD3 R3, R3, 0x1, RZ ;  /* 0x000000010303a810 */ /* 0x000fe40007ffe0ff */
[----:B------:R-:W-:Y:S02]  /*0390*/  ISETP.GE.U32.AND P1, PT, R4, R5, PT ;  /* 0x000000050400720c */ /* 0x000fe40003f26070 */
[----:B------:R-:W-:-:S11]  /*03a0*/  ISETP.NE.AND P2, PT, R0, RZ, PT ;  /* 0x000000ff0000720c */ /* 0x000fd60003f45270 */
[----:B------:R-:W-:Y:S02]  /*03b0*/  @P1 IADD3 R3, R3, 0x1, RZ ;  /* 0x0000000103031810 */ /* 0x000fe40007ffe0ff */
[----:B------:R-:W-:Y:S02]  /*03c0*/  ISETP.GE.U32.AND P1, PT, R15, UR12, PT ;  /* 0x0000000c0f007c0c */ /* 0x000fe4000bf26070 */
[----:B------:R-:W-:Y:S02]  /*03d0*/  MOV R23, R3 ;  /* 0x0000000300177202 */ /* 0x000fe40000000f00 */
[----:B------:R-:W-:Y:S01]  /*03e0*/  ISETP.GE.AND.EX P1, PT, R13, UR13, PT, P1 ;  /* 0x0000000d0d007c0c */ /* 0x000fe2000bf26310 */
[----:B------:R-:W-:Y:S01]  /*03f0*/  ULDC.64 UR12, c[0x0][0x280] ;  /* 0x0000a000000c7ab9 */ /* 0x000fe20000000a00 */
[----:B------:R-:W-:Y:S02]  /*0400*/  @!P3 IADD3 R23, -R23, RZ, RZ ;  /* 0x000000ff1717b210 */ /* 0x000fe40007ffe1ff */
[----:B------:R-:W-:-:S02]  /*0410*/  ISETP.GT.U32.OR P1, PT, R20, 0x17f, P1 ;  /* 0x0000017f1400780c */ /* 0x000fc40000f24470 */
[----:B------:R-:W-:-:S04]  /*0420*/  @!P2 LOP3.LUT R23, RZ, R0, RZ, 0x33, !PT ;  /* 0x00000000ff17a212 */ /* 0x000fc800078e33ff */
[----:B------:R-:W-:-:S05]  /*0430*/  IADD3 R3, -R23, RZ, RZ ;  /* 0x000000ff17037210 */ /* 0x000fca0007ffe1ff */
[----:B------:R-:W-:Y:S01]  /*0440*/  IMAD R3, R0, R3, R21 ;  /* 0x0000000300037224 */ /* 0x000fe200078e0215 */
[----:B------:R-:W-:Y:S01]  /*0450*/  SHF.R.S32.HI R0, RZ, 0x1f, R23 ;  /* 0x0000001fff007819 */ /* 0x000fe20000011417 */
[----:B------:R-:W2:Y:S02]  /*0460*/  @!P1 LDC.64 R8, c[0x0][0x270] ;  /* 0x00009c00ff089b82 */ /* 0x000ea40000000a00 */
[----:B------:R-:W-:Y:S02]  /*0470*/  IMAD R3, R3, 0x18, RZ ;  /* 0x0000001803037824 */ /* 0x000fe400078e02ff */
[----:B------:R-:W-:-:S03]  /*0480*/  IMAD R0, R0, UR12, RZ ;  /* 0x0000000c00007c24 */ /* 0x000fc6000f8e02ff */
[----:B------:R-:W-:Y:S01]  /*0490*/  IADD3 R24, P2, R22, R3, RZ ;  /* 0x0000000316187210 */ /* 0x000fe20007f5e0ff */
[----:B------:R-:W3:Y:S01]  /*04a0*/  @!P1 LDC.64 R4, c[0x0][0x220] ;  /* 0x00008800ff049b82 */ /* 0x000ee20000000a00 */
[----:B------:R-:W-:Y:S02]  /*04b0*/  IMAD R27, R23, UR13, R0 ;  /* 0x0000000d171b7c24 */ /* 0x000fe4000f8e0200 */
[----:B------:R-:W-:Y:S01]  /*04c0*/  LEA.HI.X.SX32 R25, R3, R2, 0x1, P2 ;  /* 0x0000000203197211 */ /* 0x000fe200010f0eff */
[----:B-1----:R-:W-:Y:S02]  /*04d0*/  @P0 IMAD R0, R29, R10, RZ ;  /* 0x0000000a1d000224 */ /* 0x002fe400078e02ff */
[----:B------:R-:W-:-:S04]  /*04e0*/  IMAD.WIDE.U32 R24, R23, UR12, R24 ;  /* 0x0000000c17187c25 */ /* 0x000fc8000f8e0018 */
[C---:B------:R-:W-:Y:S01]  /*04f0*/  @P0 IMAD R23, R18.reuse, R11, R0 ;  /* 0x0000000b12170224 */ /* 0x040fe200078e0200 */
[----:B------:R-:W-:Y:S02]  /*0500*/  IADD3 R27, R25, R27, RZ ;  /* 0x0000001b191b7210 */ /* 0x000fe40007ffe0ff */
[----:B------:R-:W-:Y:S01]  /*0510*/  @P0 MOV R26, R24 ;  /* 0x00000018001a0202 */ /* 0x000fe20000000f00 */
[----:B--2---:R-:W-:Y:S01]  /*0520*/  @!P1 IMAD R2, R13, R8, RZ ;  /* 0x000000080d029224 */ /* 0x004fe200078e02ff */
[----:B------:R-:W-:Y:S02]  /*0530*/  @!P1 MOV R12, R24 ;  /* 0x00000018000c9202 */ /* 0x000fe40000000f00 */
[----:B------:R-:W-:Y:S01]  /*0540*/  @!P1 MOV R13, R27 ;  /* 0x0000001b000d9202 */ /* 0x000fe20000000f00 */
[----:B------:R-:W-:-:S04]  /*0550*/  @P0 IMAD.WIDE.U32 R10, R18, R10, R26 ;  /* 0x0000000a120a0225 */ /* 0x000fc800078e001a */
[----:B------:R-:W-:Y:S01]  /*0560*/  @!P1 IMAD R29, R15, R9, R2 ;  /* 0x000000090f1d9224 */ /* 0x000fe200078e0202 */
[----:B------:R-:W-:Y:S01]  /*0570*/  @P0 IADD3 R2, R11, R23, RZ ;  /* 0x000000170b020210 */ /* 0x000fe20007ffe0ff */
[----:B------:R-:W-:Y:S01]  /*0580*/  @!P1 IMAD.WIDE.U32 R8, R15, R8, R12 ;  /* 0x000000080f089225 */ /* 0x000fe200078e000c */
[----:B0-----:R-:W-:-:S04]  /*0590*/  @P0 LEA R6, P2, R10, R6, 0x1 ;  /* 0x000000060a060211 */ /* 0x001fc800078408ff */
[----:B------:R-:W-:Y:S02]  /*05a0*/  @!P1 IADD3 R0, R9, R29, RZ ;  /* 0x0000001d09009210 */ /* 0x000fe40007ffe0ff */
[----:B---3--:R-:W-:Y:S02]  /*05b0*/  @!P1 LEA R4, P3, R8, R4, 0x1 ;  /* 0x0000000408049211 */ /* 0x008fe400078608ff */
[----:B------:R-:W-:Y:S02]  /*05c0*/  @P0 LEA.HI.X R7, R10, R7, R2, 0x1, P2 ;  /* 0x000000070a070211 */ /* 0x000fe400010f0c02 */
[----:B------:R-:W-:Y:S02]  /*05d0*/  MOV R2, RZ ;  /* 0x000000ff00027202 */ /* 0x000fe40000000f00 */
[----:B------:R-:W-:Y:S02]  /*05e0*/  @!P1 LEA.HI.X R5, R8, R5, R0, 0x1, P3 ;  /* 0x0000000508059211 */ /* 0x000fe400018f0c00 */
[----:B------:R-:W-:-:S02]  /*05f0*/  MOV R0, RZ ;  /* 0x000000ff00007202 */ /* 0x000fc40000000f00 */
[----:B------:R-:W2:Y:S04]  /*0600*/  @P0 LDG.E R2, desc[UR8][R6.64] ;  /* 0x0000000806020981 */ /* 0x000ea8000c1e1900 */
[----:B------:R-:W3:Y:S01]  /*0610*/  @!P1 LDG.E R0, desc[UR8][R4.64] ;  /* 0x0000000804009981 */ /* 0x000ee2000c1e1900 */
[C---:B------:R-:W-:Y:S01]  /*0620*/  ISETP.GT.AND P1, PT, R19.reuse, 0x1e, PT ;  /* 0x0000001e1300780c */ /* 0x040fe20003f24270 */
[----:B------:R-:W-:Y:S01]  /*0630*/  BSSY B0, `(.L_x_2017) ;  /* 0x000004d000007945 */ /* 0x000fe20003800000 */
[----:B------:R-:W-:Y:S02]  /*0640*/  ISETP.NE.AND P3, PT, R19, RZ, PT ;  /* 0x000000ff1300720c */ /* 0x000fe40003f65270 */
[----:B------:R-:W-:Y:S02]  /*0650*/  ISETP.NE.AND P2, PT, R20, RZ, PT ;  /* 0x000000ff1400720c */ /* 0x000fe40003f45270 */
[----:B--2---:R-:W-:-:S02]  /*0660*/  PRMT R8, R2, 0x7632, R8 ;  /* 0x0000763202087816 */ /* 0x004fc40000000008 */
[----:B---3--:R-:W-:Y:S02]  /*0670*/  PRMT R10, R0, 0x7632, R10 ;  /* 0x00007632000a7816 */ /* 0x008fe4000000000a */
[----:B------:R-:W-:Y:S02]  /*0680*/  SHF.L.U32 R9, R8, 0x10, RZ ;  /* 0x0000001008097819 */ /* 0x000fe400000006ff */
[----:B------:R-:W-:Y:S02]  /*0690*/  SHF.L.U32 R13, R10, 0x10, RZ ;  /* 0x000000100a0d7819 */ /* 0x000fe400000006ff */
[----:B------:R-:W-:Y:S01]  /*06a0*/  SHF.L.U32 R8, R2, 0x10, RZ ;  /* 0x0000001002087819 */ /* 0x000fe200000006ff */
[----:B------:R-:W-:Y:S01]  /*06b0*/  FMUL.FTZ R11, R9, R9 ;  /* 0x00000009090b7220 */ /* 0x000fe20000410000 */
[----:B------:R-:W-:Y:S01]  /*06c0*/  SHF.L.U32 R10, R0, 0x10, RZ ;  /* 0x00000010000a7819 */ /* 0x000fe200000006ff */
[----:B------:R-:W-:Y:S02]  /*06d0*/  FMUL.FTZ R15, R13, R13 ;  /* 0x0000000d0d0f7220 */ /* 0x000fe40000410000 */
[C---:B------:R-:W-:Y:S01]  /*06e0*/  FADD.FTZ R9, R8.reuse, R9 ;  /* 0x0000000908097221 */ /* 0x040fe20000010000 */
[----:B------:R-:W-:Y:S01]  /*06f0*/  FFMA.FTZ R11, R8, R8, R11 ;  /* 0x00000008080b7223 */ /* 0x000fe2000001000b */
[C---:B------:R-:W-:Y:S01]  /*0700*/  FADD.FTZ R4, R10.reuse, R13 ;  /* 0x0000000d0a047221 */ /* 0x040fe20000010000 */
[----:B------:R-:W-:Y:S01]  /*0710*/  FFMA.FTZ R10, R10, R10, R15 ;  /* 0x0000000a0a0a7223 */ /* 0x000fe2000001000f */
[----:B------:R-:W-:Y:S01]  /*0720*/  FADD.FTZ R9, RZ, R9 ;  /* 0x00000009ff097221 */ /* 0x000fe20000010000 */
[----:B------:R-:W-:-:S03]  /*0730*/  FADD.FTZ R11, RZ, R11 ;  /* 0x0000000bff0b7221 */ /* 0x000fc60000010000 */
[----:B------:R-:W-:Y:S01]  /*0740*/  FADD.FTZ R4, R9, R4 ;  /* 0x0000000409047221 */ /* 0x000fe20000010000 */
[----:B------:R-:W-:-:S04]  /*0750*/  FADD.FTZ R5, R11, R10 ;  /* 0x0000000a0b057221 */ /* 0x000fc80000010000 */
[----:B------:R-:W0:Y:S04]  /*0760*/  SHFL.DOWN PT, R7, R4, 0x1, 0x1f ;  /* 0x08201f0004077f89 */ /* 0x000e2800000e0000 */
[----:B------:R-:W1:Y:S01]  /*0770*/  SHFL.DOWN PT, R6, R5, 0x1, 0x1f ;  /* 0x08201f0005067f89 */ /* 0x000e6200000e0000 */
        /* <DEDUP_REMOVED lines=21> */
[----:B-1----:R-:W-:-:S05]  /*08d0*/  @!P1 FADD.FTZ R5, R5, R6 ;  /* 0x0000000605059221 */ /* 0x002fca0000010000 */
[----:B------:R0:W-:Y:S01]  /*08e0*/  @!P3 STS.64 [R16+0x10], R4 ;  /* 0x000010041000b388 */ /* 0x0001e20000000a00 */
[----:B------:R-:W-:Y:S06]  /*08f0*/  BAR.SYNC.DEFER_BLOCKING 0x0 ;  /* 0x0000000000007b1d */ /* 0x000fec0000010000 */
[----:B------:R-:W-:Y:S05]  /*0900*/  @P2 BRA `(.L_x_2018) ;  /* 0x00000000007c2947 */ /* 0x000fea0003800000 */
[----:B------:R-:W1:Y:S01]  /*0910*/  S2UR UR6, SR_CgaCtaId ;  /* 0x00000000000679c3 */ /* 0x000e620000008800 */
[----:B------:R-:W-:Y:S02]  /*0920*/  UMOV UR5, 0x400 ;  /* 0x0000040000057882 */ /* 0x000fe40000000000 */
[----:B-1----:R-:W-:-:S09]  /*0930*/  ULEA UR5, UR6, UR5, 0x18 ;  /* 0x0000000506057291 */ /* 0x002fd2000f8ec03f */
        /* <DEDUP_REMOVED lines=28> */
.L_x_2018:
[----:B------:R-:W-:Y:S05]  /*0b00*/  BSYNC B0 ;  /* 0x0000000000007941 */ /* 0x000fea0003800000 */
.L_x_2017:
[----:B------:R-:W1:Y:S02]  /*0b10*/  LDC R12, c[0x0][0xc] ;  /* 0x00000300ff0c7b82 */ /* 0x000e640000000800 */
[----:B-1----:R-:W-:-:S13]  /*0b20*/  ISETP.GE.U32.AND P1, PT, R12, 0x2, PT ;  /* 0x000000020c00780c */ /* 0x002fda0003f26070 */
[----:B------:R-:W-:Y:S05]  /*0b30*/  @!P1 BRA `(.L_x_2019) ;  /* 0x0000000800789947 */ /* 0x000fea0003800000 */
[----:B------:R-:W-:Y:S05]  /*0b40*/  @P2 BRA `(.L_x_2020) ;  /* 0x00000000007c2947 */ /* 0x000fea0003800000 */
[----:B------:R-:W1:Y:S01]  /*0b50*/  LDC R13, c[0x0][0x10] ;  /* 0x00000400ff0d7b82 */ /* 0x000e620000000800 */
[----:B------:R-:W2:Y:S01]  /*0b60*/  S2R R14, SR_CTAID.Y ;  /* 0x00000000000e7919 */ /* 0x000ea20000002600 */
[C---:B------:R-:W-:Y:S02]  /*0b70*/  LOP3.LUT R28, R17.reuse, 0x1, RZ, 0xc0, !PT ;  /* 0x00000001111c7812 */ /* 0x040fe400078ec0ff */
[----:B------:R-:W-:Y:S02]  /*0b80*/  LOP3.LUT P1, RZ, R17, 0x2, RZ, 0xc0, !PT ;  /* 0x0000000211ff7812 */ /* 0x000fe4000782c0ff */
[----:B------:R-:W-:Y:S02]  /*0b90*/  MOV R23, 0x1 ;  /* 0x0000000100177802 */ /* 0x000fe40000000f00 */
[----:B------:R-:W3:Y:S02]  /*0ba0*/  LDC.64 R8, c[0x0][0x248] ;  /* 0x00009200ff087b82 */ /* 0x000ee40000000a00 */
[----:B------:R-:W-:-:S06]  /*0bb0*/  SEL R23, R23, 0xffffffff, !P1 ;  /* 0xffffffff17177807 */ /* 0x000fcc0004800000 */
[----:B------:R-:W4:Y:S01]  /*0bc0*/  LDC.64 R6, c[0x0][0x240] ;  /* 0x00009000ff067b82 */ /* 0x000f220000000a00 */
[----:B-1----:R-:W-:-:S04]  /*0bd0*/  IMAD R15, R28, R13, RZ ;  /* 0x0000000d1c0f7224 */ /* 0x002fc800078e02ff */
[----:B------:R-:W-:-:S05]  /*0be0*/  IMAD R10, R15, R12, RZ ;  /* 0x0000000c0f0a7224 */ /* 0x000fca00078e02ff */
[----:B------:R-:W-:Y:S02]  /*0bf0*/  SHF.L.U32 R11, R10, 0x1, RZ ;  /* 0x000000010a0b7819 */ /* 0x000fe400000006ff */
[----:B--2---:R-:W-:-:S03]  /*0c00*/  IADD3 R15, R15, R14, RZ ;  /* 0x0000000e0f0f7210 */ /* 0x004fc60007ffe0ff */
[----:B---3--:R-:W-:-:S04]  /*0c10*/  IMAD.WIDE R8, R11, 0x4, R8 ;  /* 0x000000040b087825 */ /* 0x008fc800078e0208 */
[----:B------:R-:W-:-:S04]  /*0c20*/  IMAD R11, R13, UR7, R14 ;  /* 0x000000070d0b7c24 */ /* 0x000fc8000f8e020e */
[----:B------:R-:W-:-:S04]  /*0c30*/  IMAD.WIDE.U32 R10, R11, 0x8, R8 ;  /* 0x000000080b0a7825 */ /* 0x000fc800078e0008 */
[----:B----4-:R-:W-:Y:S01]  /*0c40*/  IMAD.WIDE.U32 R8, R15, 0x4, R6 ;  /* 0x000000040f087825 */ /* 0x010fe200078e0006 */
[----:B------:R-:W-:Y:S01]  /*0c50*/  SEL R15, R12, RZ, !P1 ;  /* 0x000000ff0c0f7207 */ /* 0x000fe20004800000 */
[----:B------:R1:W-:Y:S03]  /*0c60*/  STG.E.64 desc[UR8][R10.64], R4 ;  /* 0x000000040a007986 */ /* 0x0003e6000c101b08 */
[----:B------:R-:W-:Y:S01]  /*0c70*/  ISETP.NE.AND P1, PT, R15, -0x1, PT ;  /* 0xffffffff0f00780c */ /* 0x000fe20003f25270 */
[----:B------:R-:W-:Y:S06]  /*0c80*/  MEMBAR.ALL.GPU ;  /* 0x0000000000007992 */ /* 0x000fec000000a000 */
[----:B------:R-:W-:-:S00]  /*0c90*/  ERRBAR ;  /* 0x00000000000079ab */ /* 0x000fc00000000000 */
[----:B------:R-:W-:Y:S06]  /*0ca0*/  CGAERRBAR ;  /* 0x00000000000075ab */ /* 0x000fec0000000000 */
[----:B------:R1:W-:Y:S01]  /*0cb0*/  REDG.E.ADD.S32.STRONG.GPU desc[UR8][R8.64], R23 ;  /* 0x000000170800798e */ /* 0x0003e2000c10e388 */
[----:B------:R-:W-:Y:S05]  /*0cc0*/  @!P1 BRA `(.L_x_2020) ;  /* 0x00000000001c9947 */ /* 0x000fea0003800000 */
[----:B------:R-:W-:-:S04]  /*0cd0*/  IMAD R13, R28, R13, R14 ;  /* 0x0000000d1c0d7224 */ /* 0x000fc800078e020e */
[----:B------:R-:W-:-:S07]  /*0ce0*/  IMAD.WIDE.U32 R6, R13, 0x4, R6 ;  /* 0x000000040d067825 */ /* 0x000fce00078e0006 */
.L_x_2021:
[----:B-1----:R-:W2:Y:S04]  /*0cf0*/  LDG.E.STRONG.GPU R8, desc[UR8][R6.64] ;  /* 0x0000000806087981 */ /* 0x002ea8000c1ef900 */
[----:B--2---:R-:W-:Y:S01]  /*0d00*/  CCTL.IVALL ;  /* 0x00000000ff00798f */ /* 0x004fe20002000000 */
[----:B------:R-:W-:Y:S05]  /*0d10*/  YIELD ;  /* 0x0000000000007946 */ /* 0x000fea0003800000 */
[----:B------:R-:W-:-:S13]  /*0d20*/  ISETP.NE.AND P1, PT, R8, R15, PT ;  /* 0x0000000f0800720c */ /* 0x000fda0003f25270 */
[----:B------:R-:W-:Y:S05]  /*0d30*/  @P1 BRA `(.L_x_2021) ;  /* 0xfffffffc00ec1947 */ /* 0x000fea000383ffff */
.L_x_2020:
        /* <DEDUP_REMOVED lines=10> */
[----:B------:R-:W-:-:S07]  /*0de0*/  IADD3 R14, -R7, R12, RZ ;  /* 0x0000000c070e7210 */ /* 0x000fce0007ffe1ff */
.L_x_2023:
[----:B------:R-:W-:-:S13]  /*0df0*/  ISETP.EQ.OR P4, PT, R13, UR7, P2 ;  /* 0x000000070d007c0c */ /* 0x000fda0009782670 */
[----:B-1----:R-:W1:Y:S01]  /*0e00*/  @!P4 LDC R8, c[0x0][0x10] ;  /* 0x00000400ff08cb82 */ /* 0x002e620000000800 */
[----:B------:R-:W2:Y:S01]  /*0e10*/  @!P4 S2R R10, SR_CTAID.Y ;  /* 0x00000000000ac919 */ /* 0x000ea20000002600 */
[----:B------:R-:W-:-:S06]  /*0e20*/  @!P4 LOP3.LUT R9, R17, 0x1, RZ, 0xc0, !PT ;  /* 0x000000011109c812 */ /* 0x000fcc00078ec0ff */
[----:B------:R-:W3:Y:S01]  /*0e30*/  @!P4 LDC.64 R6, c[0x0][0x248] ;  /* 0x00009200ff06cb82 */ /* 0x000ee20000000a00 */
[----:B-1----:R-:W-:-:S04]  /*0e40*/  @!P4 IMAD R9, R8, R9, RZ ;  /* 0x000000090809c224 */ /* 0x002fc800078e02ff */
[----:B------:R-:W-:-:S05]  /*0e50*/  @!P4 IMAD R9, R9, R12, RZ ;  /* 0x0000000c0909c224 */ /* 0x000fca00078e02ff */
[----:B------:R-:W-:-:S05]  /*0e60*/  @!P4 SHF.L.U32 R9, R9, 0x1, RZ ;  /* 0x000000010909c819 */ /* 0x000fca00000006ff */
[----:B---3--:R-:W-:-:S04]  /*0e70*/  @!P4 IMAD.WIDE R6, R9, 0x4, R6 ;  /* 0x000000040906c825 */ /* 0x008fc800078e0206 */
[----:B--2---:R-:W-:-:S04]  /*0e80*/  @!P4 IMAD R9, R8, R13, R10 ;  /* 0x0000000d0809c224 */ /* 0x004fc800078e020a */
[----:B------:R-:W-:-:S06]  /*0e90*/  @!P4 IMAD.WIDE.U32 R6, R9, 0x8, R6 ;  /* 0x000000080906c825 */ /* 0x000fcc00078e0006 */
[----:B------:R-:W0:Y:S01]  /*0ea0*/  @!P4 LDG.E.64 R6, desc[UR8][R6.64] ;  /* 0x000000080606c981 */ /* 0x000e22000c1e1b00 */
[C---:B------:R-:W-:Y:S02]  /*0eb0*/  IADD3 R8, R13.reuse, 0x1, RZ ;  /* 0x000000010d087810 */ /* 0x040fe40007ffe0ff */
[----:B------:R-:W-:Y:S02]  /*0ec0*/  IADD3 R15, R13, 0x2, RZ ;  /* 0x000000020d0f7810 */ /* 0x000fe40007ffe0ff */
[----:B------:R-:W-:Y:S02]  /*0ed0*/  ISETP.EQ.OR P1, PT, R8, UR7, P2 ;  /* 0x0000000708007c0c */ /* 0x000fe40009722670 */
[----:B------:R-:W-:-:S11]  /*0ee0*/  ISETP.EQ.OR P3, PT, R15, UR7, P2 ;  /* 0x000000070f007c0c */ /* 0x000fd60009762670 */
[----:B------:R-:W1:Y:S01]  /*0ef0*/  @!P1 S2R R29, SR_CTAID.Y ;  /* 0x00000000001d9919 */ /* 0x000e620000002600 */
[----:B------:R-:W1:Y:S01]  /*0f00*/  @!P1 LDC R23, c[0x0][0x10] ;  /* 0x00000400ff179b82 */ /* 0x000e620000000800 */
[----:B------:R-:W-:Y:S01]  /*0f10*/  @!P1 LOP3.LUT R28, R17, 0x1, RZ, 0xc0, !PT ;  /* 0x00000001111c9812 */ /* 0x000fe200078ec0ff */
[----:B------:R-:W2:Y:S06]  /*0f20*/  @!P3 S2R R10, SR_CTAID.Y ;  /* 0x00000000000ab919 */ /* 0x000eac0000002600 */
[----:B------:R-:W2:Y:S01]  /*0f30*/  @!P3 LDC R11, c[0x0][0x10] ;  /* 0x00000400ff0bbb82 */ /* 0x000ea20000000800 */
[----:B-1----:R-:W-:-:S07]  /*0f40*/  @!P1 IMAD R29, R8, R23, R29 ;  /* 0x00000017081d9224 */ /* 0x002fce00078e021d */
[----:B------:R-:W1:Y:S01]  /*0f50*/  @!P1 LDC.64 R8, c[0x0][0x248] ;  /* 0x00009200ff089b82 */ /* 0x000e620000000a00 */
[----:B------:R-:W-:Y:S02]  /*0f60*/  @!P1 IMAD R23, R23, R28, RZ ;  /* 0x0000001c17179224 */ /* 0x000fe400078e02ff */
[----:B--2---:R-:W-:Y:S01]  /*0f70*/  @!P3 IMAD R10, R15, R11, R10 ;  /* 0x0000000b0f0ab224 */ /* 0x004fe200078e020a */
[----:B------:R-:W-:Y:S01]  /*0f80*/  IADD3 R15, R13, 0x3, RZ ;  /* 0x000000030d0f7810 */ /* 0x000fe20007ffe0ff */
[----:B------:R-:W-:-:S05]  /*0f90*/  @!P1 IMAD R23, R23, R12, RZ ;  /* 0x0000000c17179224 */ /* 0x000fca00078e02ff */
[----:B------:R-:W-:-:S05]  /*0fa0*/  @!P1 SHF.L.U32 R23, R23, 0x1, RZ ;  /* 0x0000000117179819 */ /* 0x000fca00000006ff */
[----:B-1----:R-:W-:-:S04]  /*0fb0*/  @!P1 IMAD.WIDE R8, R23, 0x4, R8 ;  /* 0x0000000417089825 */ /* 0x002fc800078e0208 */
[----:B------:R-:W-:-:S04]  /*0fc0*/  @!P1 IMAD.WIDE.U32 R28, R29, 0x8, R8 ;  /* 0x000000081d1c9825 */ /* 0x000fc800078e0008 */
[----:B0-----:R-:W-:Y:S01]  /*0fd0*/  @!P4 FADD.FTZ R4, R4, R6 ;  /* 0x000000060404c221 */ /* 0x001fe20000010000 */
[----:B------:R-:W-:Y:S01]  /*0fe0*/  @!P4 FADD.FTZ R5, R5, R7 ;  /* 0x000000070505c221 */ /* 0x000fe20000010000 */
[----:B------:R-:W-:Y:S02]  /*0ff0*/  ISETP.EQ.OR P4, PT, R15, UR7, P2 ;  /* 0x000000070f007c0c */ /* 0x000fe40009782670 */
[----:B------:R-:W-:-:S05]  /*1000*/  @!P3 LOP3.LUT R6, R17, 0x1, RZ, 0xc0, !PT ;  /* 0x000000011106b812 */ /* 0x000fca00078ec0ff */
[----:B------:R-:W-:Y:S02]  /*1010*/  @!P3 IMAD R11, R11, R6, RZ ;  /* 0x000000060b0bb224 */ /* 0x000fe400078e02ff */
[----:B------:R-:W0:Y:S02]  /*1020*/  @!P3 LDC.64 R6, c[0x0][0x248] ;  /* 0x00009200ff06bb82 */ /* 0x000e240000000a00 */
[----:B------:R-:W-:Y:S02]  /*1030*/  @!P3 IMAD R8, R11, R12, RZ ;  /* 0x0000000c0b08b224 */ /* 0x000fe400078e02ff */
[----:B------:R-:W1:Y:S03]  /*1040*/  @!P4 S2R R11, SR_CTAID.Y ;  /* 0x00000000000bc919 */ /* 0x000e660000002600 */
[----:B------:R-:W-:Y:S01]  /*1050*/  @!P3 SHF.L.U32 R9, R8, 0x1, RZ ;  /* 0x000000010809b819 */ /* 0x000fe200000006ff */
[----:B------:R-:W1:Y:S04]  /*1060*/  @!P4 LDC R23, c[0x0][0x10] ;  /* 0x00000400ff17cb82 */ /* 0x000e680000000800 */
[----:B0-----:R-:W-:-:S04]  /*1070*/  @!P3 IMAD.WIDE R6, R9, 0x4, R6 ;  /* 0x000000040906b825 */ /* 0x001fc800078e0206 */
[----:B------:R-:W-:Y:S01]  /*1080*/  @!P3 IMAD.WIDE.U32 R8, R10, 0x8, R6 ;  /* 0x000000080a08b825 */ /* 0x000fe200078e0006 */
[----:B------:R-:W-:-:S03]  /*1090*/  @!P4 LOP3.LUT R6, R17, 0x1, RZ, 0xc0, !PT ;  /* 0x000000011106c812 */ /* 0x000fc600078ec0ff */
[----:B-1----:R-:W-:Y:S02]  /*10a0*/  @!P4 IMAD R15, R15, R23, R11 ;  /* 0x000000170f0fc224 */ /* 0x002fe400078e020b */
[----:B------:R-:W2:Y:S01]  /*10b0*/  @!P3 LDG.E.64 R8, desc[UR8][R8.64] ;  /* 0x000000080808b981 */ /* 0x000ea2000c1e1b00 */
[----:B------:R-:W0:Y:S01]  /*10c0*/  @!P4 LDC.64 R10, c[0x0][0x248] ;  /* 0x00009200ff0acb82 */ /* 0x000e220000000a00 */
[----:B------:R-:W-:Y:S02]  /*10d0*/  @!P4 IMAD R23, R23, R6, RZ ;  /* 0x000000061717c224 */ /* 0x000fe400078e02ff */
[----:B------:R-:W3:Y:S02]  /*10e0*/  @!P1 LDG.E.64 R6, desc[UR8][R28.64] ;  /* 0x000000081c069981 */ /* 0x000ee4000c1e1b00 */
[----:B------:R-:W-:-:S05]  /*10f0*/  @!P4 IMAD R23, R23, R12, RZ ;  /* 0x0000000c1717c224 */ /* 0x000fca00078e02ff */
[----:B------:R-:W-:-:S05]  /*1100*/  @!P4 SHF.L.U32 R23, R23, 0x1, RZ ;  /* 0x000000011717c819 */ /* 0x000fca00000006ff */
[----:B0-----:R-:W-:-:S04]  /*1110*/  @!P4 IMAD.WIDE R10, R23, 0x4, R10 ;  /* 0x00000004170ac825 */ /* 0x001fc800078e020a */
[----:B------:R-:W-:-:S06]  /*1120*/  @!P4 IMAD.WIDE.U32 R10, R15, 0x8, R10 ;  /* 0x000000080f0ac825 */ /* 0x000fcc00078e000a */
[----:B------:R-:W4:Y:S01]  /*1130*/  @!P4 LDG.E.64 R10, desc[UR8][R10.64] ;  /* 0x000000080a0ac981 */ /* 0x000f22000c1e1b00 */
[----:B------:R-:W-:Y:S02]  /*1140*/  IADD3 R14, R14, -0x4, RZ ;  /* 0xfffffffc0e0e7810 */ /* 0x000fe40007ffe0ff */
[----:B------:R-:W-:Y:S01]  /*1150*/  IADD3 R13, R13, 0x4, RZ ;  /* 0x000000040d0d7810 */ /* 0x000fe20007ffe0ff */
[----:B---3--:R-:W-:Y:S01]  /*1160*/  @!P1 FADD.FTZ R4, R4, R6 ;  /* 0x0000000604049221 */ /* 0x008fe20000010000 */
[----:B------:R-:W-:Y:S01]  /*1170*/  @!P1 FADD.FTZ R5, R5, R7 ;  /* 0x0000000705059221 */ /* 0x000fe20000010000 */
[----:B------:R-:W-:Y:S02]  /*1180*/  ISETP.NE.AND P1, PT, R14, RZ, PT ;  /* 0x000000ff0e00720c */ /* 0x000fe40003f25270 */
[----:B--2---:R-:W-:Y:S01]  /*1190*/  @!P3 FADD.FTZ R4, R4, R8 ;  /* 0x000000080404b221 */ /* 0x004fe20000010000 */
[----:B------:R-:W-:-:S03]  /*11a0*/  @!P3 FADD.FTZ R5, R5, R9 ;  /* 0x000000090505b221 */ /* 0x000fc60000010000 */
[----:B----4-:R-:W-:Y:S01]  /*11b0*/  @!P4 FADD.FTZ R4, R4, R10 ;  /* 0x0000000a0404c221 */ /* 0x010fe20000010000 */
[----:B------:R-:W-:-:S06]  /*11c0*/  @!P4 FADD.FTZ R5, R5, R11 ;  /* 0x0000000b0505c221 */ /* 0x000fcc0000010000 */
[----:B------:R-:W-:Y:S05]  /*11d0*/  @P1 BRA `(.L_x_2023) ;  /* 0xfffffffc00041947 */ /* 0x000fea000383ffff */
.L_x_2022:
[----:B-1----:R-:W-:-:S13]  /*11e0*/  LOP3.LUT P1, R8, R12, 0x3, RZ, 0xc0, !PT ;  /* 0x000000030c087812 */ /* 0x002fda000782c0ff */
[----:B------:R-:W-:Y:S05]  /*11f0*/  @!P1 BRA `(.L_x_2019) ;  /* 0x0000000000c89947 */ /* 0x000fea0003800000 */
[----:B------:R-:W-:Y:S01]  /*1200*/  ISETP.EQ.OR P1, PT, R13, UR7, P2 ;  /* 0x000000070d007c0c */ /* 0x000fe20009722670 */
[----:B------:R-:W-:Y:S01]  /*1210*/  BSSY B0, `(.L_x_2024) ;  /* 0x0000010000007945 */ /* 0x000fe20003800000 */
[----:B------:R-:W-:-:S11]  /*1220*/  ISETP.NE.AND P3, PT, R8, 0x1, PT ;  /* 0x000000010800780c */ /* 0x000fd60003f65270 */
[----:B------:R-:W-:Y:S05]  /*1230*/  @P1 BRA `(.L_x_2025) ;  /* 0x0000000000341947 */ /* 0x000fea0003800000 */
[----:B------:R-:W1:Y:S01]  /*1240*/  S2R R10, SR_CTAID.Y ;  /* 0x00000000000a7919 */ /* 0x000e620000002600 */
[----:B------:R-:W2:Y:S01]  /*1250*/  LDC.64 R6, c[0x0][0x248] ;  /* 0x00009200ff067b82 */ /* 0x000ea20000000a00 */
[----:B------:R-:W-:Y:S01]  /*1260*/  LOP3.LUT R9, R17, 0x1, RZ, 0xc0, !PT ;  /* 0x0000000111097812 */ /* 0x000fe200078ec0ff */
[----:B------:R-:W-:-:S04]  /*1270*/  ULDC UR5, c[0x0][0x10] ;  /* 0x0000040000057ab9 */ /* 0x000fc80000000800 */
[----:B------:R-:W-:-:S04]  /*1280*/  IMAD R9, R9, UR5, RZ ;  /* 0x0000000509097c24 */ /* 0x000fc8000f8e02ff */
[----:B------:R-:W-:-:S05]  /*1290*/  IMAD R9, R9, R12, RZ ;  /* 0x0000000c09097224 */ /* 0x000fca00078e02ff */
[----:B------:R-:W-:-:S05]  /*12a0*/  SHF.L.U32 R9, R9, 0x1, RZ ;  /* 0x0000000109097819 */ /* 0x000fca00000006ff */
[----:B--2---:R-:W-:-:S04]  /*12b0*/  IMAD.WIDE R6, R9, 0x4, R6 ;  /* 0x0000000409067825 */ /* 0x004fc800078e0206 */
[----:B-1----:R-:W-:-:S04]  /*12c0*/  IMAD R9, R13, UR5, R10 ;  /* 0x000000050d097c24 */ /* 0x002fc8000f8e020a */
[----:B------:R-:W-:-:S06]  /*12d0*/  IMAD.WIDE.U32 R6, R9, 0x8, R6 ;  /* 0x0000000809067825 */ /* 0x000fcc00078e0006 */
[----:B------:R-:W0:Y:S02]  /*12e0*/  LDG.E.64 R6, desc[UR8][R6.64] ;  /* 0x0000000806067981 */ /* 0x000e24000c1e1b00 */
[----:B0-----:R-:W-:Y:S01]  /*12f0*/  FADD.FTZ R4, R4, R6 ;  /* 0x0000000604047221 */ /* 0x001fe20000010000 */
[----:B------:R-:W-:-:S07]  /*1300*/  FADD.FTZ R5, R5, R7 ;  /* 0x0000000705057221 */ /* 0x000fce0000010000 */
.L_x_2025:
[----:B------:R-:W-:Y:S05]  /*1310*/  BSYNC B0 ;  /* 0x0000000000007941 */ /* 0x000fea0003800000 */
.L_x_2024:
[----:B------:R-:W-:Y:S05]  /*1320*/  @!P3 BRA `(.L_x_2019) ;  /* 0x00000000007cb947 */ /* 0x000fea0003800000 */
[C---:B------:R-:W-:Y:S02]  /*1330*/  IADD3 R6, R13.reuse, 0x1, RZ ;  /* 0x000000010d067810 */ /* 0x040fe40007ffe0ff */
[----:B------:R-:W-:Y:S02]  /*1340*/  IADD3 R13, R13, 0x2, RZ ;  /* 0x000000020d0d7810 */ /* 0x000fe40007ffe0ff */
[----:B------:R-:W-:Y:S02]  /*1350*/  ISETP.EQ.OR P3, PT, R6, UR7, P2 ;  /* 0x0000000706007c0c */ /* 0x000fe40009762670 */
[----:B------:R-:W-:-:S04]  /*1360*/  ISETP.EQ.OR P1, PT, R13, UR7, P2 ;  /* 0x000000070d007c0c */ /* 0x000fc80009722670 */
[----:B------:R-:W-:-:S07]  /*1370*/  ISETP.EQ.OR P1, PT, R8, 0x2, P1 ;  /* 0x000000020800780c */ /* 0x000fce0000f22670 */
[----:B------:R-:W1:Y:S01]  /*1380*/  @!P3 S2R R15, SR_CTAID.Y ;  /* 0x00000000000fb919 */ /* 0x000e620000002600 */
[----:B------:R-:W1:Y:S01]  /*1390*/  @!P3 LDC R11, c[0x0][0x10] ;  /* 0x00000400ff0bbb82 */ /* 0x000e620000000800 */
[----:B------:R-:W-:-:S04]  /*13a0*/  @!P3 LOP3.LUT R10, R17, 0x1, RZ, 0xc0, !PT ;  /* 0x00000001110ab812 */ /* 0x000fc800078ec0ff */
[----:B------:R-:W2:Y:S03]  /*13b0*/  @!P1 S2R R14, SR_CTAID.Y ;  /* 0x00000000000e9919 */ /* 0x000ea60000002600 */
[----:B------:R-:W2:Y:S08]  /*13c0*/  @!P1 LDC R23, c[0x0][0x10] ;  /* 0x00000400ff179b82 */ /* 0x000eb00000000800 */
[----:B------:R-:W3:Y:S01]  /*13d0*/  @!P3 LDC.64 R8, c[0x0][0x248] ;  /* 0x00009200ff08bb82 */ /* 0x000ee20000000a00 */
[----:B-1----:R-:W-:-:S07]  /*13e0*/  @!P3 IMAD R15, R6, R11, R15 ;  /* 0x0000000b060fb224 */ /* 0x002fce00078e020f */
[----:B------:R-:W1:Y:S01]  /*13f0*/  @!P1 LDC.64 R6, c[0x0][0x248] ;  /* 0x00009200ff069b82 */ /* 0x000e620000000a00 */
[----:B------:R-:W-:Y:S01]  /*1400*/  @!P3 IMAD R11, R11, R10, RZ ;  /* 0x0000000a0b0bb224 */ /* 0x000fe200078e02ff */
[----:B------:R-:W-:Y:S01]  /*1410*/  @!P1 LOP3.LUT R10, R17, 0x1, RZ, 0xc0, !PT ;  /* 0x00000001110a9812 */ /* 0x000fe200078ec0ff */
[----:B--2---:R-:W-:Y:S02]  /*1420*/  @!P1 IMAD R13, R13, R23, R14 ;  /* 0x000000170d0d9224 */ /* 0x004fe400078e020e */
[----:B------:R-:W-:Y:S02]  /*1430*/  @!P3 IMAD R11, R11, R12, RZ ;  /* 0x0000000c0b0bb224 */ /* 0x000fe400078e02ff */
[----:B------:R-:W-:-:S03]  /*1440*/  @!P1 IMAD R29, R23, R10, RZ ;  /* 0x0000000a171d9224 */ /* 0x000fc600078e02ff */
[----:B------:R-:W-:Y:S01]  /*1450*/  @!P3 SHF.L.U32 R11, R11, 0x1, RZ ;  /* 0x000000010b0bb819 */ /* 0x000fe200000006ff */
[----:B------:R-:W-:-:S04]  /*1460*/  @!P1 IMAD R29, R29, R12, RZ ;  /* 0x0000000c1d1d9224 */ /* 0x000fc800078e02ff */
[----:B---3--:R-:W-:Y:S01]  /*1470*/  @!P3 IMAD.WIDE R10, R11, 0x4, R8 ;  /* 0x000000040b0ab825 */ /* 0x008fe200078e0208 */
[----:B------:R-:W-:-:S05]  /*1480*/  @!P1 SHF.L.U32 R29, R29, 0x1, RZ ;  /* 0x000000011d1d9819 */ /* 0x000fca00000006ff */
[----:B-1----:R-:W-:-:S04]  /*1490*/  @!P1 IMAD.WIDE R8, R29, 0x4, R6 ;  /* 0x000000041d089825 */ /* 0x002fc800078e0206 */
        /* <DEDUP_REMOVED lines=8> */
.L_x_2019:
[----:B------:R-:W-:Y:S01]  /*1520*/  ULDC.64 UR12, c[0x0][0x218] ;  /* 0x00008600000c7ab9 */ /* 0x000fe20000000a00 */
[----:B------:R-:W-:Y:S01]  /*1530*/  LOP3.LUT P1, RZ, R20, UR7, RZ, 0xfc, !PT ;  /* 0x0000000714ff7c12 */ /* 0x000fe2000f82fcff */
[----:B------:R-:W2:Y:S01]  /*1540*/  S2UR UR6, SR_CgaCtaId ;  /* 0x00000000000679c3 */ /* 0x000ea20000008800 */
[----:B------:R-:W-:Y:S01]  /*1550*/  ISETP.EQ.U32.AND P3, PT, RZ, UR12, PT ;  /* 0x0000000cff007c0c */ /* 0x000fe2000bf62070 */
[----:B------:R-:W-:Y:S01]  /*1560*/  UMOV UR5, 0x400 ;  /* 0x0000040000057882 */ /* 0x000fe20000000000 */
[----:B------:R-:W-:Y:S02]  /*1570*/  IADD3 R3, R22, R3, RZ ;  /* 0x0000000316037210 */ /* 0x000fe40007ffe0ff */
[----:B------:R-:W-:-:S03]  /*1580*/  ISETP.EQ.OR.EX P1, PT, RZ, UR13, P1, P3 ;  /* 0x0000000dff007c0c */ /* 0x000fc60008f22730 */
[----:B-1----:R-:W1:Y:S08]  /*1590*/  LDC.64 R10, c[0x0][0x228] ;  /* 0x00008a00ff0a7b82 */ /* 0x002e700000000a00 */
[----:B------:R-:W3:Y:S08]  /*15a0*/  LDC.64 R6, c[0x0][0x230] ;  /* 0x00008c00ff067b82 */ /* 0x000ef00000000a00 */
[----:B------:R-:W4:Y:S01]  /*15b0*/  @!P1 LDC.64 R12, c[0x0][0x218] ;  /* 0x00008600ff0c9b82 */ /* 0x000f220000000a00 */
[----:B--2---:R-:W-:-:S03]  /*15c0*/  ULEA UR5, UR6, UR5, 0x18 ;  /* 0x0000000506057291 */ /* 0x004fc6000f8ec03f */
[----:B------:R-:W-:Y:S02]  /*15d0*/  ULDC UR6, c[0x0][0x2a4] ;  /* 0x0000a90000067ab9 */ /* 0x000fe40000000800 */
[----:B------:R-:W-:Y:S01]  /*15e0*/  @!P1 FMUL.FTZ R9, R5, UR6 ;  /* 0x0000000605099c20 */ /* 0x000fe20008410000 */
[----:B------:R-:W-:Y:S01]  /*15f0*/  @!P1 FMUL.FTZ R8, R4, UR6 ;  /* 0x0000000604089c20 */ /* 0x000fe20008410000 */
[C---:B-1----:R-:W-:Y:S02]  /*1600*/  IMAD.WIDE R10, R3.reuse, 0x4, R10 ;  /* 0x00000004030a7825 */ /* 0x042fe400078e020a */
[----:B------:R0:W-:Y:S02]  /*1610*/  @!P2 STS.64 [UR5+0x78], R4 ;  /* 0x00007804ff00a988 */ /* 0x0001e40008000a05 */
[----:B---3--:R-:W-:-:S04]  /*1620*/  IMAD.WIDE R6, R3, 0x4, R6 ;  /* 0x0000000403067825 */ /* 0x008fc800078e0206 */
[----:B----4-:R-:W-:-:S05]  /*1630*/  @!P1 IMAD.WIDE R12, R21, 0x8, R12 ;  /* 0x00000008150c9825 */ /* 0x010fca00078e020c */
[----:B------:R1:W-:Y:S01]  /*1640*/  @!P1 STG.E.64 desc[UR8][R12.64], R8 ;  /* 0x000000080c009986 */ /* 0x0003e2000c101b08 */
[----:B------:R-:W-:Y:S06]  /*1650*/  BAR.SYNC.DEFER_BLOCKING 0x0 ;  /* 0x0000000000007b1d */ /* 0x000fec0000010000 */
[----:B------:R-:W2:Y:S04]  /*1660*/  LDG.E.64 R10, desc[UR8][R10.64] ;  /* 0x000000080a0a7981 */ /* 0x000ea8000c1e1b00 */
[----:B------:R-:W2:Y:S01]  /*1670*/  LDG.E.64 R6, desc[UR8][R6.64] ;  /* 0x0000000806067981 */ /* 0x000ea2000c1e1b00 */
[----:B------:R-:W-:-:S02]  /*1680*/  MOV R3, 0x3f800000 ;  /* 0x3f80000000037802 */ /* 0x000fc40000000f00 */
[----:B0-----:R-:W-:Y:S01]  /*1690*/  PRMT R5, R2, 0x7632, R5 ;  /* 0x0000763202057816 */ /* 0x001fe20000000005 */
[----:B------:R-:W0:Y:S01]  /*16a0*/  LDS.64 R14, [UR5+0x78] ;  /* 0x00007805ff0e7984 */ /* 0x000e220008000a00 */
[----:B-1----:R-:W-:Y:S02]  /*16b0*/  PRMT R9, R0, 0x7632, R9 ;  /* 0x0000763200097816 */ /* 0x002fe40000000009 */
[----:B------:R-:W-:Y:S02]  /*16c0*/  SHF.L.U32 R13, R2, 0x10, RZ ;  /* 0x00000010020d7819 */ /* 0x000fe400000006ff */
[----:B------:R-:W-:Y:S02]  /*16d0*/  SHF.L.U32 R5, R5, 0x10, RZ ;  /* 0x0000001005057819 */ /* 0x000fe400000006ff */
[----:B------:R-:W-:Y:S02]  /*16e0*/  SHF.L.U32 R23, R0, 0x10, RZ ;  /* 0x0000001000177819 */ /* 0x000fe400000006ff */
[----:B------:R-:W-:Y:S01]  /*16f0*/  SHF.L.U32 R9, R9, 0x10, RZ ;  /* 0x0000001009097819 */ /* 0x000fe200000006ff */
[----:B0-----:R-:W-:-:S04]  /*1700*/  FMUL.FTZ R14, R14, UR6 ;  /* 0x000000060e0e7c20 */ /* 0x001fc80008410000 */
[C---:B------:R-:W-:Y:S01]  /*1710*/  FMUL.FTZ R28, R14.reuse, R14 ;  /* 0x0000000e0e1c7220 */ /* 0x040fe20000410000 */
[--C-:B------:R-:W-:Y:S01]  /*1720*/  FADD.FTZ R0, R13, -R14.reuse ;  /* 0x8000000e0d007221 */ /* 0x100fe20000010000 */
[C---:B------:R-:W-:Y:S01]  /*1730*/  FADD.FTZ R2, -R14.reuse, R5 ;  /* 0x000000050e027221 */ /* 0x040fe20000010100 */
[----:B------:R-:W-:Y:S01]  /*1740*/  FADD.FTZ R4, R23, -R14 ;  /* 0x8000000e17047221 */ /* 0x000fe20000010000 */
[----:B------:R-:W-:Y:S01]  /*1750*/  FFMA.FTZ R15, R15, UR6, -R28 ;  /* 0x000000060f0f7c23 */ /* 0x000fe2000801081c */
[----:B------:R-:W-:-:S04]  /*1760*/  FADD.FTZ R14, -R14, R9 ;  /* 0x000000090e0e7221 */ /* 0x000fc80000010100 */
[----:B------:R-:W-:-:S13]  /*1770*/  FSETP.GTU.FTZ.AND P1, PT, R15, RZ, PT ;  /* 0x000000ff0f00720b */ /* 0x000fda0003f3c000 */
[----:B------:R-:W0:Y:S02]  /*1780*/  @P1 LDC R28, c[0x0][0x238] ;  /* 0x00008e00ff1c1b82 */ /* 0x000e240000000800 */
[----:B0-----:R-:W-:-:S04]  /*1790*/  @P1 FADD.FTZ R15, R15, R28 ;  /* 0x0000001c0f0f1221 */ /* 0x001fc80000010000 */
[----:B------:R-:W0:Y:S01]  /*17a0*/  @P1 MUFU.RSQ R3, R15 ;  /* 0x0000000f00031308 */ /* 0x000e220000001400 */
[----:B------:R-:W-:Y:S01]  /*17b0*/  ISETP.NE.AND P1, PT, RZ, UR10, PT ;  /* 0x0000000aff007c0c */ /* 0x000fe2000bf25270 */
[-C--:B0-----:R-:W-:Y:S01]  /*17c0*/  FMUL.FTZ R5, R0, R3.reuse ;  /* 0x0000000300057220 */ /* 0x081fe20000410000 */
[-C--:B------:R-:W-:Y:S01]  /*17d0*/  FMUL.FTZ R9, R4, R3.reuse ;  /* 0x0000000304097220 */ /* 0x080fe20000410000 */
[-C--:B------:R-:W-:Y:S01]  /*17e0*/  FMUL.FTZ R14, R14, R3.reuse ;  /* 0x000000030e0e7220 */ /* 0x080fe20000410000 */
[----:B------:R-:W-:Y:S01]  /*17f0*/  FMUL.FTZ R2, R2, R3 ;  /* 0x0000000302027220 */ /* 0x000fe20000410000 */
[----:B------:R-:W-:Y:S01]  /*1800*/  IADD3 R0, R18, 0x20, RZ ;  /* 0x0000002012007810 */ /* 0x000fe20007ffe0ff */
[C-C-:B--2---:R-:W-:Y:S01]  /*1810*/  FFMA.FTZ R8, R10.reuse, R5, R6.reuse ;  /* 0x000000050a087223 */ /* 0x144fe20000010006 */
[----:B------:R-:W-:Y:S01]  /*1820*/  FFMA.FTZ R6, R10, R9, R6 ;  /* 0x000000090a067223 */ /* 0x000fe20000010006 */
[C-C-:B------:R-:W-:Y:S01]  /*1830*/  FFMA.FTZ R9, R11.reuse, R14, R7.reuse ;  /* 0x0000000e0b097223 */ /* 0x140fe20000010007 */
[----:B------:R-:W-:-:S04]  /*1840*/  FFMA.FTZ R7, R11, R2, R7 ;  /* 0x000000020b077223 */ /* 0x000fc80000010007 */
[----:B------:R-:W-:Y:S05]  /*1850*/  @!P1 BRA `(.L_x_2026) ;  /* 0x0000000000289947 */ /* 0x000fea0003800000 */
        /* <DEDUP_REMOVED lines=9> */
[----:B-1----:R-:W-:-:S07]  /*18f0*/  FMUL.FTZ R7, R7, R10 ;  /* 0x0000000a07077220 */ /* 0x002fce0000410000 */
.L_x_2026:
[----:B------:R-:W-:Y:S04]  /*1900*/  BSSY B0, `(.L_x_2027) ;  /* 0x000000f000007945 */ /* 0x000fe80003800000 */
[----:B------:R-:W-:Y:S05]  /*1910*/  @!P0 BRA `(.L_x_2028) ;  /* 0x0000000000348947 */ /* 0x000fea0003800000 */
[----:B------:R-:W-:Y:S01]  /*1920*/  SHF.R.S32.HI R5, RZ, 0x1f, R18 ;  /* 0x0000001fff057819 */ /* 0x000fe20000011412 */
[----:B------:R-:W-:Y:S01]  /*1930*/  ULDC.64 UR12, c[0x0][0x270] ;  /* 0x00009c00000c7ab9 */ /* 0x000fe20000000a00 */
[----:B------:R-:W-:Y:S02]  /*1940*/  MOV R2, R24 ;  /* 0x0000001800027202 */ /* 0x000fe40000000f00 */
[----:B------:R-:W-:Y:S01]  /*1950*/  MOV R3, R27 ;  /* 0x0000001b00037202 */ /* 0x000fe20000000f00 */
[----:B------:R-:W-:Y:S01]  /*1960*/  IMAD R5, R5, UR12, RZ ;  /* 0x0000000c05057c24 */ /* 0x000fe2000f8e02ff */
[----:B------:R-:W-:Y:S01]  /*1970*/  F2FP.BF16.F32.PACK_AB R7, R7, R8 ;  /* 0x000000080707723e */ /* 0x000fe200000010ff */
[----:B------:R-:W-:-:S04]  /*1980*/  IMAD.WIDE.U32 R2, R18, UR12, R2 ;  /* 0x0000000c12027c25 */ /* 0x000fc8000f8e0002 */
[----:B------:R-:W-:Y:S01]  /*1990*/  IMAD R5, R18, UR13, R5 ;  /* 0x0000000d12057c24 */ /* 0x000fe2000f8e0205 */
[----:B------:R-:W-:Y:S02]  /*19a0*/  ULDC.64 UR12, c[0x0][0x210] ;  /* 0x00008400000c7ab9 */ /* 0x000fe40000000a00 */
[----:B------:R-:W-:Y:S02]  /*19b0*/  LEA R4, P2, R2, UR12, 0x1 ;  /* 0x0000000c02047c11 */ /* 0x000fe4000f8408ff */
[----:B------:R-:W-:-:S04]  /*19c0*/  IADD3 R5, R3, R5, RZ ;  /* 0x0000000503057210 */ /* 0x000fc80007ffe0ff */
[----:B------:R-:W-:-:S05]  /*19d0*/  LEA.HI.X R5, R2, UR13, R5, 0x1, P2 ;  /* 0x0000000d02057c11 */ /* 0x000fca00090f0c05 */
[----:B------:R0:W-:Y:S02]  /*19e0*/  STG.E desc[UR8][R4.64], R7 ;  /* 0x0000000704007986 */ /* 0x0001e4000c101908 */
.L_x_2028:
[----:B------:R-:W-:Y:S05]  /*19f0*/  BSYNC B0 ;  /* 0x0000000000007941 */ /* 0x000fea0003800000 */
.L_x_2027:
[----:B------:R-:W-:Y:S05]  /*1a00*/  @!P1 BRA `(.L_x_2029) ;  /* 0x0000000000289947 */ /* 0x000fea0003800000 */
        /* <DEDUP_REMOVED lines=10> */
.L_x_2029:
[----:B------:R-:W-:Y:S01]  /*1ab0*/  ULDC.64 UR12, c[0x0][0x278] ;  /* 0x00009e00000c7ab9 */ /* 0x000fe20000000a00 */
[----:B0-----:R-:W-:Y:S01]  /*1ac0*/  SHF.R.S32.HI R5, RZ, 0x1f, R0 ;  /* 0x0000001fff057819 */ /* 0x001fe20000011400 */
[----:B------:R-:W-:Y:S01]  /*1ad0*/  BSSY B0, `(.L_x_2030) ;  /* 0x0000011000007945 */ /* 0x000fe20003800000 */
[----:B------:R-:W-:-:S04]  /*1ae0*/  ISETP.GE.U32.AND P1, PT, R0, UR12, PT ;  /* 0x0000000c00007c0c */ /* 0x000fc8000bf26070 */
[----:B------:R-:W-:-:S04]  /*1af0*/  ISETP.GE.AND.EX P1, PT, R5, UR13, PT, P1 ;  /* 0x0000000d05007c0c */ /* 0x000fc8000bf26310 */
[----:B------:R-:W-:-:S13]  /*1b00*/  ISETP.GT.U32.OR P1, PT, R20, 0x17f, P1 ;  /* 0x0000017f1400780c */ /* 0x000fda0000f24470 */
[----:B------:R-:W-:Y:S05]  /*1b10*/  @P1 BRA `(.L_x_2031) ;  /* 0x0000000000301947 */ /* 0x000fea0003800000 */
[----:B------:R-:W-:Y:S01]  /*1b20*/  ULDC.64 UR12, c[0x0][0x270] ;  /* 0x00009c00000c7ab9 */ /* 0x000fe20000000a00 */
[----:B------:R-:W-:Y:S01]  /*1b30*/  MOV R2, R24 ;  /* 0x0000001800027202 */ /* 0x000fe20000000f00 */
[----:B------:R-:W-:Y:S01]  /*1b40*/  IMAD R5, R5, UR12, RZ ;  /* 0x0000000c05057c24 */ /* 0x000fe2000f8e02ff */
[----:B------:R-:W-:Y:S02]  /*1b50*/  MOV R3, R27 ;  /* 0x0000001b00037202 */ /* 0x000fe40000000f00 */
[----:B------:R-:W-:Y:S01]  /*1b60*/  F2FP.BF16.F32.PACK_AB R9, R9, R6 ;  /* 0x000000060909723e */ /* 0x000fe200000010ff */
[C---:B------:R-:W-:Y:S02]  /*1b70*/  IMAD R5, R0.reuse, UR13, R5 ;  /* 0x0000000d00057c24 */ /* 0x040fe4000f8e0205 */
[----:B------:R-:W-:Y:S01]  /*1b80*/  IMAD.WIDE.U32 R2, R0, UR12, R2 ;  /* 0x0000000c00027c25 */ /* 0x000fe2000f8e0002 */
[----:B------:R-:W-:Y:S02]  /*1b90*/  ULDC.64 UR12, c[0x0][0x210] ;  /* 0x00008400000c7ab9 */ /* 0x000fe40000000a00 */
[----:B------:R-:W-:-:S02]  /*1ba0*/  LEA R4, P1, R2, UR12, 0x1 ;  /* 0x0000000c02047c11 */ /* 0x000fc4000f8208ff */
[----:B------:R-:W-:-:S04]  /*1bb0*/  IADD3 R5, R3, R5, RZ ;  /* 0x0000000503057210 */ /* 0x000fc80007ffe0ff */
[----:B------:R-:W-:-:S05]  /*1bc0*/  LEA.HI.X R5, R2, UR13, R5, 0x1, P1 ;  /* 0x0000000d02057c11 */ /* 0x000fca00088f0c05 */
[----:B------:R0:W-:Y:S02]  /*1bd0*/  STG.E desc[UR8][R4.64], R9 ;  /* 0x0000000904007986 */ /* 0x0001e4000c101908 */
.L_x_2031:
[----:B------:R-:W-:Y:S05]  /*1be0*/  BSYNC B0 ;  /* 0x0000000000007941 */ /* 0x000fea0003800000 */
.L_x_2030:
[----:B------:R-:W1:Y:S01]  /*1bf0*/  LDC R0, c[0x0][0x10] ;  /* 0x00000400ff007b82 */ /* 0x000e620000000800 */
[----:B------:R-:W-:Y:S02]  /*1c00*/  IADD3 R17, R17, 0x1, RZ ;  /* 0x0000000111117810 */ /* 0x000fe40007ffe0ff */
[----:B-1----:R-:W-:-:S04]  /*1c10*/  IADD3 R21, R0, R21, RZ ;  /* 0x0000001500157210 */ /* 0x002fc80007ffe0ff */
[----:B------:R-:W-:-:S13]  /*1c20*/  ISETP.GE.AND P1, PT, R21, UR4, PT ;  /* 0x0000000415007c0c */ /* 0x000fda000bf26270 */
[----:B------:R-:W-:Y:S05]  /*1c30*/  @!P1 BRA `(.L_x_2032) ;  /* 0xffffffe4006c9947 */ /* 0x000fea000383ffff */
[----:B------:R-:W-:Y:S05]  /*1c40*/  EXIT ;  /* 0x000000000000794d */ /* 0x000fea0003800000 */
.L_x_2033:
        /* <DEDUP_REMOVED lines=11> */
.L_x_3278:


//--------------------- .text._Z35group_norm_nhwc_fwd_one_pass_kernelI11Bf16IOFp32WLi128ELi24ELi384EEv26Group_norm_nhwc_fwd_params --------------------------
	.section	.text._Z35group_norm_nhwc_fwd_one_pass_kernelI11Bf16IOFp32WLi128ELi24ELi384EEv26Group_norm_nhwc_fwd_params,"ax",@progbits
	.align	128
        .global         _Z35group_norm_nhwc_fwd_one_pass_kernelI11Bf16IOFp32WLi128ELi24ELi384EEv26Group_norm_nhwc_fwd_params
        .type           _Z35group_norm_nhwc_fwd_one_pass_kernelI11Bf16IOFp32WLi128ELi24ELi384EEv26Group_norm_nhwc_fwd_params,@function
        .size           _Z35group_norm_nhwc_fwd_one_pass_kernelI11Bf16IOFp32WLi128ELi24ELi384EEv26Group_norm_nhwc_fwd_params,(.L_x_3279 - _Z35group_norm_nhwc_fwd_one_pass_kernelI11Bf16IOFp32WLi128ELi24ELi384EEv26Group_norm_nhwc_fwd_params)
        .other          _Z35group_norm_nhwc_fwd_one_pass_kernelI11Bf16IOFp32WLi128ELi24ELi384EEv26Group_norm_nhwc_fwd_params,@"STO_CUDA_ENTRY STV_DEFAULT"
_Z35group_norm_nhwc_fwd_one_pass_kernelI11Bf16IOFp32WLi128ELi24ELi384EEv26Group_norm_nhwc_fwd_params:
.text._Z35group_norm_nhwc_fwd_one_pass_kernelI11Bf16IOFp32WLi128ELi24ELi384EEv26Group_norm_nhwc_fwd_params:
        /* <DEDUP_REMOVED lines=11> */
[----:B------:R-:W-:-:S05]  /*00b0*/  ULDC.U8 UR10, c[0x0][0x28c] ;  /* 0x0000a300000a7ab9 */ /* 0x000fca0000000000 */
[----:B------:R-:W1:Y:S08]  /*00c0*/  LDC R19, c[0x0][0x294] ;  /* 0x0000a500ff137b82 */ /* 0x000e700000000800 */
[----:B------:R-:W2:Y:S01]  /*00d0*/  S2UR UR6, SR_CgaCtaId ;  /* 0x00000000000679c3 */ /* 0x000ea20000008800 */
[----:B0-----:R-:W-:Y:S01]  /*00e0*/  IMAD.WIDE.U32 R2, R4, -0x55555555, RZ ;  /* 0xaaaaaaab04027825 */ /* 0x001fe200078e00ff */
[----:B------:R-:W-:-:S04]  /*00f0*/  SHF.R.S32.HI R5, RZ, 0x1f, R4 ;  /* 0x0000001fff057819 */ /* 0x000fc80000011404 */
[----:B------:R-:W-:Y:S02]  /*0100*/  SHF.R.U32.HI R2, RZ, 0x3, R3 ;  /* 0x00000003ff027819 */ /* 0x000fe40000011603 */
[----:B------:R-:W-:Y:S01]  /*0110*/  LEA.HI R5, R5, R4, RZ, 0x5 ;  /* 0x0000000405057211 */ /* 0x000fe200078f28ff */
[----:B--2---:R-:W-:Y:S02]  /*0120*/  ULEA UR5, UR6, UR5, 0x18 ;  /* 0x0000000506057291 */ /* 0x004fe4000f8ec03f */
[----:B-1----:R-:W-:Y:S01]  /*0130*/  IMAD R19, R19, UR7, R2 ;  /* 0x0000000713137c24 */ /* 0x002fe2000f8e0202 */
[----:B------:R-:W-:Y:S01]  /*0140*/  SHF.R.S32.HI R0, RZ, 0x5, R5 ;  /* 0x00000005ff007819 */ /* 0x000fe20000011405 */
[----:B------:R-:W-:-:S03]  /*0150*/  HFMA2.MMA R2, -RZ, RZ, 0, 0 ;  /* 0x00000000ff027435 */ /* 0x000fc600000001ff */
[----:B------:R-:W-:Y:S02]  /*0160*/  ISETP.GE.U32.AND P0, PT, R19, UR8, PT ;  /* 0x0000000813007c0c */ /* 0x000fe4000bf06070 */
[----:B------:R-:W-:Y:S02]  /*0170*/  SHF.R.S32.HI R3, RZ, 0x1f, R19 ;  /* 0x0000001fff037819 */ /* 0x000fe40000011413 */
[----:B------:R-:W-:Y:S02]  /*0180*/  LEA R0, R0, UR5, 0x3 ;  /* 0x0000000500007c11 */ /* 0x000fe4000f8e18ff */
[----:B------:R-:W-:Y:S01]  /*0190*/  ISETP.GE.AND.EX P0, PT, R3, UR9, PT, P0 ;  /* 0x0000000903007c0c */ /* 0x000fe2000bf06300 */
[----:B------:R-:W-:Y:S01]  /*01a0*/  ULDC.64 UR8, c[0x0][0x208] ;  /* 0x0000820000087ab9 */ /* 0x000fe20000000a00 */
[----:B------:R-:W-:Y:S02]  /*01b0*/  IADD3 R18, R19, 0x20, RZ ;  /* 0x0000002013127810 */ /* 0x000fe40007ffe0ff */
[----:B------:R-:W-:-:S13]  /*01c0*/  ISETP.LT.U32.AND P0, PT, R4, 0x180, !P0 ;  /* 0x000001800400780c */ /* 0x000fda0004701070 */
.L_x_2055:
[----:B01----:R-:W0:Y:S01]  /*01d0*/  LDC R7, c[0x0][0x288] ;  /* 0x0000a200ff077b82 */ /* 0x003e220000000800 */
[----:B------:R-:W-:Y:S01]  /*01e0*/  IABS R10, R20 ;  /* 0x00000014000a7213 */ /* 0x000fe20000000000 */
[----:B------:R-:W-:Y:S01]  /*01f0*/  ULDC.64 UR14, c[0x0][0x278] ;  /* 0x00009e00000e7ab9 */ /* 0x000fe20000000a00 */
[----:B------:R-:W-:Y:S01]  /*0200*/  ULDC.64 UR12, c[0x0][0x280] ;  /* 0x0000a000000c7ab9 */ /* 0x000fe20000000a00 */
[----:B------:R-:W-:-:S04]  /*0210*/  IADD3 R15, R19, 0x40, RZ ;  /* 0x00000040130f7810 */ /* 0x000fc80007ffe0ff */
[----:B------:R-:W-:Y:S02]  /*0220*/  SHF.R.S32.HI R16, RZ, 0x1f, R15 ;  /* 0x0000001fff107819 */ /* 0x000fe4000001140f */
[----:B0-----:R-:W-:-:S04]  /*0230*/  IABS R6, R7 ;  /* 0x0000000700067213 */ /* 0x001fc80000000000 */
[----:B------:R-:W0:Y:S08]  /*0240*/  I2F.RP R5, R6 ;  /* 0x0000000600057306 */ /* 0x000e300000209400 */
[----:B0-----:R-:W0:Y:S02]  /*0250*/  MUFU.RCP R5, R5 ;  /* 0x0000000500057308 */ /* 0x001e240000001000 */
[----:B0--3--:R-:W-:-:S06]  /*0260*/  IADD3 R8, R5, 0xffffffe, RZ ;  /* 0x0ffffffe05087810 */ /* 0x009fcc0007ffe0ff */
[----:B------:R0:W1:Y:S02]  /*0270*/  F2I.FTZ.U32.TRUNC.NTZ R9, R8 ;  /* 0x0000000800097305 */ /* 0x000064000021f000 */
[----:B0-----:R-:W-:Y:S02]  /*0280*/  MOV R8, RZ ;  /* 0x000000ff00087202 */ /* 0x001fe40000000f00 */
[----:B-1----:R-:W-:-:S05]  /*0290*/  IADD3 R11, RZ, -R9, RZ ;  /* 0x80000009ff0b7210 */ /* 0x002fca0007ffe0ff */
[----:B------:R-:W-:-:S04]  /*02a0*/  IMAD R11, R11, R6, RZ ;  /* 0x000000060b0b7224 */ /* 0x000fc800078e02ff */
[----:B------:R-:W-:-:S06]  /*02b0*/  IMAD.HI.U32 R9, R9, R11, R8 ;  /* 0x0000000b09097227 */ /* 0x000fcc00078e0008 */
[----:B------:R-:W-:-:S04]  /*02c0*/  IMAD.HI.U32 R13, R9, R10, RZ ;  /* 0x0000000a090d7227 */ /* 0x000fc800078e00ff */
[----:B------:R-:W-:Y:S01]  /*02d0*/  IMAD.WIDE.U32 R8, R4, -0x55555555, RZ ;  /* 0xaaaaaaab04087825 */ /* 0x000fe200078e00ff */
[----:B------:R-:W-:-:S04]  /*02e0*/  IADD3 R5, -R13, RZ, RZ ;  /* 0x000000ff0d057210 */ /* 0x000fc80007ffe1ff */
[----:B------:R-:W-:Y:S01]  /*02f0*/  SHF.R.U32.HI R9, RZ, 0x3, R9 ;  /* 0x00000003ff097819 */ /* 0x000fe20000011609 */
[C---:B------:R-:W-:Y:S02]  /*0300*/  IMAD R5, R6.reuse, R5, R10 ;  /* 0x0000000506057224 */ /* 0x040fe400078e020a */
[----:B------:R-:W0:Y:S02]  /*0310*/  @P0 LDC.64 R10, c[0x0][0x270] ;  /* 0x00009c00ff0a0b82 */ /* 0x000e240000000a00 */
[----:B------:R-:W-:Y:S01]  /*0320*/  IMAD R9, R9, -0xc, R4 ;  /* 0xfffffff409097824 */ /* 0x000fe200078e0204 */
[----:B------:R-:W-:-:S04]  /*0330*/  ISETP.GT.U32.AND P2, PT, R6, R5, PT ;  /* 0x000000050600720c */ /* 0x000fc80003f44070 */
[----:B------:R-:W-:-:S04]  /*0340*/  SHF.L.U32 R22, R9, 0x1, RZ ;  /* 0x0000000109167819 */ /* 0x000fc800000006ff */
[----:B------:R-:W-:-:S05]  /*0350*/  SHF.R.S32.HI R12, RZ, 0x1f, R22 ;  /* 0x0000001fff0c7819 */ /* 0x000fca0000011416 */
[-C--:B------:R-:W-:Y:S02]  /*0360*/  @!P2 IADD3 R5, R5, -R6.reuse, RZ ;  /* 0x800000060505a210 */ /* 0x080fe40007ffe0ff */
[----:B------:R-:W-:Y:S02]  /*0370*/  @!P2 IADD3 R13, R13, 0x1, RZ ;  /* 0x000000010d0da810 */ /* 0x000fe40007ffe0ff */
[----:B------:R-:W-:Y:S02]  /*0380*/  ISETP.GE.U32.AND P1, PT, R5, R6, PT ;  /* 0x000000060500720c */ /* 0x000fe40003f26070 */
[----:B------:R-:W-:Y:S02]  /*0390*/  LOP3.LUT R5, R20, R7, RZ, 0x3c, !PT ;  /* 0x0000000714057212 */ /* 0x000fe400078e3cff */
[----:B------:R-:W-:Y:S02]  /*03a0*/  ISETP.NE.AND P2, PT, R7, RZ, PT ;  /* 0x000000ff0700720c */ /* 0x000fe40003f45270 */
[----:B------:R-:W-:-:S02]  /*03b0*/  ISETP.GE.AND P3, PT, R5, RZ, PT ;  /* 0x000000ff0500720c */ /* 0x000fc40003f66270 */
[----:B------:R-:W-:-:S05]  /*03c0*/  SHF.R.S32.HI R5, RZ, 0x1f, R18 ;  /* 0x0000001fff057819 */ /* 0x000fca0000011412 */
[----:B------:R-:W-:Y:S02]  /*03d0*/  @P1 IADD3 R13, R13, 0x1, RZ ;  /* 0x000000010d0d1810 */ /* 0x000fe40007ffe0ff */
[----:B------:R-:W-:-:S04]  /*03e0*/  ISETP.GE.U32.AND P1, PT, R18, UR14, PT ;  /* 0x0000000e12007c0c */ /* 0x000fc8000bf26070 */
[----:B------:R-:W-:Y:S02]  /*03f0*/  @!P3 IADD3 R13, -R13, RZ, RZ ;  /* 0x000000ff0d0db210 */ /* 0x000fe40007ffe1ff */
[----:B------:R-:W-:Y:S02]  /*0400*/  @!P2 LOP3.LUT R13, RZ, R7, RZ, 0x33, !PT ;  /* 0x00000007ff0da212 */ /* 0x000fe400078e33ff */
[----:B------:R-:W-:Y:S02]  /*0410*/  ISETP.GE.AND.EX P1, PT, R5, UR15, PT, P1 ;  /* 0x0000000f05007c0c */ /* 0x000fe4000bf26310 */
[----:B------:R-:W-:Y:S02]  /*0420*/  IADD3 R21, -R13, RZ, RZ ;  /* 0x000000ff0d157210 */ /* 0x000fe40007ffe1ff */
[----:B------:R-:W-:Y:S02]  /*0430*/  ISETP.GT.U32.OR P1, PT, R4, 0x17f, P1 ;  /* 0x0000017f0400780c */ /* 0x000fe40000f24470 */
[----:B------:R-:W-:Y:S01]  /*0440*/  SHF.R.S32.HI R8, RZ, 0x1f, R13 ;  /* 0x0000001fff087819 */ /* 0x000fe2000001140d */
[----:B------:R-:W-:-:S02]  /*0450*/  IMAD R21, R7, R21, R20 ;  /* 0x0000001507157224 */ /* 0x000fc400078e0214 */
[----:B------:R-:W1:Y:S02]  /*0460*/  @P0 LDC.64 R6, c[0x0][0x220] ;  /* 0x00008800ff060b82 */ /* 0x000e640000000a00 */
[----:B------:R-:W-:Y:S02]  /*0470*/  IMAD R21, R21, 0x18, RZ ;  /* 0x0000001815157824 */ /* 0x000fe400078e02ff */
[----:B------:R-:W-:-:S03]  /*0480*/  IMAD R14, R8, UR12, RZ ;  /* 0x0000000c080e7c24 */ /* 0x000fc6000f8e02ff */
[----:B------:R-:W-:Y:S01]  /*0490*/  IADD3 R22, P2, R22, R21, RZ ;  /* 0x0000001516167210 */ /* 0x000fe20007f5e0ff */
[----:B------:R-:W2:Y:S01]  /*04a0*/  @!P1 LDC.64 R8, c[0x0][0x270] ;  /* 0x00009c00ff089b82 */ /* 0x000ea20000000a00 */
[----:B------:R-:W-:Y:S01]  /*04b0*/  IMAD R25, R13, UR13, R14 ;  /* 0x0000000d0d197c24 */ /* 0x000fe2000f8e020e */
[----:B------:R-:W-:Y:S02]  /*04c0*/  IADD3 R14, R19, 0x60, RZ ;  /* 0x00000060130e7810 */ /* 0x000fe40007ffe0ff */
[----:B------:R-:W-:Y:S01]  /*04d0*/  LEA.HI.X.SX32 R23, R21, R12, 0x1, P2 ;  /* 0x0000000c15177211 */ /* 0x000fe200010f0eff */
[----:B0-----:R-:W-:Y:S01]  /*04e0*/  @P0 IMAD R12, R3, R10, RZ ;  /* 0x0000000a030c0224 */ /* 0x001fe200078e02ff */
[----:B------:R-:W-:Y:S02]  /*04f0*/  ISETP.GE.U32.AND P2, PT, R15, UR14, PT ;  /* 0x0000000e0f007c0c */ /* 0x000fe4000bf46070 */
[----:B------:R-:W-:Y:S01]  /*0500*/  SHF.R.S32.HI R17, RZ, 0x1f, R14 ;  /* 0x0000001fff117819 */ /* 0x000fe2000001140e */
[----:B------:R-:W-:Y:S01]  /*0510*/  IMAD.WIDE.U32 R22, R13, UR12, R22 ;  /* 0x0000000c0d167c25 */ /* 0x000fe2000f8e0016 */
[----:B------:R-:W-:-:S03]  /*0520*/  ISETP.GE.AND.EX P2, PT, R16, UR15, PT, P2 ;  /* 0x0000000f10007c0c */ /* 0x000fc6000bf46320 */
[----:B------:R-:W-:Y:S01]  /*0530*/  @P0 IMAD R13, R19, R11, R12 ;  /* 0x0000000b130d0224 */ /* 0x000fe200078e020c */
[----:B------:R-:W-:Y:S02]  /*0540*/  IADD3 R25, R23, R25, RZ ;  /* 0x0000001917197210 */ /* 0x000fe40007ffe0ff */
[----:B------:R-:W-:Y:S02]  /*0550*/  @P0 MOV R24, R22 ;  /* 0x0000001600180202 */ /* 0x000fe40000000f00 */
[----:B------:R-:W-:-:S03]  /*0560*/  ISETP.GT.U32.OR P2, PT, R4, 0x17f, P2 ;  /* 0x0000017f0400780c */ /* 0x000fc60001744470 */
[----:B------:R-:W-:Y:S02]  /*0570*/  @P0 IMAD.WIDE.U32 R26, R19, R10, R24 ;  /* 0x0000000a131a0225 */ /* 0x000fe400078e0018 */
[----:B------:R-:W0:Y:S03]  /*0580*/  @!P1 LDC.64 R10, c[0x0][0x220] ;  /* 0x00008800ff0a9b82 */ /* 0x000e260000000a00 */
[----:B------:R-:W-:Y:S02]  /*0590*/  @P0 IADD3 R13, R27, R13, RZ ;  /* 0x0000000d1b0d0210 */ /* 0x000fe40007ffe0ff */
[C---:B-1----:R-:W-:Y:S02]  /*05a0*/  @P0 LEA R12, P3, R26.reuse, R6, 0x1 ;  /* 0x000000061a0c0211 */ /* 0x042fe400078608ff */
[----:B------:R-:W-:Y:S02]  /*05b0*/  @!P1 MOV R27, R25 ;  /* 0x00000019001b9202 */ /* 0x000fe40000000f00 */
[----:B------:R-:W-:Y:S01]  /*05c0*/  @P0 LEA.HI.X R13, R26, R7, R13, 0x1, P3 ;  /* 0x000000071a0d0211 */ /* 0x000fe200018f0c0d */
[----:B--2---:R-:W-:Y:S01]  /*05d0*/  @!P1 IMAD R7, R5, R8, RZ ;  /* 0x0000000805079224 */ /* 0x004fe200078e02ff */
[----:B------:R-:W-:-:S02]  /*05e0*/  @!P1 MOV R26, R22 ;  /* 0x00000016001a9202 */ /* 0x000fc40000000f00 */
[----:B------:R-:W-:Y:S01]  /*05f0*/  ISETP.GE.U32.AND P3, PT, R14, UR14, PT ;  /* 0x0000000e0e007c0c */ /* 0x000fe2000bf66070 */
[C---:B------:R-:W-:Y:S01]  /*0600*/  @!P1 IMAD R7, R18.reuse, R9, R7 ;  /* 0x0000000912079224 */ /* 0x040fe200078e0207 */
[----:B------:R-:W-:Y:S01]  /*0610*/  MOV R6, RZ ;  /* 0x000000ff00067202 */ /* 0x000fe20000000f00 */
[----:B------:R-:W-:Y:S01]  /*0620*/  @!P1 IMAD.WIDE.U32 R26, R18, R8, R26 ;  /* 0x00000008121a9225 */ /* 0x000fe200078e001a */
[----:B------:R-:W-:Y:S01]  /*0630*/  ISETP.GE.AND.EX P3, PT, R17, UR15, PT, P3 ;  /* 0x0000000f11007c0c */ /* 0x000fe2000bf66330 */
[----:B------:R-:W1:Y:S03]  /*0640*/  @!P2 LDC.64 R8, c[0x0][0x270] ;  /* 0x00009c00ff08ab82 */ /* 0x000e660000000a00 */
[----:B------:R-:W-:Y:S01]  /*0650*/  ISETP.GT.U32.OR P3, PT, R4, 0x17f, P3 ;  /* 0x0000017f0400780c */ /* 0x000fe20001f64470 */
[----:B------:R0:W2:Y:S01]  /*0660*/  @P0 LDG.E R6, desc[UR8][R12.64] ;  /* 0x000000080c060981 */ /* 0x0000a2000c1e1900 */
[----:B------:R-:W-:-:S02]  /*0670*/  @!P1 IADD3 R7, R27, R7, RZ ;  /* 0x000000071b079210 */ /* 0x000fc40007ffe0ff */
[----:B0-----:R-:W-:-:S04]  /*0680*/  @!P1 LEA R12, P4, R26, R10, 0x1 ;  /* 0x0000000a1a0c9211 */ /* 0x001fc800078808ff */
[----:B------:R-:W-:Y:S02]  /*0690*/  @!P1 LEA.HI.X R13, R26, R11, R7, 0x1, P4 ;  /* 0x0000000b1a0d9211 */ /* 0x000fe400020f0c07 */
[----:B------:R-:W-:-:S03]  /*06a0*/  MOV R7, RZ ;  /* 0x000000ff00077202 */ /* 0x000fc60000000f00 */
[----:B------:R-:W0:Y:S01]  /*06b0*/  @!P3 LDC.64 R10, c[0x0][0x270] ;  /* 0x00009c00ff0abb82 */ /* 0x000e220000000a00 */
[----:B------:R-:W-:Y:S02]  /*06c0*/  @!P2 MOV R26, R22 ;  /* 0x00000016001aa202 */ /* 0x000fe40000000f00 */
[-C--:B------:R-:W-:Y:S01]  /*06d0*/  @!P2 MOV R27, R25.reuse ;  /* 0x00000019001ba202 */ /* 0x080fe20000000f00 */
[----:B------:R3:W4:Y:S01]  /*06e0*/  @!P1 LDG.E R7, desc[UR8][R12.64] ;  /* 0x000000080c079981 */ /* 0x000722000c1e1900 */
[----:B-1----:R-:W-:Y:S01]  /*06f0*/  @!P2 IMAD R16, R16, R8, RZ ;  /* 0x000000081010a224 */ /* 0x002fe200078e02ff */
[----:B------:R-:W-:Y:S01]  /*0700*/  @!P3 MOV R28, R22 ;  /* 0x00000016001cb202 */ /* 0x000fe20000000f00 */
[----:B------:R-:W-:Y:S01]  /*0710*/  @!P2 IMAD.WIDE.U32 R26, R15, R8, R26 ;  /* 0x000000080f1aa225 */ /* 0x000fe200078e001a */
[----:B------:R-:W-:-:S03]  /*0720*/  @!P3 MOV R29, R25 ;  /* 0x00000019001db202 */ /* 0x000fc60000000f00 */
[----:B------:R-:W-:Y:S02]  /*0730*/  @!P2 IMAD R16, R15, R9, R16 ;  /* 0x000000090f10a224 */ /* 0x000fe400078e0210 */
[----:B------:R-:W1:Y:S03]  /*0740*/  @!P3 LDC.64 R8, c[0x0][0x220] ;  /* 0x00008800ff08bb82 */ /* 0x000e660000000a00 */
[----:B------:R-:W-:-:S05]  /*0750*/  @!P2 IADD3 R16, R27, R16, RZ ;  /* 0x000000101b10a210 */ /* 0x000fca0007ffe0ff */
[----:B---3--:R-:W3:Y:S01]  /*0760*/  @!P2 LDC.64 R12, c[0x0][0x220] ;  /* 0x00008800ff0cab82 */ /* 0x008ee20000000a00 */
[-C--:B0-----:R-:W-:Y:S02]  /*0770*/  @!P3 IMAD R17, R17, R10.reuse, RZ ;  /* 0x0000000a1111b224 */ /* 0x081fe400078e02ff */
[----:B------:R-:W-:-:S04]  /*0780*/  @!P3 IMAD.WIDE.U32 R28, R14, R10, R28 ;  /* 0x0000000a0e1cb225 */ /* 0x000fc800078e001c */
[----:B------:R-:W-:-:S05]  /*0790*/  @!P3 IMAD R11, R14, R11, R17 ;  /* 0x0000000b0e0bb224 */ /* 0x000fca00078e0211 */
[----:B------:R-:W-:Y:S02]  /*07a0*/  @!P3 IADD3 R11, R29, R11, RZ ;  /* 0x0000000b1d0bb210 */ /* 0x000fe40007ffe0ff */
[----:B---3--:R-:W-:-:S04]  /*07b0*/  @!P2 LEA R12, P1, R26, R12, 0x1 ;  /* 0x0000000c1a0ca211 */ /* 0x008fc800078208ff */
[----:B------:R-:W-:Y:S02]  /*07c0*/  @!P2 LEA.HI.X R13, R26, R13, R16, 0x1, P1 ;  /* 0x0000000d1a0da211 */ /* 0x000fe400008f0c10 */
[----:B------:R-:W-:Y:S02]  /*07d0*/  CS2R R16, SRZ ;  /* 0x0000000000107805 */ /* 0x000fe4000001ff00 */
[----:B-1----:R-:W-:-:S04]  /*07e0*/  @!P3 LEA R8, P1, R28, R8, 0x1 ;  /* 0x000000081c08b211 */ /* 0x002fc800078208ff */
[----:B------:R-:W-:Y:S01]  /*07f0*/  @!P3 LEA.HI.X R9, R28, R9, R11, 0x1, P1 ;  /* 0x000000091c09b211 */ /* 0x000fe200008f0c0b */
[----:B------:R-:W3:Y:S04]  /*0800*/  @!P2 LDG.E R16, desc[UR8][R12.64] ;  /* 0x000000080c10a981 */ /* 0x000ee8000c1e1900 */
[----:B------:R0:W5:Y:S01]  /*0810*/  @!P3 LDG.E R17, desc[UR8][R8.64] ;  /* 0x000000080811b981 */ /* 0x000162000c1e1900 */
[----:B------:R-:W-:Y:S01]  /*0820*/  ISETP.NE.AND P2, PT, R4, RZ, PT ;  /* 0x000000ff0400720c */ /* 0x000fe20003f45270 */
[----:B------:R-:W-:Y:S01]  /*0830*/  BSSY B0, `(.L_x_2034) ;  /* 0x000005e000007945 */ /* 0x000fe20003800000 */
[----:B--2---:R-:W-:-:S04]  /*0840*/  PRMT R10, R6, 0x7632, R10 ;  /* 0x00007632060a7816 */ /* 0x004fc8000000000a */
[----:B------:R-:W-:Y:S02]  /*0850*/  SHF.L.U32 R11, R10, 0x10, RZ ;  /* 0x000000100a0b7819 */ /* 0x000fe400000006ff */
[----:B------:R-:W-:-:S03]  /*0860*/  SHF.L.U32 R10, R6, 0x10, RZ ;  /* 0x00000010060a7819 */ /* 0x000fc600000006ff */
[----:B------:R-:W-:Y:S02]  /*0870*/  FMUL.FTZ R15, R11, R11 ;  /* 0x0000000b0b0f7220 */ /* 0x000fe40000410000 */
[C---:B------:R-:W-:Y:S02]  /*0880*/  FADD.FTZ R11, R10.reuse, R11 ;  /* 0x0000000b0a0b7221 */ /* 0x040fe40000010000 */
[----:B------:R-:W-:Y:S02]  /*0890*/  FFMA.FTZ R15, R10, R10, R15 ;  /* 0x0000000a0a0f7223 */ /* 0x000fe4000001000f */
[----:B0-----:R-:W-:Y:S02]  /*08a0*/  FADD.FTZ R8, RZ, R11 ;  /* 0x0000000bff087221 */ /* 0x001fe40000010000 */
[----:B------:R-:W-:Y:S01]  /*08b0*/  FADD.FTZ R10, RZ, R15 ;  /* 0x0000000fff0a7221 */ /* 0x000fe20000010000 */
[----:B----4-:R-:W-:-:S04]  /*08c0*/  PRMT R14, R7, 0x7632, R14 ;  /* 0x00007632070e7816 */ /* 0x010fc8000000000e */
[----:B------:R-:W-:Y:S02]  /*08d0*/  SHF.L.U32 R27, R14, 0x10, RZ ;  /* 0x000000100e1b7819 */ /* 0x000fe400000006ff */
[----:B------:R-:W-:-:S03]  /*08e0*/  SHF.L.U32 R14, R7, 0x10, RZ ;  /* 0x00000010070e7819 */ /* 0x000fc600000006ff */
[----:B------:R-:W-:Y:S02]  /*08f0*/  FMUL.FTZ R13, R27, R27 ;  /* 0x0000001b1b0d7220 */ /* 0x000fe40000410000 */
[C---:B------:R-:W-:Y:S02]  /*0900*/  FADD.FTZ R27, R14.reuse, R27 ;  /* 0x0000001b0e1b7221 */ /* 0x040fe40000010000 */
[----:B------:R-:W-:Y:S02]  /*0910*/  FFMA.FTZ R13, R14, R14, R13 ;  /* 0x0000000e0e0d7223 */ /* 0x000fe4000001000d */
[----:B------:R-:W0:Y:S01]  /*0920*/  S2R R14, SR_LANEID ;  /* 0x00000000000e7919 */ /* 0x000e220000000000 */
[----:B------:R-:W-:Y:S01]  /*0930*/  FADD.FTZ R8, R8, R27 ;  /* 0x0000001b08087221 */ /* 0x000fe20000010000 */
[----:B------:R-:W-:Y:S01]  /*0940*/  FADD.FTZ R10, R10, R13 ;  /* 0x0000000d0a0a7221 */ /* 0x000fe20000010000 */
[C---:B0-----:R-:W-:Y:S02]  /*0950*/  ISETP.GT.AND P1, PT, R14.reuse, 0x1e, PT ;  /* 0x0000001e0e00780c */ /* 0x041fe40003f24270 */
[----:B------:R-:W-:-:S02]  /*0960*/  ISETP.NE.AND P3, PT, R14, RZ, PT ;  /* 0x000000ff0e00720c */ /* 0x000fc40003f65270 */
[C---:B---3--:R-:W-:Y:S02]  /*0970*/  PRMT R9, R16.reuse, 0x7632, R9 ;  /* 0x0000763210097816 */ /* 0x048fe40000000009 */
[----:B------:R-:W-:Y:S02]  /*0980*/  SHF.L.U32 R11, R16, 0x10, RZ ;  /* 0x00000010100b7819 */ /* 0x000fe400000006ff */
[----:B------:R-:W-:Y:S02]  /*0990*/  SHF.L.U32 R12, R9, 0x10, RZ ;  /* 0x00000010090c7819 */ /* 0x000fe400000006ff */
[----:B-----5:R-:W-:-:S03]  /*09a0*/  PRMT R9, R17, 0x7632, R9 ;  /* 0x0000763211097816 */ /* 0x020fc60000000009 */
[----:B------:R-:W-:Y:S01]  /*09b0*/  FMUL.FTZ R26, R12, R12 ;  /* 0x0000000c0c1a7220 */ /* 0x000fe20000410000 */
[----:B------:R-:W-:Y:S01]  /*09c0*/  SHF.L.U32 R9, R9, 0x10, RZ ;  /* 0x0000001009097819 */ /* 0x000fe200000006ff */
[----:B------:R-:W-:Y:S01]  /*09d0*/  FADD.FTZ R13, R11, R12 ;  /* 0x0000000c0b0d7221 */ /* 0x000fe20000010000 */
[----:B------:R-:W-:Y:S01]  /*09e0*/  SHF.L.U32 R12, R17, 0x10, RZ ;  /* 0x00000010110c7819 */ /* 0x000fe200000006ff */
[----:B------:R-:W-:Y:S02]  /*09f0*/  FFMA.FTZ R11, R11, R11, R26 ;  /* 0x0000000b0b0b7223 */ /* 0x000fe4000001001a */
[----:B------:R-:W-:Y:S01]  /*0a00*/  FMUL.FTZ R15, R9, R9 ;  /* 0x00000009090f7220 */ /* 0x000fe20000410000 */
[----:B------:R-:W-:Y:S01]  /*0a10*/  FADD.FTZ R8, R8, R13 ;  /* 0x0000000d08087221 */ /* 0x000fe20000010000 */
[----:B------:R-:W-:Y:S01]  /*0a20*/  FADD.FTZ R10, R10, R11 ;  /* 0x0000000b0a0a7221 */ /* 0x000fe20000010000 */
[C---:B------:R-:W-:Y:S01]  /*0a30*/  FADD.FTZ R9, R12.reuse, R9 ;  /* 0x000000090c097221 */ /* 0x040fe20000010000 */
[----:B------:R-:W-:-:S03]  /*0a40*/  FFMA.FTZ R15, R12, R12, R15 ;  /* 0x0000000c0c0f7223 */ /* 0x000fc6000001000f */
        /* <DEDUP_REMOVED lines=33> */
[----:B------:R-:W2:Y:S01]  /*0c60*/  LDS.128 R8, [UR5+0x20] ;  /* 0x00002005ff087984 */ /* 0x000ea20008000c00 */
[----:B-1----:R-:W-:Y:S01]  /*0c70*/  FADD.FTZ R27, R12, R14 ;  /* 0x0000000e0c1b7221 */ /* 0x002fe20000010000 */
[----:B------:R-:W-:Y:S02]  /*0c80*/  FADD.FTZ R26, R13, R15 ;  /* 0x0000000f0d1a7221 */ /* 0x000fe40000010000 */
[----:B0-----:R-:W0:Y:S01]  /*0c90*/  LDS.128 R12, [UR5+0x30] ;  /* 0x00003005ff0c7984 */ /* 0x001e220008000c00 */
[----:B--2---:R-:W-:Y:S01]  /*0ca0*/  FADD.FTZ R27, R27, R8 ;  /* 0x000000081b1b7221 */ /* 0x004fe20000010000 */
[----:B------:R-:W-:-:S03]  /*0cb0*/  FADD.FTZ R26, R26, R9 ;  /* 0x000000091a1a7221 */ /* 0x000fc60000010000 */
        /* <DEDUP_REMOVED lines=21> */
.L_x_2035:
[----:B------:R-:W-:Y:S05]  /*0e10*/  BSYNC B0 ;  /* 0x0000000000007941 */ /* 0x000fea0003800000 */
.L_x_2034:
[----:B------:R-:W1:Y:S01]  /*0e20*/  LDC R10, c[0x0][0xc] ;  /* 0x00000300ff0a7b82 */ /* 0x000e620000000800 */
[----:B------:R-:W-:Y:S02]  /*0e30*/  PRMT R14, R7, 0x7632, R14 ;  /* 0x00007632070e7816 */ /* 0x000fe4000000000e */
[----:B-1----:R-:W-:-:S13]  /*0e40*/  ISETP.GE.U32.AND P1, PT, R10, 0x2, PT ;  /* 0x000000020a00780c */ /* 0x002fda0003f26070 */
[----:B------:R-:W-:Y:S05]  /*0e50*/  @!P1 BRA `(.L_x_2036) ;  /* 0x0000000800709947 */ /* 0x000fea0003800000 */
[----:B------:R-:W-:Y:S05]  /*0e60*/  @P2 BRA `(.L_x_2037) ;  /* 0x0000000000742947 */ /* 0x000fea0003800000 */
[----:B------:R-:W1:Y:S01]  /*0e70*/  LDC R15, c[0x0][0x10] ;  /* 0x00000400ff0f7b82 */ /* 0x000e620000000800 */
[----:B------:R-:W2:Y:S01]  /*0e80*/  S2R R11, SR_CTAID.Y ;  /* 0x00000000000b7919 */ /* 0x000ea20000002600 */
[C---:B------:R-:W-:Y:S02]  /*0e90*/  LOP3.LUT R8, R2.reuse, 0x1, RZ, 0xc0, !PT ;  /* 0x0000000102087812 */ /* 0x040fe400078ec0ff */
[----:B------:R-:W-:-:S04]  /*0ea0*/  LOP3.LUT P1, RZ, R2, 0x2, RZ, 0xc0, !PT ;  /* 0x0000000202ff7812 */ /* 0x000fc8000782c0ff */
[----:B------:R-:W3:Y:S01]  /*0eb0*/  LDC.64 R26, c[0x0][0x248] ;  /* 0x00009200ff1a7b82 */ /* 0x000ee20000000a00 */
[----:B-1----:R-:W-:-:S04]  /*0ec0*/  IMAD R8, R8, R15, RZ ;  /* 0x0000000f08087224 */ /* 0x002fc800078e02ff */
[----:B------:R-:W-:-:S05]  /*0ed0*/  IMAD R9, R8, R10, RZ ;  /* 0x0000000a08097224 */ /* 0x000fca00078e02ff */
[----:B------:R-:W-:Y:S01]  /*0ee0*/  SHF.L.U32 R9, R9, 0x1, RZ ;  /* 0x0000000109097819 */ /* 0x000fe200000006ff */
[----:B--2---:R-:W-:Y:S01]  /*0ef0*/  IMAD R15, R15, UR7, R11 ;  /* 0x000000070f0f7c24 */ /* 0x004fe2000f8e020b */
[----:B------:R-:W-:-:S03]  /*0f00*/  IADD3 R11, R8, R11, RZ ;  /* 0x0000000b080b7210 */ /* 0x000fc60007ffe0ff */
[----:B---3--:R-:W-:Y:S02]  /*0f10*/  IMAD.WIDE R26, R9, 0x4, R26 ;  /* 0x00000004091a7825 */ /* 0x008fe400078e021a */
[----:B------:R-:W1:Y:S01]  /*0f20*/  LDC.64 R8, c[0x0][0x240] ;  /* 0x00009000ff087b82 */ /* 0x000e620000000a00 */
[----:B------:R-:W-:Y:S01]  /*0f30*/  SEL R28, R10, RZ, !P1 ;  /* 0x000000ff0a1c7207 */ /* 0x000fe20004800000 */
[----:B------:R-:W-:Y:S01]  /*0f40*/  IMAD.WIDE.U32 R26, R15, 0x8, R26 ;  /* 0x000000080f1a7825 */ /* 0x000fe200078e001a */
[----:B------:R-:W-:-:S04]  /*0f50*/  MOV R15, 0xffffffff ;  /* 0xffffffff000f7802 */ /* 0x000fc80000000f00 */
[----:B------:R2:W-:Y:S01]  /*0f60*/  STG.E.64 desc[UR8][R26.64], R12 ;  /* 0x0000000c1a007986 */ /* 0x0005e2000c101b08 */
[----:B-1----:R-:W-:Y:S01]  /*0f70*/  IMAD.WIDE.U32 R8, R11, 0x4, R8 ;  /* 0x000000040b087825 */ /* 0x002fe200078e0008 */
[----:B------:R-:W-:Y:S02]  /*0f80*/  SEL R11, R15, 0x1, P1 ;  /* 0x000000010f0b7807 */ /* 0x000fe40000800000 */
[----:B------:R-:W-:Y:S01]  /*0f90*/  ISETP.NE.AND P1, PT, R28, -0x1, PT ;  /* 0xffffffff1c00780c */ /* 0x000fe20003f25270 */
[----:B------:R-:W-:Y:S06]  /*0fa0*/  MEMBAR.ALL.GPU ;  /* 0x0000000000007992 */ /* 0x000fec000000a000 */
[----:B------:R-:W-:-:S00]  /*0fb0*/  ERRBAR ;  /* 0x00000000000079ab */ /* 0x000fc00000000000 */
[----:B------:R-:W-:Y:S06]  /*0fc0*/  CGAERRBAR ;  /* 0x00000000000075ab */ /* 0x000fec0000000000 */
[----:B------:R2:W-:Y:S01]  /*0fd0*/  REDG.E.ADD.S32.STRONG.GPU desc[UR8][R8.64], R11 ;  /* 0x0000000b0800798e */ /* 0x0005e2000c10e388 */
[----:B------:R-:W-:Y:S05]  /*0fe0*/  @!P1 BRA `(.L_x_2037) ;  /* 0x0000000000149947 */ /* 0x000fea0003800000 */
.L_x_2038:
[----:B--2---:R-:W2:Y:S04]  /*0ff0*/  LDG.E.STRONG.GPU R11, desc[UR8][R8.64] ;  /* 0x00000008080b7981 */ /* 0x004ea8000c1ef900 */
[----:B--2---:R-:W-:Y:S01]  /*1000*/  CCTL.IVALL ;  /* 0x00000000ff00798f */ /* 0x004fe20002000000 */
[----:B------:R-:W-:Y:S05]  /*1010*/  YIELD ;  /* 0x0000000000007946 */ /* 0x000fea0003800000 */
[----:B------:R-:W-:-:S13]  /*1020*/  ISETP.NE.AND P1, PT, R11, R28, PT ;  /* 0x0000001c0b00720c */ /* 0x000fda0003f25270 */
[----:B------:R-:W-:Y:S05]  /*1030*/  @P1 BRA `(.L_x_2038) ;  /* 0xfffffffc00ec1947 */ /* 0x000fea000383ffff */
.L_x_2037:
[----:B------:R-:W-:Y:S01]  /*1040*/  ISETP.NE.AND P1, PT, R10, RZ, PT ;  /* 0x000000ff0a00720c */ /* 0x000fe20003f25270 */
[----:B------:R-:W-:Y:S05]  /*1050*/  WARPSYNC.ALL ;  /* 0x0000000000007948 */ /* 0x000fea0003800000 */
[----:B------:R-:W-:Y:S07]  /*1060*/  BAR.SYNC.DEFER_BLOCKING 0x0 ;  /* 0x0000000000007b1d */ /* 0x000fee0000010000 */
[----:B------:R-:W-:Y:S05]  /*1070*/  @!P1 BRA `(.L_x_2036) ;  /* 0x0000000400e89947 */ /* 0x000fea0003800000 */
[----:B--2---:R-:W-:Y:S01]  /*1080*/  IADD3 R8, R10, -0x1, RZ ;  /* 0xffffffff0a087810 */ /* 0x004fe20007ffe0ff */
[----:B------:R-:W-:-:S03]  /*1090*/  HFMA2.MMA R11, -RZ, RZ, 0, 0 ;  /* 0x00000000ff0b7435 */ /* 0x000fc600000001ff */
[----:B------:R-:W-:-:S13]  /*10a0*/  ISETP.GE.U32.AND P1, PT, R8, 0x3, PT ;  /* 0x000000030800780c */ /* 0x000fda0003f26070 */
[----:B------:R-:W-:Y:S05]  /*10b0*/  @!P1 BRA `(.L_x_2039) ;  /* 0x0000000400089947 */ /* 0x000fea0003800000 */
[----:B------:R-:W-:Y:S02]  /*10c0*/  LOP3.LUT R15, R10, 0x3, RZ, 0xc0, !PT ;  /* 0x000000030a0f7812 */ /* 0x000fe400078ec0ff */
[----:B------:R-:W-:Y:S02]  /*10d0*/  MOV R11, RZ ;  /* 0x000000ff000b7202 */ /* 0x000fe40000000f00 */
[----:B------:R-:W-:-:S07]  /*10e0*/  IADD3 R15, -R15, R10, RZ ;  /* 0x0000000a0f0f7210 */ /* 0x000fce0007ffe1ff */
.L_x_2040:
[----:B------:R-:W-:-:S13]  /*10f0*/  ISETP.EQ.OR P1, PT, R11, UR7, P2 ;  /* 0x000000070b007c0c */ /* 0x000fda0009722670 */
[----:B------:R-:W1:Y:S01]  /*1100*/  @!P1 S2R R27, SR_CTAID.Y ;  /* 0x00000000001b9919 */ /* 0x000e620000002600 */
[----:B------:R-:W2:Y:S01]  /*1110*/  @!P1 LDC R8, c[0x0][0x10] ;  /* 0x00000400ff089b82 */ /* 0x000ea20000000800 */
[----:B------:R-:W-:-:S05]  /*1120*/  @!P1 LOP3.LUT R29, R2, 0x1, RZ, 0xc0, !PT ;  /* 0x00000001021d9812 */ /* 0x000fca00078ec0ff */
[----:B--2---:R-:W-:-:S04]  /*1130*/  @!P1 IMAD R29, R29, R8, RZ ;  /* 0x000000081d1d9224 */ /* 0x004fc800078e02ff */
[----:B------:R-:W-:Y:S02]  /*1140*/  @!P1 IMAD R29, R29, R10, RZ ;  /* 0x0000000a1d1d9224 */ /* 0x000fe400078e02ff */
[----:B-1----:R-:W-:Y:S02]  /*1150*/  @!P1 IMAD R27, R8, R11, R27 ;  /* 0x0000000b081b9224 */ /* 0x002fe400078e021b */
[----:B------:R-:W1:Y:S01]  /*1160*/  @!P1 LDC.64 R8, c[0x0][0x248] ;  /* 0x00009200ff089b82 */ /* 0x000e620000000a00 */
[----:B------:R-:W-:-:S05]  /*1170*/  @!P1 SHF.L.U32 R29, R29, 0x1, RZ ;  /* 0x000000011d1d9819 */ /* 0x000fca00000006ff */
[----:B-1----:R-:W-:-:S04]  /*1180*/  @!P1 IMAD.WIDE R8, R29, 0x4, R8 ;  /* 0x000000041d089825 */ /* 0x002fc800078e0208 */
[----:B------:R-:W-:-:S06]  /*1190*/  @!P1 IMAD.WIDE.U32 R8, R27, 0x8, R8 ;  /* 0x000000081b089825 */ /* 0x000fcc00078e0008 */
[----:B------:R-:W0:Y:S01]  /*11a0*/  @!P1 LDG.E.64 R8, desc[UR8][R8.64] ;  /* 0x0000000808089981 */ /* 0x000e22000c1e1b00 */
[----:B------:R-:W-:-:S04]  /*11b0*/  IADD3 R26, R11, 0x1, RZ ;  /* 0x000000010b1a7810 */ /* 0x000fc80007ffe0ff */
[----:B------:R-:W-:-:S13]  /*11c0*/  ISETP.EQ.OR P3, PT, R26, UR7, P2 ;  /* 0x000000071a007c0c */ /* 0x000fda0009762670 */
[----:B------:R-:W1:Y:S01]  /*11d0*/  @!P3 S2R R27, SR_CTAID.Y ;  /* 0x00000000001bb919 */ /* 0x000e620000002600 */
[----:B------:R-:W1:Y:S01]  /*11e0*/  @!P3 LDC R29, c[0x0][0x10] ;  /* 0x00000400ff1dbb82 */ /* 0x000e620000000800 */
[----:B------:R-:W-:Y:S01]  /*11f0*/  @!P3 LOP3.LUT R28, R2, 0x1, RZ, 0xc0, !PT ;  /* 0x00000001021cb812 */ /* 0x000fe200078ec0ff */
[----:B-1----:R-:W-:-:S04]  /*1200*/  @!P3 IMAD R27, R26, R29, R27 ;  /* 0x0000001d1a1bb224 */ /* 0x002fc800078e021b */
[----:B------:R-:W-:-:S04]  /*1210*/  @!P3 IMAD R29, R28, R29, RZ ;  /* 0x0000001d1c1db224 */ /* 0x000fc800078e02ff */
[----:B------:R-:W-:-:S05]  /*1220*/  @!P3 IMAD R29, R29, R10, RZ ;  /* 0x0000000a1d1db224 */ /* 0x000fca00078e02ff */
[----:B------:R-:W-:Y:S01]  /*1230*/  @!P3 SHF.L.U32 R29, R29, 0x1, RZ ;  /* 0x000000011d1db819 */ /* 0x000fe200000006ff */
[----:B0-----:R-:W-:Y:S01]  /*1240*/  @!P1 FADD.FTZ R12, R12, R8 ;  /* 0x000000080c0c9221 */ /* 0x001fe20000010000 */
[----:B------:R-:W-:Y:S02]  /*1250*/  @!P1 FADD.FTZ R13, R13, R9 ;  /* 0x000000090d0d9221 */ /* 0x000fe40000010000 */
[----:B------:R-:W0:Y:S02]  /*1260*/  @!P3 LDC.64 R8, c[0x0][0x248] ;  /* 0x00009200ff08bb82 */ /* 0x000e240000000a00 */
[----:B0-----:R-:W-:-:S04]  /*1270*/  @!P3 IMAD.WIDE R8, R29, 0x4, R8 ;  /* 0x000000041d08b825 */ /* 0x001fc800078e0208 */
[----:B------:R-:W-:-:S06]  /*1280*/  @!P3 IMAD.WIDE.U32 R8, R27, 0x8, R8 ;  /* 0x000000081b08b825 */ /* 0x000fcc00078e0008 */
[----:B------:R-:W2:Y:S01]  /*1290*/  @!P3 LDG.E.64 R8, desc[UR8][R8.64] ;  /* 0x000000080808b981 */ /* 0x000ea2000c1e1b00 */
[----:B------:R-:W-:-:S04]  /*12a0*/  IADD3 R26, R11, 0x2, RZ ;  /* 0x000000020b1a7810 */ /* 0x000fc80007ffe0ff */
[----:B------:R-:W-:-:S13]  /*12b0*/  ISETP.EQ.OR P1, PT, R26, UR7, P2 ;  /* 0x000000071a007c0c */ /* 0x000fda0009722670 */
[----:B------:R-:W0:Y:S01]  /*12c0*/  @!P1 S2R R27, SR_CTAID.Y ;  /* 0x00000000001b9919 */ /* 0x000e220000002600 */
[----:B------:R-:W0:Y:S01]  /*12d0*/  @!P1 LDC R29, c[0x0][0x10] ;  /* 0x00000400ff1d9b82 */ /* 0x000e220000000800 */
[----:B------:R-:W-:Y:S01]  /*12e0*/  @!P1 LOP3.LUT R28, R2, 0x1, RZ, 0xc0, !PT ;  /* 0x00000001021c9812 */ /* 0x000fe200078ec0ff */
[----:B0-----:R-:W-:-:S04]  /*12f0*/  @!P1 IMAD R27, R26, R29, R27 ;  /* 0x0000001d1a1b9224 */ /* 0x001fc800078e021b */
[----:B------:R-:W-:-:S04]  /*1300*/  @!P1 IMAD R29, R28, R29, RZ ;  /* 0x0000001d1c1d9224 */ /* 0x000fc800078e02ff */
[----:B------:R-:W-:-:S05]  /*1310*/  @!P1 IMAD R29, R29, R10, RZ ;  /* 0x0000000a1d1d9224 */ /* 0x000fca00078e02ff */
[----:B------:R-:W-:Y:S01]  /*1320*/  @!P1 SHF.L.U32 R29, R29, 0x1, RZ ;  /* 0x000000011d1d9819 */ /* 0x000fe200000006ff */
[----:B--2---:R-:W-:Y:S01]  /*1330*/  @!P3 FADD.FTZ R12, R12, R8 ;  /* 0x000000080c0cb221 */ /* 0x004fe20000010000 */
        /* <DEDUP_REMOVED lines=20> */
[----:B------:R-:W-:Y:S02]  /*1480*/  IADD3 R15, R15, -0x4, RZ ;  /* 0xfffffffc0f0f7810 */ /* 0x000fe40007ffe0ff */
[----:B------:R-:W-:Y:S02]  /*1490*/  IADD3 R11, R11, 0x4, RZ ;  /* 0x000000040b0b7810 */ /* 0x000fe40007ffe0ff */
[----:B------:R-:W-:Y:S01]  /*14a0*/  ISETP.NE.AND P1, PT, R15, RZ, PT ;  /* 0x000000ff0f00720c */ /* 0x000fe20003f25270 */
[----:B--2---:R-:W-:Y:S01]  /*14b0*/  @!P3 FADD.FTZ R12, R12, R8 ;  /* 0x000000080c0cb221 */ /* 0x004fe20000010000 */
[----:B------:R-:W-:-:S11]  /*14c0*/  @!P3 FADD.FTZ R13, R13, R9 ;  /* 0x000000090d0db221 */ /* 0x000fd60000010000 */
[----:B------:R-:W-:Y:S05]  /*14d0*/  @P1 BRA `(.L_x_2040) ;  /* 0xfffffffc00041947 */ /* 0x000fea000383ffff */
.L_x_2039:
[----:B------:R-:W-:-:S13]  /*14e0*/  LOP3.LUT P1, R15, R10, 0x3, RZ, 0xc0, !PT ;  /* 0x000000030a0f7812 */ /* 0x000fda000782c0ff */
        /* <DEDUP_REMOVED lines=18> */
.L_x_2042:
[----:B------:R-:W-:Y:S05]  /*1610*/  BSYNC B0 ;  /* 0x0000000000007941 */ /* 0x000fea0003800000 */
.L_x_2041:
        /* <DEDUP_REMOVED lines=10> */
[----:B------:R-:W2:Y:S01]  /*16c0*/  @!P1 LDC R9, c[0x0][0x10] ;  /* 0x00000400ff099b82 */ /* 0x000ea20000000800 */
[-C--:B-1----:R-:W-:Y:S02]  /*16d0*/  @!P3 IMAD R26, R26, R11.reuse, R27 ;  /* 0x0000000b1a1ab224 */ /* 0x082fe400078e021b */
[----:B------:R-:W-:Y:S01]  /*16e0*/  @!P3 IMAD R11, R28, R11, RZ ;  /* 0x0000000b1c0bb224 */ /* 0x000fe200078e02ff */
[----:B------:R-:W-:Y:S01]  /*16f0*/  @!P1 LOP3.LUT R28, R2, 0x1, RZ, 0xc0, !PT ;  /* 0x00000001021c9812 */ /* 0x000fe200078ec0ff */
[----:B--2---:R-:W-:-:S04]  /*1700*/  @!P1 IMAD R15, R8, R9, R15 ;  /* 0x00000009080f9224 */ /* 0x004fc800078e020f */
[----:B------:R-:W-:Y:S02]  /*1710*/  @!P1 IMAD R27, R28, R9, RZ ;  /* 0x000000091c1b9224 */ /* 0x000fe400078e02ff */
[----:B------:R-:W1:Y:S01]  /*1720*/  @!P3 LDC.64 R8, c[0x0][0x248] ;  /* 0x00009200ff08bb82 */ /* 0x000e620000000a00 */
[-C--:B------:R-:W-:Y:S02]  /*1730*/  @!P3 IMAD R11, R11, R10.reuse, RZ ;  /* 0x0000000a0b0bb224 */ /* 0x080fe400078e02ff */
[----:B------:R-:W-:-:S03]  /*1740*/  @!P1 IMAD R27, R27, R10, RZ ;  /* 0x0000000a1b1b9224 */ /* 0x000fc600078e02ff */
[----:B------:R-:W-:Y:S02]  /*1750*/  @!P3 SHF.L.U32 R11, R11, 0x1, RZ ;  /* 0x000000010b0bb819 */ /* 0x000fe400000006ff */
[----:B------:R-:W-:-:S03]  /*1760*/  @!P1 SHF.L.U32 R27, R27, 0x1, RZ ;  /* 0x000000011b1b9819 */ /* 0x000fc600000006ff */
[----:B-1----:R-:W-:Y:S02]  /*1770*/  @!P3 IMAD.WIDE R10, R11, 0x4, R8 ;  /* 0x000000040b0ab825 */ /* 0x002fe400078e0208 */
[----:B------:R-:W1:Y:S02]  /*1780*/  @!P1 LDC.64 R8, c[0x0][0x248] ;  /* 0x00009200ff089b82 */ /* 0x000e640000000a00 */
[----:B------:R-:W-:-:S04]  /*1790*/  @!P3 IMAD.WIDE.U32 R10, R26, 0x8, R10 ;  /* 0x000000081a0ab825 */ /* 0x000fc800078e000a */
[----:B-1----:R-:W-:-:S04]  /*17a0*/  @!P1 IMAD.WIDE R8, R27, 0x4, R8 ;  /* 0x000000041b089825 */ /* 0x002fc800078e0208 */
[----:B------:R-:W-:Y:S02]  /*17b0*/  @!P1 IMAD.WIDE.U32 R26, R15, 0x8, R8 ;  /* 0x000000080f1a9825 */ /* 0x000fe400078e0008 */
[----:B------:R-:W0:Y:S04]  /*17c0*/  @!P3 LDG.E.64 R8, desc[UR8][R10.64] ;  /* 0x000000080a08b981 */ /* 0x000e28000c1e1b00 */
[----:B------:R-:W2:Y:S01]  /*17d0*/  @!P1 LDG.E.64 R10, desc[UR8][R26.64] ;  /* 0x000000081a0a9981 */ /* 0x000ea2000c1e1b00 */
[----:B0-----:R-:W-:Y:S01]  /*17e0*/  @!P3 FADD.FTZ R12, R12, R8 ;  /* 0x000000080c0cb221 */ /* 0x001fe20000010000 */
[----:B------:R-:W-:-:S03]  /*17f0*/  @!P3 FADD.FTZ R13, R13, R9 ;  /* 0x000000090d0db221 */ /* 0x000fc60000010000 */
[----:B--2---:R-:W-:Y:S01]  /*1800*/  @!P1 FADD.FTZ R12, R12, R10 ;  /* 0x0000000a0c0c9221 */ /* 0x004fe20000010000 */
[----:B------:R-:W-:-:S07]  /*1810*/  @!P1 FADD.FTZ R13, R13, R11 ;  /* 0x0000000b0d0d9221 */ /* 0x000fce0000010000 */
.L_x_2036:
[----:B------:R-:W-:Y:S01]  /*1820*/  ULDC.64 UR12, c[0x0][0x218] ;  /* 0x00008600000c7ab9 */ /* 0x000fe20000000a00 */
[C---:B------:R-:W-:Y:S01]  /*1830*/  LOP3.LUT P1, RZ, R4.reuse, UR7, RZ, 0xfc, !PT ;  /* 0x0000000704ff7c12 */ /* 0x040fe2000f82fcff */
[----:B------:R-:W1:Y:S01]  /*1840*/  S2UR UR6, SR_CgaCtaId ;  /* 0x00000000000679c3 */ /* 0x000e620000008800 */
[----:B------:R-:W-:Y:S01]  /*1850*/  ISETP.EQ.U32.AND P3, PT, RZ, UR12, PT ;  /* 0x0000000cff007c0c */ /* 0x000fe2000bf62070 */
[----:B------:R-:W-:Y:S01]  /*1860*/  UMOV UR5, 0x400 ;  /* 0x0000040000057882 */ /* 0x000fe20000000000 */
[----:B--2---:R-:W-:Y:S02]  /*1870*/  IMAD.WIDE.U32 R8, R4, -0x55555555, RZ ;  /* 0xaaaaaaab04087825 */ /* 0x004fe400078e00ff */
[----:B------:R-:W-:Y:S01]  /*1880*/  ISETP.EQ.OR.EX P1, PT, RZ, UR13, P1, P3 ;  /* 0x0000000dff007c0c */ /* 0x000fe20008f22730 */
[----:B------:R-:W-:Y:S02]  /*1890*/  ULDC.64 UR12, c[0x0][0x278] ;  /* 0x00009e00000c7ab9 */ /* 0x000fe40000000a00 */
[----:B------:R-:W-:Y:S01]  /*18a0*/  SHF.R.U32.HI R15, RZ, 0x3, R9 ;  /* 0x00000003ff0f7819 */ /* 0x000fe20000011609 */
[----:B------:R-:W2:Y:S04]  /*18b0*/  LDC.64 R10, c[0x0][0x228] ;  /* 0x00008a00ff0a7b82 */ /* 0x000ea80000000a00 */
[----:B------:R-:W-:-:S04]  /*18c0*/  IMAD R15, R15, -0xc, R4 ;  /* 0xfffffff40f0f7824 */ /* 0x000fc800078e0204 */
[----:B------:R-:W3:Y:S01]  /*18d0*/  LDC.64 R8, c[0x0][0x230] ;  /* 0x00008c00ff087b82 */ /* 0x000ee20000000a00 */
[----:B------:R-:W-:-:S04]  /*18e0*/  SHF.L.U32 R28, R15, 0x1, RZ ;  /* 0x000000010f1c7819 */ /* 0x000fc800000006ff */
[----:B------:R-:W-:Y:S01]  /*18f0*/  IADD3 R21, R28, R21, RZ ;  /* 0x000000151c157210 */ /* 0x000fe20007ffe0ff */
[----:B-1----:R-:W-:Y:S02]  /*1900*/  ULEA UR5, UR6, UR5, 0x18 ;  /* 0x0000000506057291 */ /* 0x002fe4000f8ec03f */
[----:B------:R-:W1:Y:S01]  /*1910*/  @!P1 LDC.64 R26, c[0x0][0x218] ;  /* 0x00008600ff1a9b82 */ /* 0x000e620000000a00 */
[----:B------:R-:W-:-:S06]  /*1920*/  ULDC UR6, c[0x0][0x2a4] ;  /* 0x0000a90000067ab9 */ /* 0x000fcc0000000800 */
[----:B------:R0:W-:Y:S01]  /*1930*/  @!P2 STS.64 [UR5+0x78], R12 ;  /* 0x0000780cff00a988 */ /* 0x0001e20008000a05 */
[----:B--2---:R-:W-:-:S04]  /*1940*/  IMAD.WIDE R10, R21, 0x4, R10 ;  /* 0x00000004150a7825 */ /* 0x004fc800078e020a */
[----:B---3--:R-:W-:-:S04]  /*1950*/  IMAD.WIDE R28, R21, 0x4, R8 ;  /* 0x00000004151c7825 */ /* 0x008fc800078e0208 */
[----:B0-----:R-:W-:Y:S01]  /*1960*/  @!P1 FMUL.FTZ R13, R13, UR6 ;  /* 0x000000060d0d9c20 */ /* 0x001fe20008410000 */
[----:B------:R-:W-:Y:S01]  /*1970*/  @!P1 FMUL.FTZ R12, R12, UR6 ;  /* 0x000000060c0c9c20 */ /* 0x000fe20008410000 */
[----:B-1----:R-:W-:-:S05]  /*1980*/  @!P1 IMAD.WIDE R26, R20, 0x8, R26 ;  /* 0x00000008141a9825 */ /* 0x002fca00078e021a */
[----:B------:R0:W-:Y:S01]  /*1990*/  @!P1 STG.E.64 desc[UR8][R26.64], R12 ;  /* 0x0000000c1a009986 */ /* 0x0001e2000c101b08 */
[----:B------:R-:W-:Y:S06]  /*19a0*/  BAR.SYNC.DEFER_BLOCKING 0x0 ;  /* 0x0000000000007b1d */ /* 0x000fec0000010000 */
[----:B------:R-:W2:Y:S04]  /*19b0*/  LDG.E.64 R8, desc[UR8][R10.64] ;  /* 0x000000080a087981 */ /* 0x000ea8000c1e1b00 */
[----:B------:R-:W1:Y:S04]  /*19c0*/  LDS.64 R12, [UR5+0x78] ;  /* 0x00007805ff0c7984 */ /* 0x000e680008000a00 */
[----:B------:R3:W2:Y:S01]  /*19d0*/  LDG.E.64 R10, desc[UR8][R28.64] ;  /* 0x000000081c0a7981 */ /* 0x0006a2000c1e1b00 */
[----:B0-----:R-:W-:-:S02]  /*19e0*/  PRMT R26, R16, 0x7632, R26 ;  /* 0x00007632101a7816 */ /* 0x001fc4000000001a */
[----:B------:R-:W-:Y:S02]  /*19f0*/  SHF.L.U32 R16, R16, 0x10, RZ ;  /* 0x0000001010107819 */ /* 0x000fe400000006ff */
[----:B------:R-:W-:Y:S02]  /*1a00*/  SHF.L.U32 R14, R14, 0x10, RZ ;  /* 0x000000100e0e7819 */ /* 0x000fe400000006ff */
[----:B------:R-:W-:Y:S02]  /*1a10*/  SHF.L.U32 R26, R26, 0x10, RZ ;  /* 0x000000101a1a7819 */ /* 0x000fe400000006ff */
[----:B------:R-:W-:Y:S02]  /*1a20*/  ISETP.NE.AND P4, PT, RZ, UR10, PT ;  /* 0x0000000aff007c0c */ /* 0x000fe4000bf85270 */
[----:B------:R-:W-:-:S04]  /*1a30*/  ISETP.GE.U32.AND P2, PT, R18, UR12, PT ;  /* 0x0000000c12007c0c */ /* 0x000fc8000bf46070 */
[----:B------:R-:W-:-:S04]  /*1a40*/  ISETP.GE.AND.EX P2, PT, R5, UR13, PT, P2 ;  /* 0x0000000d05007c0c */ /* 0x000fc8000bf46320 */
[----:B------:R-:W-:Y:S01]  /*1a50*/  ISETP.GT.U32.OR P2, PT, R4, 0x17f, P2 ;  /* 0x0000017f0400780c */ /* 0x000fe20001744470 */
[----:B-1----:R-:W-:Y:S01]  /*1a60*/  FMUL.FTZ R15, R12, UR6 ;  /* 0x000000060c0f7c20 */ /* 0x002fe20008410000 */
[----:B------:R-:W-:-:S03]  /*1a70*/  MOV R12, 0x3f800000 ;  /* 0x3f800000000c7802 */ /* 0x000fc60000000f00 */
[C---:B------:R-:W-:Y:S01]  /*1a80*/  FMUL.FTZ R21, R15.reuse, R15 ;  /* 0x0000000f0f157220 */ /* 0x040fe20000410000 */
[C---:B---3--:R-:W-:Y:S01]  /*1a90*/  FADD.FTZ R29, -R15.reuse, R14 ;  /* 0x0000000e0f1d7221 */ /* 0x048fe20000010100 */
[----:B------:R-:W-:Y:S02]  /*1aa0*/  FADD.FTZ R26, -R15, R26 ;  /* 0x0000001a0f1a7221 */ /* 0x000fe40000010100 */
[----:B------:R-:W-:Y:S01]  /*1ab0*/  FFMA.FTZ R21, R13, UR6, -R21 ;  /* 0x000000060d157c23 */ /* 0x000fe20008010815 */
[----:B------:R-:W-:-:S04]  /*1ac0*/  PRMT R13, R6, 0x7632, R13 ;  /* 0x00007632060d7816 */ /* 0x000fc8000000000d */
[----:B------:R-:W-:Y:S02]  /*1ad0*/  FSETP.GTU.FTZ.AND P1, PT, R21, RZ, PT ;  /* 0x000000ff1500720b */ /* 0x000fe40003f3c000 */
[----:B------:R-:W-:-:S05]  /*1ae0*/  SHF.L.U32 R27, R13, 0x10, RZ ;  /* 0x000000100d1b7819 */ /* 0x000fca00000006ff */
[----:B------:R-:W-:-:S06]  /*1af0*/  FADD.FTZ R27, -R15, R27 ;  /* 0x0000001b0f1b7221 */ /* 0x000fcc0000010100 */
[----:B------:R-:W0:Y:S02]  /*1b00*/  @P1 LDC R28, c[0x0][0x238] ;  /* 0x00008e00ff1c1b82 */ /* 0x000e240000000800 */
[----:B0-----:R-:W-:Y:S01]  /*1b10*/  @P1 FADD.FTZ R21, R21, R28 ;  /* 0x0000001c15151221 */ /* 0x001fe20000010000 */
[----:B------:R-:W-:-:S03]  /*1b20*/  SHF.L.U32 R28, R17, 0x10, RZ ;  /* 0x00000010111c7819 */ /* 0x000fc600000006ff */
[----:B------:R0:W1:Y:S02]  /*1b30*/  @P1 MUFU.RSQ R12, R21 ;  /* 0x00000015000c1308 */ /* 0x0000640000001400 */
[----:B0-----:R-:W-:Y:S02]  /*1b40*/  SHF.L.U32 R21, R6, 0x10, RZ ;  /* 0x0000001006157819 */ /* 0x001fe400000006ff */
[----:B------:R-:W-:Y:S02]  /*1b50*/  SHF.L.U32 R6, R7, 0x10, RZ ;  /* 0x0000001007067819 */ /* 0x000fe400000006ff */
[----:B------:R-:W-:-:S03]  /*1b60*/  PRMT R7, R17, 0x7632, R7 ;  /* 0x0000763211077816 */ /* 0x000fc60000000007 */
[--C-:B------:R-:W-:Y:S01]  /*1b70*/  FADD.FTZ R17, R6, -R15.reuse ;  /* 0x8000000f06117221 */ /* 0x100fe20000010000 */
[----:B------:R-:W-:Y:S01]  /*1b80*/  SHF.L.U32 R13, R7, 0x10, RZ ;  /* 0x00000010070d7819 */ /* 0x000fe200000006ff */
[--C-:B------:R-:W-:Y:S01]  /*1b90*/  FADD.FTZ R7, R21, -R15.reuse ;  /* 0x8000000f15077221 */ /* 0x100fe20000010000 */
[--C-:B------:R-:W-:Y:S01]  /*1ba0*/  FADD.FTZ R21, R16, -R15.reuse ;  /* 0x8000000f10157221 */ /* 0x100fe20000010000 */
[----:B------:R-:W-:Y:S01]  /*1bb0*/  FADD.FTZ R6, R28, -R15 ;  /* 0x8000000f1c067221 */ /* 0x000fe20000010000 */
[-C--:B-1----:R-:W-:Y:S01]  /*1bc0*/  FMUL.FTZ R17, R17, R12.reuse ;  /* 0x0000000c11117220 */ /* 0x082fe20000410000 */
[-C--:B------:R-:W-:Y:S01]  /*1bd0*/  FMUL.FTZ R7, R7, R12.reuse ;  /* 0x0000000c07077220 */ /* 0x080fe20000410000 */
[----:B------:R-:W-:Y:S01]  /*1be0*/  FADD.FTZ R28, -R15, R13 ;  /* 0x0000000d0f1c7221 */ /* 0x000fe20000010100 */
[-C--:B------:R-:W-:Y:S01]  /*1bf0*/  FMUL.FTZ R21, R21, R12.reuse ;  /* 0x0000000c15157220 */ /* 0x080fe20000410000 */
[-C--:B------:R-:W-:Y:S01]  /*1c00*/  FMUL.FTZ R15, R6, R12.reuse ;  /* 0x0000000c060f7220 */ /* 0x080fe20000410000 */
[----:B------:R-:W-:Y:S01]  /*1c10*/  IADD3 R16, R19, 0x60, RZ ;  /* 0x0000006013107810 */ /* 0x000fe20007ffe0ff */
[-C--:B------:R-:W-:Y:S01]  /*1c20*/  FMUL.FTZ R28, R28, R12.reuse ;  /* 0x0000000c1c1c7220 */ /* 0x080fe20000410000 */
[----:B------:R-:W-:-:S02]  /*1c30*/  FMUL.FTZ R26, R26, R12 ;  /* 0x0000000c1a1a7220 */ /* 0x000fc40000410000 */
[----:B------:R-:W-:Y:S02]  /*1c40*/  ISETP.GE.U32.AND P1, PT, R16, UR12, PT ;  /* 0x0000000c10007c0c */ /* 0x000fe4000bf26070 */
[----:B------:R-:W-:-:S04]  /*1c50*/  SHF.R.S32.HI R14, RZ, 0x1f, R16 ;  /* 0x0000001fff0e7819 */ /* 0x000fc80000011410 */
[----:B------:R-:W-:-:S04]  /*1c60*/  ISETP.GE.AND.EX P1, PT, R14, UR13, PT, P1 ;  /* 0x0000000d0e007c0c */ /* 0x000fc8000bf26310 */
[----:B------:R-:W-:Y:S01]  /*1c70*/  ISETP.GT.U32.OR P1, PT, R4, 0x17f, P1 ;  /* 0x0000017f0400780c */ /* 0x000fe20000f24470 */
[C-C-:B--2---:R-:W-:Y:S01]  /*1c80*/  FFMA.FTZ R13, R8.reuse, R7, R10.reuse ;  /* 0x00000007080d7223 */ /* 0x144fe2000001000a */
[C-C-:B------:R-:W-:Y:S01]  /*1c90*/  FFMA.FTZ R7, R8.reuse, R17, R10.reuse ;  /* 0x0000001108077223 */ /* 0x140fe2000001000a */
[----:B------:R-:W-:Y:S01]  /*1ca0*/  IADD3 R17, R19, 0x40, RZ ;  /* 0x0000004013117810 */ /* 0x000fe20007ffe0ff */
[C-C-:B------:R-:W-:Y:S01]  /*1cb0*/  FFMA.FTZ R6, R8.reuse, R21, R10.reuse ;  /* 0x0000001508067223 */ /* 0x140fe2000001000a */
[----:B------:R-:W-:Y:S01]  /*1cc0*/  FFMA.FTZ R21, R8, R15, R10 ;  /* 0x0000000f08157223 */ /* 0x000fe2000001000a */
[-C--:B------:R-:W-:Y:S01]  /*1cd0*/  FMUL.FTZ R8, R29, R12.reuse ;  /* 0x0000000c1d087220 */ /* 0x080fe20000410000 */
[----:B------:R-:W-:Y:S01]  /*1ce0*/  ISETP.GE.U32.AND P3, PT, R17, UR12, PT ;  /* 0x0000000c11007c0c */ /* 0x000fe2000bf66070 */
[----:B------:R-:W-:Y:S01]  /*1cf0*/  FMUL.FTZ R10, R27, R12 ;  /* 0x0000000c1b0a7220 */ /* 0x000fe20000410000 */
[----:B------:R-:W-:Y:S01]  /*1d00*/  SHF.R.S32.HI R15, RZ, 0x1f, R17 ;  /* 0x0000001fff0f7819 */ /* 0x000fe20000011411 */
[C-C-:B------:R-:W-:Y:S01]  /*1d10*/  FFMA.FTZ R12, R9.reuse, R28, R11.reuse ;  /* 0x0000001c090c7223 */ /* 0x140fe2000001000b */
[C-C-:B------:R-:W-:Y:S01]  /*1d20*/  FFMA.FTZ R27, R9.reuse, R8, R11.reuse ;  /* 0x00000008091b7223 */ /* 0x140fe2000001000b */
[--C-:B------:R-:W-:Y:S01]  /*1d30*/  FFMA.FTZ R26, R9, R26, R11.reuse ;  /* 0x0000001a091a7223 */ /* 0x100fe2000001000b */
[----:B------:R-:W-:Y:S01]  /*1d40*/  ISETP.GE.AND.EX P3, PT, R15, UR13, PT, P3 ;  /* 0x0000000d0f007c0c */ /* 0x000fe2000bf66330 */
[----:B------:R-:W-:-:S03]  /*1d50*/  FFMA.FTZ R28, R9, R10, R11 ;  /* 0x0000000a091c7223 */ /* 0x000fc6000001000b */
[----:B------:R-:W-:Y:S01]  /*1d60*/  ISETP.GT.U32.OR P3, PT, R4, 0x17f, P3 ;  /* 0x0000017f0400780c */ /* 0x000fe20001f64470 */
[----:B------:R-:W-:-:S12]  /*1d70*/  @!P4 BRA `(.L_x_2043) ;  /* 0x000000000028c947 */ /* 0x000fd80003800000 */
        /* <DEDUP_REMOVED lines=10> */
.L_x_2043:
[----:B------:R-:W-:Y:S04]  /*1e20*/  BSSY B0, `(.L_x_2044) ;  /* 0x000000e000007945 */ /* 0x000fe80003800000 */
[----:B------:R-:W-:Y:S05]  /*1e30*/  @!P0 BRA `(.L_x_2045) ;  /* 0x0000000000308947 */ /* 0x000fea0003800000 */
[----:B------:R-:W-:Y:S01]  /*1e40*/  ULDC.64 UR12, c[0x0][0x270] ;  /* 0x00009c00000c7ab9 */ /* 0x000fe20000000a00 */
[----:B------:R-:W-:Y:S01]  /*1e50*/  MOV R8, R22 ;  /* 0x0000001600087202 */ /* 0x000fe20000000f00 */
[----:B------:R-:W-:Y:S01]  /*1e60*/  IMAD R10, R3, UR12, RZ ;  /* 0x0000000c030a7c24 */ /* 0x000fe2000f8e02ff */
[----:B------:R-:W-:Y:S02]  /*1e70*/  MOV R9, R25 ;  /* 0x0000001900097202 */ /* 0x000fe40000000f00 */
[----:B------:R-:W-:Y:S01]  /*1e80*/  F2FP.BF16.F32.PACK_AB R13, R28, R13 ;  /* 0x0000000d1c0d723e */ /* 0x000fe200000010ff */
[C---:B------:R-:W-:Y:S02]  /*1e90*/  IMAD R11, R19.reuse, UR13, R10 ;  /* 0x0000000d130b7c24 */ /* 0x040fe4000f8e020a */
[----:B------:R-:W-:Y:S01]  /*1ea0*/  IMAD.WIDE.U32 R8, R19, UR12, R8 ;  /* 0x0000000c13087c25 */ /* 0x000fe2000f8e0008 */
[----:B------:R-:W-:-:S04]  /*1eb0*/  ULDC.64 UR12, c[0x0][0x210] ;  /* 0x00008400000c7ab9 */ /* 0x000fc80000000a00 */
[----:B------:R-:W-:Y:S02]  /*1ec0*/  IADD3 R11, R9, R11, RZ ;  /* 0x0000000b090b7210 */ /* 0x000fe40007ffe0ff */
[----:B------:R-:W-:-:S04]  /*1ed0*/  LEA R10, P5, R8, UR12, 0x1 ;  /* 0x0000000c080a7c11 */ /* 0x000fc8000f8a08ff */
[----:B------:R-:W-:-:S05]  /*1ee0*/  LEA.HI.X R11, R8, UR13, R11, 0x1, P5 ;  /* 0x0000000d080b7c11 */ /* 0x000fca000a8f0c0b */
[----:B------:R0:W-:Y:S04]  /*1ef0*/  STG.E desc[UR8][R10.64], R13 ;  /* 0x0000000d0a007986 */ /* 0x0001e8000c101908 */
.L_x_2045:
[----:B------:R-:W-:Y:S05]  /*1f00*/  BSYNC B0 ;  /* 0x0000000000007941 */ /* 0x000fea0003800000 */
.L_x_2044:
        /* <DEDUP_REMOVED lines=11> */
.L_x_2046:
[----:B------:R-:W-:Y:S04]  /*1fc0*/  BSSY B0, `(.L_x_2047) ;  /* 0x000000e000007945 */ /* 0x000fe80003800000 */
        /* <DEDUP_REMOVED lines=9> */
[----:B0-----:R-:W-:-:S02]  /*2060*/  LEA R10, P2, R8, UR12, 0x1 ;  /* 0x0000000c080a7c11 */ /* 0x001fc4000f8408ff */
[----:B------:R-:W-:-:S04]  /*2070*/  IADD3 R5, R9, R5, RZ ;  /* 0x0000000509057210 */ /* 0x000fc80007ffe0ff */
[----:B------:R-:W-:-:S05]  /*2080*/  LEA.HI.X R11, R8, UR13, R5, 0x1, P2 ;  /* 0x0000000d080b7c11 */ /* 0x000fca00090f0c05 */
[----:B------:R1:W-:Y:S02]  /*2090*/  STG.E desc[UR8][R10.64], R7 ;  /* 0x000000070a007986 */ /* 0x0003e4000c101908 */
.L_x_2048:
[----:B------:R-:W-:Y:S05]  /*20a0*/  BSYNC B0 ;  /* 0x0000000000007941 */ /* 0x000fea0003800000 */
.L_x_2047:
[----:B------:R-:W-:Y:S05]  /*20b0*/  @!P4 BRA `(.L_x_2049) ;  /* 0x000000000028c947 */ /* 0x000fea0003800000 */
[----:B------:R-:W-:Y:S01]  /*20c0*/  FMUL.FTZ R5, R6, -1.4426950216293334961 ;  /* 0xbfb8aa3b06057820 */ /* 0x000fe20000410000 */
[----:B------:R-:W-:-:S05]  /*20d0*/  FMUL.FTZ R8, R26, -1.4426950216293334961 ;  /* 0xbfb8aa3b1a087820 */ /* 0x000fca0000410000 */
[----:B------:R-:W1:Y:S08]  /*20e0*/  MUFU.EX2 R5, R5 ;  /* 0x0000000500057308 */ /* 0x000e700000000800 */
[----:B------:R-:W2:Y:S01]  /*20f0*/  MUFU.EX2 R8, R8 ;  /* 0x0000000800087308 */ /* 0x000ea20000000800 */
[----:B-1----:R-:W-:-:S07]  /*2100*/  FADD.FTZ R7, R5, 1 ;  /* 0x3f80000005077421 */ /* 0x002fce0000010000 */
[----:B------:R-:W1:Y:S01]  /*2110*/  MUFU.RCP R7, R7 ;  /* 0x0000000700077308 */ /* 0x000e620000001000 */
[----:B--2---:R-:W-:-:S07]  /*2120*/  FADD.FTZ R9, R8, 1 ;  /* 0x3f80000008097421 */ /* 0x004fce0000010000 */
[----:B------:R-:W2:Y:S01]  /*2130*/  MUFU.RCP R9, R9 ;  /* 0x0000000900097308 */ /* 0x000ea20000001000 */
[----:B-1----:R-:W-:Y:S01]  /*2140*/  FMUL.FTZ R6, R6, R7 ;  /* 0x0000000706067220 */ /* 0x002fe20000410000 */
[----:B--2---:R-:W-:-:S07]  /*2150*/  FMUL.FTZ R26, R26, R9 ;  /* 0x000000091a1a7220 */ /* 0x004fce0000410000 */
.L_x_2049:
[----:B------:R-:W-:Y:S04]  /*2160*/  BSSY B0, `(.L_x_2050) ;  /* 0x000000e000007945 */ /* 0x000fe80003800000 */
[----:B------:R-:W-:Y:S05]  /*2170*/  @P3 BRA `(.L_x_2051) ;  /* 0x0000000000303947 */ /* 0x000fea0003800000 */
[----:B------:R-:W-:Y:S01]  /*2180*/  ULDC.64 UR12, c[0x0][0x270] ;  /* 0x00009c00000c7ab9 */ /* 0x000fe20000000a00 */
[----:B------:R-:W-:Y:S01]  /*2190*/  MOV R8, R22 ;  /* 0x0000001600087202 */ /* 0x000fe20000000f00 */
[----:B01----:R-:W-:Y:S01]  /*21a0*/  IMAD R10, R15, UR12, RZ ;  /* 0x0000000c0f0a7c24 */ /* 0x003fe2000f8e02ff */
[----:B------:R-:W-:Y:S02]  /*21b0*/  MOV R9, R25 ;  /* 0x0000001900097202 */ /* 0x000fe40000000f00 */
        /* <DEDUP_REMOVED lines=8> */
.L_x_2051:
[----:B------:R-:W-:Y:S05]  /*2240*/  BSYNC B0 ;  /* 0x0000000000007941 */ /* 0x000fea0003800000 */
.L_x_2050:
[----:B------:R-:W-:Y:S05]  /*2250*/  @!P4 BRA `(.L_x_2052) ;  /* 0x000000000028c947 */ /* 0x000fea0003800000 */
[----:B--2---:R-:W-:Y:S01]  /*2260*/  FMUL.FTZ R5, R21, -1.4426950216293334961 ;  /* 0xbfb8aa3b15057820 */ /* 0x004fe20000410000 */
[----:B-1----:R-:W-:-:S05]  /*2270*/  FMUL.FTZ R7, R12, -1.4426950216293334961 ;  /* 0xbfb8aa3b0c077820 */ /* 0x002fca0000410000 */
        /* <DEDUP_REMOVED lines=8> */
.L_x_2052:
[----:B------:R-:W-:Y:S04]  /*2300*/  BSSY B0, `(.L_x_2053) ;  /* 0x000000e000007945 */ /* 0x000fe80003800000 */
[----:B------:R-:W-:Y:S05]  /*2310*/  @P1 BRA `(.L_x_2054) ;  /* 0x0000000000301947 */ /* 0x000fea0003800000 */
[----:B------:R-:W-:Y:S01]  /*2320*/  ULDC.64 UR12, c[0x0][0x270] ;  /* 0x00009c00000c7ab9 */ /* 0x000fe20000000a00 */
[----:B------:R-:W-:Y:S01]  /*2330*/  MOV R6, R22 ;  /* 0x0000001600067202 */ /* 0x000fe20000000f00 */
[----:B--2---:R-:W-:Y:S01]  /*2340*/  IMAD R5, R14, UR12, RZ ;  /* 0x0000000c0e057c24 */ /* 0x004fe2000f8e02ff */
[----:B-1----:R-:W-:Y:S02]  /*2350*/  MOV R7, R25 ;  /* 0x0000001900077202 */ /* 0x002fe40000000f00 */
        /* <DEDUP_REMOVED lines=8> */
.L_x_2054:
[----:B------:R-:W-:Y:S05]  /*23e0*/  BSYNC B0 ;  /* 0x0000000000007941 */ /* 0x000fea0003800000 */
.L_x_2053:
[----:B--2---:R-:W2:Y:S01]  /*23f0*/  LDC R5, c[0x0][0x10] ;  /* 0x00000400ff057b82 */ /* 0x004ea20000000800 */
[----:B------:R-:W-:Y:S02]  /*2400*/  IADD3 R2, R2, 0x1, RZ ;  /* 0x0000000102027810 */ /* 0x000fe40007ffe0ff */
[----:B--2---:R-:W-:-:S04]  /*2410*/  IADD3 R20, R5, R20, RZ ;  /* 0x0000001405147210 */ /* 0x004fc80007ffe0ff */
[----:B------:R-:W-:-:S13]  /*2420*/  ISETP.GE.AND P1, PT, R20, UR4, PT ;  /* 0x0000000414007c0c */ /* 0x000fda000bf26270 */
[----:B------:R-:W-:Y:S05]  /*2430*/  @!P1 BRA `(.L_x_2055) ;  /* 0xffffffdc00649947 */ /* 0x000fea000383ffff */
[----:B------:R-:W-:Y:S05]  /*2440*/  EXIT ;  /* 0x000000000000794d */ /* 0x000fea0003800000 */
.L_x_2056:
        /* <DEDUP_REMOVED lines=11> */
.L_x_3279:


//--------------------- .text._Z35group_norm_nhwc_fwd_one_pass_kernelI11Bf16IOFp32WLi256ELi24ELi384EEv26Group_norm_nhwc_fwd_params --------------------------
	.section	.text._Z35group_norm_nhwc_fwd_one_pass_kernelI11Bf16IOFp32WLi256ELi24ELi384EEv26Group_norm_nhwc_fwd_params,"ax",@progbits
	.align	128
        .global         _Z35group_norm_nhwc_fwd_one_pass_kernelI11Bf16IOFp32WLi256ELi24ELi384EEv26Group_norm_nhwc_fwd_params
        .type           _Z35group_norm_nhwc_fwd_one_pass_kernelI11Bf16IOFp32WLi256ELi24ELi384EEv26Group_norm_nhwc_fwd_params,@function
        .size           _Z35group_norm_nhwc_fwd_one_pass_kernelI11Bf16IOFp32WLi256ELi24ELi384EEv26Group_norm_nhwc_fwd_params,(.L_x_3280 - _Z35group_norm_nhwc_fwd_one_pass_kernelI11Bf16IOFp32WLi256ELi24ELi384EEv26Group_norm_nhwc_fwd_params)
        .other          _Z35group_norm_nhwc_fwd_one_pass_kernelI11Bf16IOFp32WLi256ELi24ELi384EEv26Group_norm_nhwc_fwd_params,@"STO_CUDA_ENTRY STV_DEFAULT"
_Z35group_norm_nhwc_fwd_one_pass_kernelI11Bf16IOFp32WLi256ELi24ELi384EEv26Group_norm_nhwc_fwd_params:
.text._Z35group_norm_nhwc_fwd_one_pass_kernelI11Bf16IOFp32WLi256ELi24ELi384EEv26Group_norm_nhwc_fwd_params:
        /* <DEDUP_REMOVED lines=12> */
[----:B------:R-:W-:-:S04]  /*00c0*/  ULDC.U8 UR10, c[0x0][0x28c] ;  /* 0x0000a300000a7ab9 */ /* 0x000fc80000000000 */
[----:B------:R-:W2:Y:S08]  /*00d0*/  LDC R0, c[0x0][0x294] ;  /* 0x0000a500ff007b82 */ /* 0x000eb00000000800 */
[----:B------:R-:W3:Y:S01]  /*00e0*/  S2UR UR6, SR_CgaCtaId ;  /* 0x00000000000679c3 */ /* 0x000ee20000008800 */
[----:B0-----:R-:W-:Y:S01]  /*00f0*/  IMAD.WIDE.U32 R4, R2, -0x55555555, RZ ;  /* 0xaaaaaaab02047825 */ /* 0x001fe200078e00ff */
[----:B------:R-:W-:-:S04]  /*0100*/  SHF.R.S32.HI R7, RZ, 0x1f, R2 ;  /* 0x0000001fff077819 */ /* 0x000fc80000011402 */
[----:B------:R-:W-:Y:S02]  /*0110*/  SHF.R.U32.HI R43, RZ, 0x3, R5 ;  /* 0x00000003ff2b7819 */ /* 0x000fe40000011605 */
[----:B------:R-:W-:Y:S01]  /*0120*/  LEA.HI R7, R7, R2, RZ, 0x5 ;  /* 0x0000000207077211 */ /* 0x000fe200078f28ff */
[----:B---3--:R-:W-:Y:S02]  /*0130*/  ULEA UR5, UR6, UR5, 0x18 ;  /* 0x0000000506057291 */ /* 0x008fe4000f8ec03f */
[----:B--2---:R-:W-:Y:S01]  /*0140*/  IMAD R4, R0, UR7, R43 ;  /* 0x0000000700047c24 */ /* 0x004fe2000f8e022b */
[----:B------:R-:W-:Y:S01]  /*0150*/  SHF.R.S32.HI R28, RZ, 0x5, R7 ;  /* 0x00000005ff1c7819 */ /* 0x000fe20000011407 */
[----:B------:R-:W-:Y:S01]  /*0160*/  IMAD R43, R43, -0xc, R2 ;  /* 0xfffffff42b2b7824 */ /* 0x000fe200078e0202 */
[----:B------:R-:W-:Y:S02]  /*0170*/  HFMA2.MMA R7, -RZ, RZ, 0, 0 ;  /* 0x00000000ff077435 */ /* 0x000fe400000001ff */
[----:B------:R-:W-:-:S02]  /*0180*/  ISETP.GE.U32.AND P0, PT, R4, UR8, PT ;  /* 0x0000000804007c0c */ /* 0x000fc4000bf06070 */
[----:B------:R-:W-:Y:S02]  /*0190*/  SHF.R.S32.HI R5, RZ, 0x1f, R4 ;  /* 0x0000001fff057819 */ /* 0x000fe40000011404 */
[----:B------:R-:W-:Y:S02]  /*01a0*/  SHF.L.U32 R43, R43, 0x1, RZ ;  /* 0x000000012b2b7819 */ /* 0x000fe400000006ff */
[----:B------:R-:W-:Y:S01]  /*01b0*/  ISETP.GE.AND.EX P0, PT, R5, UR9, PT, P0 ;  /* 0x0000000905007c0c */ /* 0x000fe2000bf06300 */
[----:B------:R-:W-:Y:S01]  /*01c0*/  ULDC.64 UR8, c[0x0][0x208] ;  /* 0x0000820000087ab9 */ /* 0x000fe20000000a00 */
[----:B------:R-:W-:Y:S02]  /*01d0*/  LEA R28, R28, UR5, 0x3 ;  /* 0x000000051c1c7c11 */ /* 0x000fe4000f8e18ff */
[----:B------:R-:W-:Y:S02]  /*01e0*/  IADD3 R29, R4, 0x20, RZ ;  /* 0x00000020041d7810 */ /* 0x000fe40007ffe0ff */
[----:B------:R-:W-:-:S02]  /*01f0*/  ISETP.LT.U32.AND P0, PT, R2, 0x180, !P0 ;  /* 0x000001800200780c */ /* 0x000fc40004701070 */
[C---:B------:R-:W-:Y:S02]  /*0200*/  IADD3 R30, R4.reuse, 0x40, RZ ;  /* 0x00000040041e7810 */ /* 0x040fe40007ffe0ff */
[C---:B------:R-:W-:Y:S02]  /*0210*/  IADD3 R31, R4.reuse, 0x60, RZ ;  /* 0x00000060041f7810 */ /* 0x040fe40007ffe0ff */
[C---:B------:R-:W-:Y:S02]  /*0220*/  IADD3 R32, R4.reuse, 0x80, RZ ;  /* 0x0000008004207810 */ /* 0x040fe40007ffe0ff */
[C---:B------:R-:W-:Y:S02]  /*0230*/  IADD3 R33, R4.reuse, 0xa0, RZ ;  /* 0x000000a004217810 */ /* 0x040fe40007ffe0ff */
[C---:B------:R-:W-:Y:S02]  /*0240*/  IADD3 R34, R4.reuse, 0xc0, RZ ;  /* 0x000000c004227810 */ /* 0x040fe40007ffe0ff */
[----:B-1----:R-:W-:-:S07]  /*0250*/  IADD3 R35, R4, 0xe0, RZ ;  /* 0x000000e004237810 */ /* 0x002fce0007ffe0ff */
.L_x_2090:
[----:B012---:R-:W0:Y:S01]  /*0260*/  LDC R15, c[0x0][0x288] ;  /* 0x0000a200ff0f7b82 */ /* 0x007e220000000800 */
[----:B------:R-:W-:Y:S01]  /*0270*/  ULDC.64 UR14, c[0x0][0x278] ;  /* 0x00009e00000e7ab9 */ /* 0x000fe20000000a00 */
[----:B------:R-:W-:Y:S01]  /*0280*/  SHF.R.S32.HI R23, RZ, 0x1f, R29 ;  /* 0x0000001fff177819 */ /* 0x000fe2000001141d */
[----:B------:R-:W-:Y:S01]  /*0290*/  ULDC.64 UR12, c[0x0][0x280] ;  /* 0x0000a000000c7ab9 */ /* 0x000fe20000000a00 */
[----:B------:R-:W-:Y:S02]  /*02a0*/  ISETP.GE.U32.AND P4, PT, R29, UR14, PT ;  /* 0x0000000e1d007c0c */ /* 0x000fe4000bf86070 */
[----:B------:R-:W-:Y:S02]  /*02b0*/  SHF.R.S32.HI R19, RZ, 0x1f, R30 ;  /* 0x0000001fff137819 */ /* 0x000fe4000001141e */
[----:B------:R-:W-:Y:S01]  /*02c0*/  ISETP.GE.AND.EX P4, PT, R23, UR15, PT, P4 ;  /* 0x0000000f17007c0c */ /* 0x000fe2000bf86340 */
[----:B------:R-:W1:Y:S01]  /*02d0*/  @P0 LDC.64 R20, c[0x0][0x220] ;  /* 0x00008800ff140b82 */ /* 0x000e620000000a00 */
[----:B------:R-:W-:-:S02]  /*02e0*/  SHF.R.S32.HI R17, RZ, 0x1f, R31 ;  /* 0x0000001fff117819 */ /* 0x000fc4000001141f */
[----:B------:R-:W-:Y:S02]  /*02f0*/  ISETP.GT.U32.OR P4, PT, R2, 0x17f, P4 ;  /* 0x0000017f0200780c */ /* 0x000fe40002784470 */
[----:B------:R-:W-:Y:S02]  /*0300*/  SHF.R.S32.HI R45, RZ, 0x1f, R33 ;  /* 0x0000001fff2d7819 */ /* 0x000fe40000011421 */
[----:B0---4-:R-:W-:-:S04]  /*0310*/  IABS R11, R15 ;  /* 0x0000000f000b7213 */ /* 0x011fc80000000000 */
        /* <DEDUP_REMOVED lines=8> */
[----:B------:R-:W-:Y:S02]  /*03a0*/  IMAD.HI.U32 R9, R9, R13, R8 ;  /* 0x0000000d09097227 */ /* 0x000fe400078e0008 */
[----:B------:R-:W0:Y:S04]  /*03b0*/  @P0 LDC.64 R12, c[0x0][0x270] ;  /* 0x00009c00ff0c0b82 */ /* 0x000e280000000a00 */
[----:B------:R-:W-:-:S05]  /*03c0*/  IMAD.HI.U32 R9, R9, R10, RZ ;  /* 0x0000000a09097227 */ /* 0x000fca00078e00ff */
[----:B------:R-:W-:-:S05]  /*03d0*/  IADD3 R0, -R9, RZ, RZ ;  /* 0x000000ff09007210 */ /* 0x000fca0007ffe1ff */
[----:B------:R-:W-:-:S05]  /*03e0*/  IMAD R0, R11, R0, R10 ;  /* 0x000000000b007224 */ /* 0x000fca00078e020a */
[----:B------:R-:W-:-:S13]  /*03f0*/  ISETP.GT.U32.AND P2, PT, R11, R0, PT ;  /* 0x000000000b00720c */ /* 0x000fda0003f44070 */
[-C--:B------:R-:W-:Y:S02]  /*0400*/  @!P2 IADD3 R0, R0, -R11.reuse, RZ ;  /* 0x8000000b0000a210 */ /* 0x080fe40007ffe0ff */
[----:B------:R-:W-:Y:S02]  /*0410*/  @!P2 IADD3 R9, R9, 0x1, RZ ;  /* 0x000000010909a810 */ /* 0x000fe40007ffe0ff */
[----:B------:R-:W-:Y:S02]  /*0420*/  ISETP.GE.U32.AND P1, PT, R0, R11, PT ;  /* 0x0000000b0000720c */ /* 0x000fe40003f26070 */
[----:B------:R-:W-:Y:S02]  /*0430*/  LOP3.LUT R0, R6, R15, RZ, 0x3c, !PT ;  /* 0x0000000f06007212 */ /* 0x000fe400078e3cff */
[----:B------:R-:W-:Y:S02]  /*0440*/  ISETP.NE.AND P2, PT, R15, RZ, PT ;  /* 0x000000ff0f00720c */ /* 0x000fe40003f45270 */
[----:B------:R-:W-:-:S07]  /*0450*/  ISETP.GE.AND P3, PT, R0, RZ, PT ;  /* 0x000000ff0000720c */ /* 0x000fce0003f66270 */
[----:B------:R-:W-:Y:S02]  /*0460*/  @P1 IADD3 R9, R9, 0x1, RZ ;  /* 0x0000000109091810 */ /* 0x000fe40007ffe0ff */
[----:B------:R-:W-:Y:S02]  /*0470*/  ISETP.GE.U32.AND P1, PT, R30, UR14, PT ;  /* 0x0000000e1e007c0c */ /* 0x000fe4000bf26070 */
[----:B------:R-:W-:Y:S02]  /*0480*/  MOV R11, R9 ;  /* 0x00000009000b7202 */ /* 0x000fe40000000f00 */
[----:B------:R-:W-:Y:S02]  /*0490*/  ISETP.GE.AND.EX P1, PT, R19, UR15, PT, P1 ;  /* 0x0000000f13007c0c */ /* 0x000fe4000bf26310 */
[----:B------:R-:W-:Y:S02]  /*04a0*/  @!P3 IADD3 R11, -R11, RZ, RZ ;  /* 0x000000ff0b0bb210 */ /* 0x000fe40007ffe1ff */
[----:B------:R-:W-:-:S02]  /*04b0*/  @!P2 LOP3.LUT R11, RZ, R15, RZ, 0x33, !PT ;  /* 0x0000000fff0ba212 */ /* 0x000fc400078e33ff */
[----:B------:R-:W-:Y:S02]  /*04c0*/  ISETP.GT.U32.OR P1, PT, R2, 0x17f, P1 ;  /* 0x0000017f0200780c */ /* 0x000fe40000f24470 */
[----:B------:R-:W-:Y:S02]  /*04d0*/  IADD3 R9, -R11, RZ, RZ ;  /* 0x000000ff0b097210 */ /* 0x000fe40007ffe1ff */
[----:B------:R-:W-:Y:S02]  /*04e0*/  SHF.R.S32.HI R0, RZ, 0x1f, R11 ;  /* 0x0000001fff007819 */ /* 0x000fe4000001140b */
[----:B------:R-:W-:Y:S01]  /*04f0*/  ISETP.GE.U32.AND P3, PT, R31, UR14, PT ;  /* 0x0000000e1f007c0c */ /* 0x000fe2000bf66070 */
[----:B------:R-:W-:Y:S01]  /*0500*/  IMAD R36, R15, R9, R6 ;  /* 0x000000090f247224 */ /* 0x000fe200078e0206 */
[----:B------:R-:W-:Y:S01]  /*0510*/  SHF.R.S32.HI R15, RZ, 0x1f, R43 ;  /* 0x0000001fff0f7819 */ /* 0x000fe2000001142b */
[----:B------:R-:W2:Y:S01]  /*0520*/  @!P4 LDC.64 R8, c[0x0][0x270] ;  /* 0x00009c00ff08cb82 */ /* 0x000ea20000000a00 */
[----:B------:R-:W-:Y:S01]  /*0530*/  IMAD R0, R0, UR12, RZ ;  /* 0x0000000c00007c24 */ /* 0x000fe2000f8e02ff */
[----:B------:R-:W-:Y:S01]  /*0540*/  ISETP.GE.AND.EX P3, PT, R17, UR15, PT, P3 ;  /* 0x0000000f11007c0c */ /* 0x000fe2000bf66330 */
[----:B------:R-:W-:-:S02]  /*0550*/  IMAD R36, R36, 0x18, RZ ;  /* 0x0000001824247824 */ /* 0x000fc400078e02ff */
[----:B------:R-:W-:Y:S01]  /*0560*/  IMAD R51, R11, UR13, R0 ;  /* 0x0000000d0b337c24 */ /* 0x000fe2000f8e0200 */
[----:B------:R-:W-:Y:S01]  /*0570*/  ISETP.GT.U32.OR P3, PT, R2, 0x17f, P3 ;  /* 0x0000017f0200780c */ /* 0x000fe20001f64470 */
[----:B0-----:R-:W-:Y:S01]  /*0580*/  @P0 IMAD R0, R5, R12, RZ ;  /* 0x0000000c05000224 */ /* 0x001fe200078e02ff */
[----:B------:R-:W-:Y:S01]  /*0590*/  IADD3 R48, P2, R43, R36, RZ ;  /* 0x000000242b307210 */ /* 0x000fe20007f5e0ff */
[----:B------:R-:W0:Y:S02]  /*05a0*/  @!P1 LDC.64 R26, c[0x0][0x220] ;  /* 0x00008800ff1a9b82 */ /* 0x000e240000000a00 */
[----:B------:R-:W-:Y:S01]  /*05b0*/  @P0 IMAD R25, R4, R13, R0 ;  /* 0x0000000d04190224 */ /* 0x000fe200078e0200 */
[----:B------:R-:W-:-:S05]  /*05c0*/  LEA.HI.X.SX32 R49, R36, R15, 0x1, P2 ;  /* 0x0000000f24317211 */ /* 0x000fca00010f0eff */
[----:B------:R-:W3:Y:S01]  /*05d0*/  @!P4 LDC.64 R14, c[0x0][0x220] ;  /* 0x00008800ff0ecb82 */ /* 0x000ee20000000a00 */
[----:B------:R-:W-:-:S05]  /*05e0*/  IMAD.WIDE.U32 R48, R11, UR12, R48 ;  /* 0x0000000c0b307c25 */ /* 0x000fca000f8e0030 */
[----:B------:R-:W-:Y:S01]  /*05f0*/  IADD3 R51, R49, R51, RZ ;  /* 0x0000003331337210 */ /* 0x000fe20007ffe0ff */
[----:B--2---:R-:W-:Y:S01]  /*0600*/  @!P4 IMAD R0, R23, R8, RZ ;  /* 0x000000081700c224 */ /* 0x004fe200078e02ff */
[----:B------:R-:W2:Y:S01]  /*0610*/  @!P1 LDC.64 R10, c[0x0][0x270] ;  /* 0x00009c00ff0a9b82 */ /* 0x000ea20000000a00 */
[-C--:B------:R-:W-:Y:S02]  /*0620*/  @P0 MOV R50, R48.reuse ;  /* 0x0000003000320202 */ /* 0x080fe40000000f00 */
[----:B------:R-:W-:Y:S01]  /*0630*/  @!P4 MOV R22, R48 ;  /* 0x000000300016c202 */ /* 0x000fe20000000f00 */
[----:B------:R-:W-:Y:S01]  /*0640*/  @!P4 IMAD R37, R29, R9, R0 ;  /* 0x000000091d25c224 */ /* 0x000fe200078e0200 */
[----:B------:R-:W-:Y:S01]  /*0650*/  @!P4 MOV R23, R51 ;  /* 0x000000330017c202 */ /* 0x000fe20000000f00 */
[----:B------:R-:W-:-:S04]  /*0660*/  @P0 IMAD.WIDE.U32 R12, R4, R12, R50 ;  /* 0x0000000c040c0225 */ /* 0x000fc800078e0032 */
[----:B------:R-:W-:Y:S01]  /*0670*/  @!P4 IMAD.WIDE.U32 R8, R29, R8, R22 ;  /* 0x000000081d08c225 */ /* 0x000fe200078e0016 */
[----:B------:R-:W-:Y:S02]  /*0680*/  @P0 IADD3 R13, R13, R25, RZ ;  /* 0x000000190d0d0210 */ /* 0x000fe40007ffe0ff */
[C---:B-1----:R-:W-:Y:S02]  /*0690*/  @P0 LEA R20, P2, R12.reuse, R20, 0x1 ;  /* 0x000000140c140211 */ /* 0x042fe400078408ff */
[----:B------:R-:W-:Y:S02]  /*06a0*/  SHF.R.S32.HI R25, RZ, 0x1f, R32 ;  /* 0x0000001fff197819 */ /* 0x000fe40000011420 */
[----:B------:R-:W-:Y:S02]  /*06b0*/  @P0 LEA.HI.X R21, R12, R21, R13, 0x1, P2 ;  /* 0x000000150c150211 */ /* 0x000fe400010f0c0d */
[----:B------:R-:W-:Y:S01]  /*06c0*/  ISETP.GE.U32.AND P2, PT, R32, UR14, PT ;  /* 0x0000000e20007c0c */ /* 0x000fe2000bf46070 */
[----:B------:R-:W1:Y:S01]  /*06d0*/  @!P3 LDC.64 R12, c[0x0][0x270] ;  /* 0x00009c00ff0cbb82 */ /* 0x000e620000000a00 */
[----:B------:R-:W-:Y:S01]  /*06e0*/  @!P4 IADD3 R0, R9, R37, RZ ;  /* 0x000000250900c210 */ /* 0x000fe20007ffe0ff */
[----:B------:R-:W-:Y:S01]  /*06f0*/  IMAD.MOV.U32 R37, RZ, RZ, RZ ;  /* 0x000000ffff257224 */ /* 0x000fe200078e00ff */
[----:B---3--:R-:W-:Y:S01]  /*0700*/  @!P4 LEA R14, P5, R8, R14, 0x1 ;  /* 0x0000000e080ec211 */ /* 0x008fe200078a08ff */
[----:B--2---:R-:W-:Y:S01]  /*0710*/  @!P1 IMAD R19, R19, R10, RZ ;  /* 0x0000000a13139224 */ /* 0x004fe200078e02ff */
[----:B------:R-:W-:-:S02]  /*0720*/  ISETP.GE.AND.EX P2, PT, R25, UR15, PT, P2 ;  /* 0x0000000f19007c0c */ /* 0x000fc4000bf46320 */
[----:B------:R-:W-:Y:S01]  /*0730*/  @!P4 LEA.HI.X R15, R8, R15, R0, 0x1, P5 ;  /* 0x0000000f080fc211 */ /* 0x000fe200028f0c00 */
[----:B------:R-:W-:Y:S01]  /*0740*/  @!P1 IMAD R19, R30, R11, R19 ;  /* 0x0000000b1e139224 */ /* 0x000fe200078e0213 */
[----:B------:R-:W-:Y:S02]  /*0750*/  ISETP.GE.U32.AND P5, PT, R33, UR14, PT ;  /* 0x0000000e21007c0c */ /* 0x000fe4000bfa6070 */
[----:B------:R-:W-:Y:S01]  /*0760*/  @!P1 MOV R8, R48 ;  /* 0x0000003000089202 */ /* 0x000fe20000000f00 */
[----:B------:R2:W3:Y:S01]  /*0770*/  @!P4 LDG.E R37, desc[UR8][R14.64] ;  /* 0x000000080e25c981 */ /* 0x0004e2000c1e1900 */
[----:B------:R-:W-:Y:S02]  /*0780*/  @!P1 MOV R9, R51 ;  /* 0x0000003300099202 */ /* 0x000fe40000000f00 */
[----:B------:R-:W-:Y:S02]  /*0790*/  ISETP.GT.U32.OR P2, PT, R2, 0x17f, P2 ;  /* 0x0000017f0200780c */ /* 0x000fe40001744470 */
[----:B------:R-:W-:Y:S01]  /*07a0*/  ISETP.GE.AND.EX P5, PT, R45, UR15, PT, P5 ;  /* 0x0000000f2d007c0c */ /* 0x000fe2000bfa6350 */
[----:B------:R-:W-:-:S03]  /*07b0*/  @!P1 IMAD.WIDE.U32 R10, R30, R10, R8 ;  /* 0x0000000a1e0a9225 */ /* 0x000fc600078e0008 */
[----:B------:R-:W-:Y:S02]  /*07c0*/  ISETP.GT.U32.OR P5, PT, R2, 0x17f, P5 ;  /* 0x0000017f0200780c */ /* 0x000fe40002fa4470 */
[----:B------:R-:W-:Y:S02]  /*07d0*/  @!P1 IADD3 R0, R11, R19, RZ ;  /* 0x000000130b009210 */ /* 0x000fe40007ffe0ff */
[----:B------:R-:W4:Y:S01]  /*07e0*/  @!P3 LDC.64 R18, c[0x0][0x220] ;  /* 0x00008800ff12bb82 */ /* 0x000f220000000a00 */
[----:B0-----:R-:W-:Y:S02]  /*07f0*/  @!P1 LEA R26, P6, R10, R26, 0x1 ;  /* 0x0000001a0a1a9211 */ /* 0x001fe400078c08ff */
[----:B------:R-:W-:-:S05]  /*0800*/  SHF.R.S32.HI R39, RZ, 0x1f, R34 ;  /* 0x0000001fff277819 */ /* 0x000fca0000011422 */
[----:B------:R-:W0:Y:S01]  /*0810*/  @!P2 LDC.64 R8, c[0x0][0x270] ;  /* 0x00009c00ff08ab82 */ /* 0x000e220000000a00 */
[----:B------:R-:W-:Y:S02]  /*0820*/  ISETP.GE.U32.AND P4, PT, R34, UR14, PT ;  /* 0x0000000e22007c0c */ /* 0x000fe4000bf86070 */
[----:B------:R-:W-:Y:S01]  /*0830*/  @!P1 LEA.HI.X R27, R10, R27, R0, 0x1, P6 ;  /* 0x0000001b0a1b9211 */ /* 0x000fe200030f0c00 */
[----:B-1----:R-:W-:Y:S01]  /*0840*/  @!P3 IMAD R0, R17, R12, RZ ;  /* 0x0000000c1100b224 */ /* 0x002fe200078e02ff */
[----:B------:R-:W-:Y:S02]  /*0850*/  @!P3 MOV R22, R48 ;  /* 0x000000300016b202 */ /* 0x000fe40000000f00 */
[----:B------:R-:W-:Y:S01]  /*0860*/  @!P3 MOV R23, R51 ;  /* 0x000000330017b202 */ /* 0x000fe20000000f00 */
[----:B------:R-:W1:Y:S01]  /*0870*/  @!P5 LDC.64 R10, c[0x0][0x270] ;  /* 0x00009c00ff0adb82 */ /* 0x000e620000000a00 */
[----:B------:R-:W-:Y:S01]  /*0880*/  ISETP.GE.AND.EX P4, PT, R39, UR15, PT, P4 ;  /* 0x0000000f27007c0c */ /* 0x000fe2000bf86340 */
[C---:B------:R-:W-:Y:S01]  /*0890*/  @!P3 IMAD R47, R31.reuse, R13, R0 ;  /* 0x0000000d1f2fb224 */ /* 0x040fe200078e0200 */
[----:B------:R-:W-:Y:S01]  /*08a0*/  SHF.R.S32.HI R41, RZ, 0x1f, R35 ;  /* 0x0000001fff297819 */ /* 0x000fe20000011423 */
[----:B------:R-:W-:Y:S01]  /*08b0*/  @!P3 IMAD.WIDE.U32 R22, R31, R12, R22 ;  /* 0x0000000c1f16b225 */ /* 0x000fe200078e0016 */
[----:B------:R-:W-:-:S02]  /*08c0*/  ISETP.GE.U32.AND P6, PT, R35, UR14, PT ;  /* 0x0000000e23007c0c */ /* 0x000fc4000bfc6070 */
[C---:B------:R-:W-:Y:S01]  /*08d0*/  ISETP.GT.U32.OR P4, PT, R2.reuse, 0x17f, P4 ;  /* 0x0000017f0200780c */ /* 0x040fe20002784470 */
[----:B------:R-:W5:Y:S01]  /*08e0*/  @!P2 LDC.64 R12, c[0x0][0x220] ;  /* 0x00008800ff0cab82 */ /* 0x000f620000000a00 */
[----:B------:R-:W-:Y:S02]  /*08f0*/  MOV R38, RZ ;  /* 0x000000ff00267202 */ /* 0x000fe40000000f00 */
[----:B------:R-:W-:Y:S02]  /*0900*/  ISETP.GE.AND.EX P6, PT, R41, UR15, PT, P6 ;  /* 0x0000000f29007c0c */ /* 0x000fe4000bfc6360 */
[----:B------:R-:W-:Y:S02]  /*0910*/  @!P3 IADD3 R23, R23, R47, RZ ;  /* 0x0000002f1717b210 */ /* 0x000fe40007ffe0ff */
[----:B------:R-:W-:Y:S01]  /*0920*/  ISETP.GT.U32.OR P6, PT, R2, 0x17f, P6 ;  /* 0x0000017f0200780c */ /* 0x000fe200037c4470 */
[----:B------:R1:W3:Y:S01]  /*0930*/  @!P1 LDG.E R38, desc[UR8][R26.64] ;  /* 0x000000081a269981 */ /* 0x0002e2000c1e1900 */
[C---:B----4-:R-:W-:Y:S01]  /*0940*/  @!P3 LEA R24, P1, R22.reuse, R18, 0x1 ;  /* 0x000000121618b211 */ /* 0x050fe200078208ff */
[----:B0-----:R-:W-:Y:S01]  /*0950*/  @!P2 IMAD R18, R25, R8, RZ ;  /* 0x000000081912a224 */ /* 0x001fe200078e02ff */
[----:B--2---:R-:W0:Y:S02]  /*0960*/  @!P5 LDC.64 R14, c[0x0][0x220] ;  /* 0x00008800ff0edb82 */ /* 0x004e240000000a00 */
[----:B------:R-:W-:-:S02]  /*0970*/  @!P3 LEA.HI.X R25, R22, R19, R23, 0x1, P1 ;  /* 0x000000131619b211 */ /* 0x000fc400008f0c17 */
[----:B------:R-:W-:Y:S02]  /*0980*/  @!P2 MOV R22, R48 ;  /* 0x000000300016a202 */ /* 0x000fe40000000f00 */
[----:B------:R-:W-:Y:S02]  /*0990*/  @!P2 MOV R23, R51 ;  /* 0x000000330017a202 */ /* 0x000fe40000000f00 */
[----:B------:R-:W2:Y:S01]  /*09a0*/  @!P4 LDC.64 R16, c[0x0][0x270] ;  /* 0x00009c00ff10cb82 */ /* 0x000ea20000000a00 */
[----:B------:R-:W-:Y:S01]  /*09b0*/  MOV R0, RZ ;  /* 0x000000ff00007202 */ /* 0x000fe20000000f00 */
[C---:B------:R-:W-:Y:S02]  /*09c0*/  @!P2 IMAD R47, R32.reuse, R9, R18 ;  /* 0x00000009202fa224 */ /* 0x040fe400078e0212 */
[----:B-1----:R-:W-:Y:S02]  /*09d0*/  @!P5 IMAD R26, R45, R10, RZ ;  /* 0x0000000a2d1ad224 */ /* 0x002fe400078e02ff */
[----:B------:R-:W-:Y:S01]  /*09e0*/  @!P2 IMAD.WIDE.U32 R22, R32, R8, R22 ;  /* 0x000000082016a225 */ /* 0x000fe200078e0016 */
[----:B------:R1:W4:Y:S01]  /*09f0*/  @P0 LDG.E R0, desc[UR8][R20.64] ;  /* 0x0000000814000981 */ /* 0x000322000c1e1900 */
[----:B------:R-:W0:Y:S01]  /*0a00*/  @!P6 LDC.64 R18, c[0x0][0x270] ;  /* 0x00009c00ff12eb82 */ /* 0x000e220000000a00 */
[----:B------:R-:W-:Y:S01]  /*0a10*/  MOV R40, RZ ;  /* 0x000000ff00287202 */ /* 0x000fe20000000f00 */
[----:B------:R-:W-:Y:S01]  /*0a20*/  @!P5 IMAD R27, R33, R11, R26 ;  /* 0x0000000b211bd224 */ /* 0x000fe200078e021a */
[----:B------:R-:W-:-:S02]  /*0a30*/  @!P2 IADD3 R11, R23, R47, RZ ;  /* 0x0000002f170ba210 */ /* 0x000fc40007ffe0ff */
[C---:B-----5:R-:W-:Y:S02]  /*0a40*/  @!P2 LEA R12, P1, R22.reuse, R12, 0x1 ;  /* 0x0000000c160ca211 */ /* 0x060fe400078208ff */
[----:B------:R-:W5:Y:S01]  /*0a50*/  @!P3 LDG.E R40, desc[UR8][R24.64] ;  /* 0x000000081828b981 */ /* 0x000f62000c1e1900 */
[----:B------:R-:W0:Y:S01]  /*0a60*/  @!P4 LDC.64 R8, c[0x0][0x220] ;  /* 0x00008800ff08cb82 */ /* 0x000e220000000a00 */
[----:B-1----:R-:W-:Y:S02]  /*0a70*/  @!P5 MOV R20, R48 ;  /* 0x000000300014d202 */ /* 0x002fe40000000f00 */
[----:B------:R-:W-:Y:S02]  /*0a80*/  @!P5 MOV R21, R51 ;  /* 0x000000330015d202 */ /* 0x000fe40000000f00 */
[----:B------:R-:W-:Y:S01]  /*0a90*/  @!P2 LEA.HI.X R13, R22, R13, R11, 0x1, P1 ;  /* 0x0000000d160da211 */ /* 0x000fe200008f0c0b */
[----:B------:R-:W-:Y:S01]  /*0aa0*/  @!P5 IMAD.WIDE.U32 R20, R33, R10, R20 ;  /* 0x0000000a2114d225 */ /* 0x000fe200078e0014 */
[----:B------:R-:W-:Y:S01]  /*0ab0*/  MOV R42, RZ ;  /* 0x000000ff002a7202 */ /* 0x000fe20000000f00 */
[----:B------:R-:W1:Y:S02]  /*0ac0*/  @!P6 LDC.64 R10, c[0x0][0x220] ;  /* 0x00008800ff0aeb82 */ /* 0x000e640000000a00 */
[----:B--2---:R-:W-:Y:S01]  /*0ad0*/  @!P4 IMAD R22, R39, R16, RZ ;  /* 0x000000102716c224 */ /* 0x004fe200078e02ff */
[----:B------:R-:W-:-:S02]  /*0ae0*/  @!P5 IADD3 R21, R21, R27, RZ ;  /* 0x0000001b1515d210 */ /* 0x000fc40007ffe0ff */
[C---:B0-----:R-:W-:Y:S01]  /*0af0*/  @!P5 LEA R14, P1, R20.reuse, R14, 0x1 ;  /* 0x0000000e140ed211 */ /* 0x041fe200078208ff */
[----:B------:R0:W2:Y:S01]  /*0b00*/  @!P2 LDG.E R42, desc[UR8][R12.64] ;  /* 0x000000080c2aa981 */ /* 0x0000a2000c1e1900 */
[----:B------:R-:W-:Y:S02]  /*0b10*/  CS2R R44, SRZ ;  /* 0x00000000002c7805 */ /* 0x000fe4000001ff00 */
[----:B------:R-:W-:Y:S01]  /*0b20*/  @!P5 LEA.HI.X R15, R20, R15, R21, 0x1, P1 ;  /* 0x0000000f140fd211 */ /* 0x000fe200008f0c15 */
[C---:B------:R-:W-:Y:S01]  /*0b30*/  @!P4 IMAD R21, R34.reuse, R17, R22 ;  /* 0x000000112215c224 */ /* 0x040fe200078e0216 */
[----:B0-----:R-:W-:Y:S02]  /*0b40*/  @!P4 MOV R12, R48 ;  /* 0x00000030000cc202 */ /* 0x001fe40000000f00 */
[----:B------:R-:W-:Y:S01]  /*0b50*/  @!P4 MOV R13, R51 ;  /* 0x00000033000dc202 */ /* 0x000fe20000000f00 */
[----:B------:R-:W-:Y:S01]  /*0b60*/  @!P6 IMAD R20, R41, R18, RZ ;  /* 0x000000122914e224 */ /* 0x000fe200078e02ff */
[----:B------:R0:W2:Y:S01]  /*0b70*/  @!P5 LDG.E R44, desc[UR8][R14.64] ;  /* 0x000000080e2cd981 */ /* 0x0000a2000c1e1900 */
[----:B------:R-:W-:Y:S01]  /*0b80*/  @!P4 IMAD.WIDE.U32 R16, R34, R16, R12 ;  /* 0x000000102210c225 */ /* 0x000fe200078e000c */
[----:B------:R-:W-:-:S02]  /*0b90*/  @!P6 MOV R12, R48 ;  /* 0x00000030000ce202 */ /* 0x000fc40000000f00 */
[----:B------:R-:W-:Y:S01]  /*0ba0*/  @!P6 MOV R13, R51 ;  /* 0x00000033000de202 */ /* 0x000fe20000000f00 */
[----:B------:R-:W-:Y:S01]  /*0bb0*/  @!P4 IMAD.IADD R17, R17, 0x1, R21 ;  /* 0x000000011111c824 */ /* 0x000fe200078e0215 */
[C---:B------:R-:W-:Y:S01]  /*0bc0*/  @!P4 LEA R8, P1, R16.reuse, R8, 0x1 ;  /* 0x000000081008c211 */ /* 0x040fe200078208ff */
[C---:B------:R-:W-:Y:S02]  /*0bd0*/  @!P6 IMAD R19, R35.reuse, R19, R20 ;  /* 0x000000132313e224 */ /* 0x040fe400078e0214 */
[----:B------:R-:W-:Y:S01]  /*0be0*/  @!P6 IMAD.WIDE.U32 R12, R35, R18, R12 ;  /* 0x00000012230ce225 */ /* 0x000fe200078e000c */
[----:B------:R-:W-:-:S04]  /*0bf0*/  @!P4 LEA.HI.X R9, R16, R9, R17, 0x1, P1 ;  /* 0x000000091009c211 */ /* 0x000fc800008f0c11 */
[----:B------:R-:W-:Y:S01]  /*0c00*/  @!P6 IADD3 R13, R13, R19, RZ ;  /* 0x000000130d0de210 */ /* 0x000fe20007ffe0ff */
[----:B------:R4:W2:Y:S01]  /*0c10*/  @!P4 LDG.E R45, desc[UR8][R8.64] ;  /* 0x00000008082dc981 */ /* 0x0008a2000c1e1900 */
[C---:B-1----:R-:W-:Y:S02]  /*0c20*/  @!P6 LEA R10, P1, R12.reuse, R10, 0x1 ;  /* 0x0000000a0c0ae211 */ /* 0x042fe400078208ff */
[----:B------:R-:W-:Y:S02]  /*0c30*/  MOV R46, RZ ;  /* 0x000000ff002e7202 */ /* 0x000fe40000000f00 */
[----:B------:R-:W-:-:S05]  /*0c40*/  @!P6 LEA.HI.X R11, R12, R11, R13, 0x1, P1 ;  /* 0x0000000b0c0be211 */ /* 0x000fca00008f0c0d */
[----:B------:R1:W2:Y:S01]  /*0c50*/  @!P6 LDG.E R46, desc[UR8][R10.64] ;  /* 0x000000080a2ee981 */ /* 0x0002a2000c1e1900 */
[----:B------:R-:W-:Y:S02]  /*0c60*/  ISETP.GT.AND P1, PT, R3, 0x1e, PT ;  /* 0x0000001e0300780c */ /* 0x000fe40003f24270 */
[----:B---3--:R-:W-:-:S04]  /*0c70*/  PRMT R12, R37, 0x7632, R12 ;  /* 0x00007632250c7816 */ /* 0x008fc8000000000c */
[----:B------:R-:W-:Y:S02]  /*0c80*/  SHF.L.U32 R12, R12, 0x10, RZ ;  /* 0x000000100c0c7819 */ /* 0x000fe400000006ff */
[----:B------:R-:W-:-:S03]  /*0c90*/  SHF.L.U32 R13, R37, 0x10, RZ ;  /* 0x00000010250d7819 */ /* 0x000fc600000006ff */
[----:B0-----:R-:W-:Y:S02]  /*0ca0*/  FMUL.FTZ R14, R12, R12 ;  /* 0x0000000c0c0e7220 */ /* 0x001fe40000410000 */
[C---:B------:R-:W-:Y:S02]  /*0cb0*/  FADD.FTZ R12, R13.reuse, R12 ;  /* 0x0000000c0d0c7221 */ /* 0x040fe40000010000 */
[----:B------:R-:W-:Y:S01]  /*0cc0*/  FFMA.FTZ R13, R13, R13, R14 ;  /* 0x0000000d0d0d7223 */ /* 0x000fe2000001000e */
[C---:B------:R-:W-:Y:S02]  /*0cd0*/  PRMT R15, R38.reuse, 0x7632, R15 ;  /* 0x00007632260f7816 */ /* 0x040fe4000000000f */
[----:B------:R-:W-:Y:S02]  /*0ce0*/  SHF.L.U32 R14, R38, 0x10, RZ ;  /* 0x00000010260e7819 */ /* 0x000fe400000006ff */
[----:B------:R-:W-:-:S05]  /*0cf0*/  SHF.L.U32 R15, R15, 0x10, RZ ;  /* 0x000000100f0f7819 */ /* 0x000fca00000006ff */
[----:B------:R-:W-:Y:S01]  /*0d00*/  FMUL.FTZ R17, R15, R15 ;  /* 0x0000000f0f117220 */ /* 0x000fe20000410000 */
[----:B----4-:R-:W-:-:S04]  /*0d10*/  PRMT R8, R0, 0x7632, R8 ;  /* 0x0000763200087816 */ /* 0x010fc80000000008 */
[----:B-1----:R-:W-:Y:S02]  /*0d20*/  SHF.L.U32 R11, R8, 0x10, RZ ;  /* 0x00000010080b7819 */ /* 0x002fe400000006ff */
[----:B-----5:R-:W-:Y:S02]  /*0d30*/  PRMT R9, R40, 0x7632, R9 ;  /* 0x0000763228097816 */ /* 0x020fe40000000009 */
[----:B------:R-:W-:Y:S02]  /*0d40*/  SHF.L.U32 R10, R0, 0x10, RZ ;  /* 0x00000010000a7819 */ /* 0x000fe400000006ff */
[----:B------:R-:W-:Y:S01]  /*0d50*/  SHF.L.U32 R19, R9, 0x10, RZ ;  /* 0x0000001009137819 */ /* 0x000fe200000006ff */
[C---:B------:R-:W-:Y:S01]  /*0d60*/  FADD.FTZ R9, R14.reuse, R15 ;  /* 0x0000000f0e097221 */ /* 0x040fe20000010000 */
[----:B------:R-:W-:Y:S01]  /*0d70*/  FMUL.FTZ R15, R11, R11 ;  /* 0x0000000b0b0f7220 */ /* 0x000fe20000410000 */
[----:B------:R-:W-:Y:S01]  /*0d80*/  FFMA.FTZ R8, R14, R14, R17 ;  /* 0x0000000e0e087223 */ /* 0x000fe20000010011 */
[----:B------:R-:W-:Y:S01]  /*0d90*/  SHF.L.U32 R16, R40, 0x10, RZ ;  /* 0x0000001028107819 */ /* 0x000fe200000006ff */
[C---:B------:R-:W-:Y:S01]  /*0da0*/  FADD.FTZ R11, R10.reuse, R11 ;  /* 0x0000000b0a0b7221 */ /* 0x040fe20000010000 */
[----:B------:R-:W-:Y:S01]  /*0db0*/  FFMA.FTZ R14, R10, R10, R15 ;  /* 0x0000000a0a0e7223 */ /* 0x000fe2000001000f */
[----:B------:R-:W-:-:S02]  /*0dc0*/  FMUL.FTZ R17, R19, R19 ;  /* 0x0000001313117220 */ /* 0x000fc40000410000 */
[----:B------:R-:W-:Y:S01]  /*0dd0*/  FADD.FTZ R15, RZ, R11 ;  /* 0x0000000bff0f7221 */ /* 0x000fe20000010000 */
[----:B------:R-:W-:Y:S01]  /*0de0*/  FADD.FTZ R14, RZ, R14 ;  /* 0x0000000eff0e7221 */ /* 0x000fe20000010000 */
[C---:B------:R-:W-:Y:S01]  /*0df0*/  FADD.FTZ R10, R16.reuse, R19 ;  /* 0x00000013100a7221 */ /* 0x040fe20000010000 */
[----:B------:R-:W-:Y:S01]  /*0e00*/  FFMA.FTZ R11, R16, R16, R17 ;  /* 0x00000010100b7223 */ /* 0x000fe20000010011 */
[----:B--2---:R-:W-:Y:S01]  /*0e10*/  PRMT R18, R42, 0x7632, R18 ;  /* 0x000076322a127816 */ /* 0x004fe20000000012 */
[----:B------:R-:W-:Y:S01]  /*0e20*/  FADD.FTZ R13, R14, R13 ;  /* 0x0000000d0e0d7221 */ /* 0x000fe20000010000 */
[----:B------:R-:W-:Y:S02]  /*0e30*/  FADD.FTZ R12, R15, R12 ;  /* 0x0000000c0f0c7221 */ /* 0x000fe40000010000 */
[----:B------:R-:W-:Y:S01]  /*0e40*/  SHF.L.U32 R18, R18, 0x10, RZ ;  /* 0x0000001012127819 */ /* 0x000fe200000006ff */
[----:B------:R-:W-:Y:S01]  /*0e50*/  FADD.FTZ R8, R13, R8 ;  /* 0x000000080d087221 */ /* 0x000fe20000010000 */
[----:B------:R-:W-:Y:S01]  /*0e60*/  SHF.L.U32 R15, R42, 0x10, RZ ;  /* 0x000000102a0f7819 */ /* 0x000fe200000006ff */
[----:B------:R-:W-:Y:S01]  /*0e70*/  FADD.FTZ R9, R12, R9 ;  /* 0x000000090c097221 */ /* 0x000fe20000010000 */
[----:B------:R-:W-:Y:S01]  /*0e80*/  PRMT R16, R44, 0x7632, R16 ;  /* 0x000076322c107816 */ /* 0x000fe20000000010 */
[----:B------:R-:W-:-:S03]  /*0e90*/  FMUL.FTZ R14, R18, R18 ;  /* 0x00000012120e7220 */ /* 0x000fc60000410000 */
[----:B------:R-:W-:Y:S01]  /*0ea0*/  SHF.L.U32 R17, R16, 0x10, RZ ;  /* 0x0000001010117819 */ /* 0x000fe200000006ff */
[----:B------:R-:W-:Y:S01]  /*0eb0*/  FADD.FTZ R8, R8, R11 ;  /* 0x0000000b08087221 */ /* 0x000fe20000010000 */
[----:B------:R-:W-:Y:S01]  /*0ec0*/  SHF.L.U32 R12, R44, 0x10, RZ ;  /* 0x000000102c0c7819 */ /* 0x000fe200000006ff */
[----:B------:R-:W-:Y:S01]  /*0ed0*/  FADD.FTZ R18, R15, R18 ;  /* 0x000000120f127221 */ /* 0x000fe20000010000 */
[----:B------:R-:W-:Y:S01]  /*0ee0*/  FADD.FTZ R9, R9, R10 ;  /* 0x0000000a09097221 */ /* 0x000fe20000010000 */
[----:B------:R-:W-:Y:S01]  /*0ef0*/  FMUL.FTZ R13, R17, R17 ;  /* 0x00000011110d7220 */ /* 0x000fe20000410000 */
[----:B------:R-:W-:Y:S01]  /*0f00*/  FFMA.FTZ R15, R15, R15, R14 ;  /* 0x0000000f0f0f7223 */ /* 0x000fe2000001000e */
[C---:B------:R-:W-:Y:S01]  /*0f10*/  FADD.FTZ R10, R12.reuse, R17 ;  /* 0x000000110c0a7221 */ /* 0x040fe20000010000 */
[----:B------:R-:W-:Y:S01]  /*0f20*/  FADD.FTZ R9, R9, R18 ;  /* 0x0000001209097221 */ /* 0x000fe20000010000 */
[----:B------:R-:W-:Y:S01]  /*0f30*/  FFMA.FTZ R13, R12, R12, R13 ;  /* 0x0000000c0c0d7223 */ /* 0x000fe2000001000d */
[----:B------:R-:W-:Y:S01]  /*0f40*/  PRMT R11, R45, 0x7632, R11 ;  /* 0x000076322d0b7816 */ /* 0x000fe2000000000b */
[----:B------:R-:W-:-:S03]  /*0f50*/  FADD.FTZ R8, R8, R15 ;  /* 0x0000000f08087221 */ /* 0x000fc60000010000 */
[----:B------:R-:W-:Y:S01]  /*0f60*/  SHF.L.U32 R12, R11, 0x10, RZ ;  /* 0x000000100b0c7819 */ /* 0x000fe200000006ff */
[----:B------:R-:W-:Y:S01]  /*0f70*/  FADD.FTZ R9, R9, R10 ;  /* 0x0000000a09097221 */ /* 0x000fe20000010000 */
[----:B------:R-:W-:Y:S01]  /*0f80*/  SHF.L.U32 R11, R45, 0x10, RZ ;  /* 0x000000102d0b7819 */ /* 0x000fe200000006ff */
[----:B------:R-:W-:Y:S01]  /*0f90*/  FADD.FTZ R8, R8, R13 ;  /* 0x0000000d08087221 */ /* 0x000fe20000010000 */
[----:B------:R-:W-:Y:S01]  /*0fa0*/  PRMT R14, R46, 0x7632, R14 ;  /* 0x000076322e0e7816 */ /* 0x000fe2000000000e */
[----:B------:R-:W-:Y:S02]  /*0fb0*/  FMUL.FTZ R10, R12, R12 ;  /* 0x0000000c0c0a7220 */ /* 0x000fe40000410000 */
[C---:B------:R-:W-:Y:S01]  /*0fc0*/  FADD.FTZ R12, R11.reuse, R12 ;  /* 0x0000000c0b0c7221 */ /* 0x040fe20000010000 */
[----:B------:R-:W-:Y:S01]  /*0fd0*/  SHF.L.U32 R13, R14, 0x10, RZ ;  /* 0x000000100e0d7819 */ /* 0x000fe200000006ff */
[----:B------:R-:W-:Y:S01]  /*0fe0*/  FFMA.FTZ R11, R11, R11, R10 ;  /* 0x0000000b0b0b7223 */ /* 0x000fe2000001000a */
[----:B------:R-:W-:-:S03]  /*0ff0*/  SHF.L.U32 R10, R46, 0x10, RZ ;  /* 0x000000102e0a7819 */ /* 0x000fc600000006ff */
        /* <DEDUP_REMOVED lines=11> */
[----:B------:R-:W0:Y:S04]  /*10b0*/  SHFL.DOWN PT, R10, R9, 0x2, 0x1f ;  /* 0x08401f00090a7f89 */ /* 0x000e2800000e0000 */
[----:B------:R-:W1:Y:S01]  /*10c0*/  SHFL.DOWN PT, R11, R8, 0x2, 0x1f ;  /* 0x08401f00080b7f89 */ /* 0x000e6200000e0000 */
[----:B------:R-:W-:-:S13]  /*10d0*/  ISETP.GT.AND P1, PT, R3, 0x1d, PT ;  /* 0x0000001d0300780c */ /* 0x000fda0003f24270 */
        /* <DEDUP_REMOVED lines=14> */
[C---:B------:R-:W-:Y:S02]  /*11c0*/  ISETP.GT.AND P1, PT, R3.reuse, 0xf, PT ;  /* 0x0000000f0300780c */ /* 0x040fe40003f24270 */
[----:B------:R-:W-:Y:S02]  /*11d0*/  ISETP.NE.AND P2, PT, R3, RZ, PT ;  /* 0x000000ff0300720c */ /* 0x000fe40003f45270 */
[----:B------:R-:W-:Y:S01]  /*11e0*/  ISETP.NE.AND P3, PT, R2, RZ, PT ;  /* 0x000000ff0200720c */ /* 0x000fe20003f65270 */
[----:B------:R-:W-:Y:S08]  /*11f0*/  BSSY B0, `(.L_x_2057) ;  /* 0x0000027000007945 */ /* 0x000ff00003800000 */
[----:B0-----:R-:W-:Y:S01]  /*1200*/  @!P1 FADD.FTZ R9, R9, R10 ;  /* 0x0000000a09099221 */ /* 0x001fe20000010000 */
[----:B-1----:R-:W-:-:S04]  /*1210*/  @!P1 FADD.FTZ R8, R8, R11 ;  /* 0x0000000b08089221 */ /* 0x002fc80000010000 */
[----:B------:R-:W-:Y:S02]  /*1220*/  MOV R26, R9 ;  /* 0x00000009001a7202 */ /* 0x000fe40000000f00 */
[----:B------:R-:W-:-:S05]  /*1230*/  MOV R27, R8 ;  /* 0x00000008001b7202 */ /* 0x000fca0000000f00 */
        /* <DEDUP_REMOVED lines=8> */
[----:B------:R-:W3:Y:S04]  /*12c0*/  LDS.128 R12, [UR5+0x30] ;  /* 0x00003005ff0c7984 */ /* 0x000ee80008000c00 */
[----:B------:R-:W4:Y:S04]  /*12d0*/  LDS.128 R16, [UR5+0x40] ;  /* 0x00004005ff107984 */ /* 0x000f280008000c00 */
[----:B------:R-:W5:Y:S01]  /*12e0*/  LDS.128 R20, [UR5+0x50] ;  /* 0x00005005ff147984 */ /* 0x000f620008000c00 */
[----:B-1----:R-:W-:Y:S01]  /*12f0*/  FADD.FTZ R47, R26, R24 ;  /* 0x000000181a2f7221 */ /* 0x002fe20000010000 */
[----:B------:R-:W-:-:S02]  /*1300*/  FADD.FTZ R52, R27, R25 ;  /* 0x000000191b347221 */ /* 0x000fc40000010000 */
[----:B0-----:R-:W0:Y:S01]  /*1310*/  LDS.128 R24, [UR5+0x60] ;  /* 0x00006005ff187984 */ /* 0x001e220008000c00 */
        /* <DEDUP_REMOVED lines=20> */
.L_x_2058:
[----:B------:R-:W-:Y:S05]  /*1460*/  BSYNC B0 ;  /* 0x0000000000007941 */ /* 0x000fea0003800000 */
.L_x_2057:
[----:B------:R-:W1:Y:S01]  /*1470*/  LDC R14, c[0x0][0xc] ;  /* 0x00000300ff0e7b82 */ /* 0x000e620000000800 */
        /* <DEDUP_REMOVED lines=17> */
[----:B------:R-:W-:-:S04]  /*1590*/  IMAD R8, R25, R14, RZ ;  /* 0x0000000e19087224 */ /* 0x000fc800078e02ff */
[----:B------:R-:W-:Y:S02]  /*15a0*/  IMAD.SHL.U32 R13, R8, 0x2, RZ ;  /* 0x00000002080d7824 */ /* 0x000fe400078e00ff */
[----:B------:R-:W1:Y:S02]  /*15b0*/  LDC.64 R8, c[0x0][0x240] ;  /* 0x00009000ff087b82 */ /* 0x000e640000000a00 */
[----:B---3--:R-:W-:-:S04]  /*15c0*/  IMAD.WIDE R10, R13, 0x4, R10 ;  /* 0x000000040d0a7825 */ /* 0x008fc800078e020a */
[----:B--2---:R-:W-:Y:S01]  /*15d0*/  IMAD R13, R15, UR7, R24 ;  /* 0x000000070f0d7c24 */ /* 0x004fe2000f8e0218 */
[----:B------:R-:W-:-:S03]  /*15e0*/  SEL R47, R14, RZ, !P1 ;  /* 0x000000ff0e2f7207 */ /* 0x000fc60004800000 */
[----:B------:R-:W-:Y:S01]  /*15f0*/  IMAD.WIDE.U32 R12, R13, 0x8, R10 ;  /* 0x000000080d0c7825 */ /* 0x000fe200078e000a */
[----:B------:R-:W-:Y:S02]  /*1600*/  IADD3 R11, R25, R24, RZ ;  /* 0x00000018190b7210 */ /* 0x000fe40007ffe0ff */
[----:B------:R-:W-:Y:S02]  /*1610*/  MOV R25, 0x1 ;  /* 0x0000000100197802 */ /* 0x000fe40000000f00 */
[----:B------:R2:W-:Y:S02]  /*1620*/  STG.E.64 desc[UR8][R12.64], R26 ;  /* 0x0000001a0c007986 */ /* 0x0005e4000c101b08 */
[----:B------:R-:W-:Y:S02]  /*1630*/  SEL R25, R25, 0xffffffff, !P1 ;  /* 0xffffffff19197807 */ /* 0x000fe40004800000 */
[----:B------:R-:W-:Y:S01]  /*1640*/  ISETP.NE.AND P1, PT, R47, -0x1, PT ;  /* 0xffffffff2f00780c */ /* 0x000fe20003f25270 */
[----:B-1----:R-:W-:Y:S01]  /*1650*/  IMAD.WIDE.U32 R10, R11, 0x4, R8 ;  /* 0x000000040b0a7825 */ /* 0x002fe200078e0008 */
[----:B------:R-:W-:Y:S06]  /*1660*/  MEMBAR.ALL.GPU ;  /* 0x0000000000007992 */ /* 0x000fec000000a000 */
[----:B------:R-:W-:-:S00]  /*1670*/  ERRBAR ;  /* 0x00000000000079ab */ /* 0x000fc00000000000 */
[----:B------:R-:W-:Y:S06]  /*1680*/  CGAERRBAR ;  /* 0x00000000000075ab */ /* 0x000fec0000000000 */
[----:B------:R2:W-:Y:S01]  /*1690*/  REDG.E.ADD.S32.STRONG.GPU desc[UR8][R10.64], R25 ;  /* 0x000000190a00798e */ /* 0x0005e2000c10e388 */
[----:B------:R-:W-:Y:S05]  /*16a0*/  @!P1 BRA `(.L_x_2060) ;  /* 0x00000000001c9947 */ /* 0x000fea0003800000 */
[----:B------:R-:W-:-:S04]  /*16b0*/  IMAD R15, R52, R15, R24 ;  /* 0x0000000f340f7224 */ /* 0x000fc800078e0218 */
[----:B------:R-:W-:-:S07]  /*16c0*/  IMAD.WIDE.U32 R8, R15, 0x4, R8 ;  /* 0x000000040f087825 */ /* 0x000fce00078e0008 */
.L_x_2061:
[----:B--2---:R-:W2:Y:S04]  /*16d0*/  LDG.E.STRONG.GPU R10, desc[UR8][R8.64] ;  /* 0x00000008080a7981 */ /* 0x004ea8000c1ef900 */
[----:B--2---:R-:W-:Y:S01]  /*16e0*/  CCTL.IVALL ;  /* 0x00000000ff00798f */ /* 0x004fe20002000000 */
[----:B------:R-:W-:Y:S05]  /*16f0*/  YIELD ;  /* 0x0000000000007946 */ /* 0x000fea0003800000 */
[----:B------:R-:W-:-:S13]  /*1700*/  ISETP.NE.AND P1, PT, R10, R47, PT ;  /* 0x0000002f0a00720c */ /* 0x000fda0003f25270 */
[----:B------:R-:W-:Y:S05]  /*1710*/  @P1 BRA `(.L_x_2061) ;  /* 0xfffffffc00ec1947 */ /* 0x000fea000383ffff */
.L_x_2060:
        /* <DEDUP_REMOVED lines=11> */
.L_x_2063:
[----:B------:R-:W-:-:S13]  /*17d0*/  ISETP.EQ.OR P1, PT, R15, UR7, P3 ;  /* 0x000000070f007c0c */ /* 0x000fda0009f22670 */
[----:B--2---:R-:W1:Y:S01]  /*17e0*/  @!P1 LDC R10, c[0x0][0x10] ;  /* 0x00000400ff0a9b82 */ /* 0x004e620000000800 */
        /* <DEDUP_REMOVED lines=61> */
.L_x_2062:
[----:B--2---:R-:W-:-:S13]  /*1bc0*/  LOP3.LUT P1, R10, R14, 0x3, RZ, 0xc0, !PT ;  /* 0x000000030e0a7812 */ /* 0x004fda000782c0ff */
        /* <DEDUP_REMOVED lines=18> */
.L_x_2065:
[----:B------:R-:W-:Y:S05]  /*1cf0*/  BSYNC B0 ;  /* 0x0000000000007941 */ /* 0x000fea0003800000 */
.L_x_2064:
[----:B------:R-:W-:Y:S05]  /*1d00*/  @!P2 BRA `(.L_x_2059) ;  /* 0x00000000007ca947 */ /* 0x000fea0003800000 */
[C---:B------:R-:W-:Y:S02]  /*1d10*/  IADD3 R8, R15.reuse, 0x1, RZ ;  /* 0x000000010f087810 */ /* 0x040fe40007ffe0ff */
[----:B------:R-:W-:Y:S02]  /*1d20*/  IADD3 R24, R15, 0x2, RZ ;  /* 0x000000020f187810 */ /* 0x000fe40007ffe0ff */
[----:B------:R-:W-:Y:S02]  /*1d30*/  ISETP.EQ.OR P2, PT, R8, UR7, P3 ;  /* 0x0000000708007c0c */ /* 0x000fe40009f42670 */
[----:B------:R-:W-:-:S04]  /*1d40*/  ISETP.EQ.OR P1, PT, R24, UR7, P3 ;  /* 0x0000000718007c0c */ /* 0x000fc80009f22670 */
[----:B------:R-:W-:-:S07]  /*1d50*/  ISETP.EQ.OR P1, PT, R10, 0x2, P1 ;  /* 0x000000020a00780c */ /* 0x000fce0000f22670 */
[----:B------:R-:W1:Y:S01]  /*1d60*/  @!P2 S2R R9, SR_CTAID.Y ;  /* 0x000000000009a919 */ /* 0x000e620000002600 */
[----:B------:R-:W1:Y:S05]  /*1d70*/  @!P2 LDC R13, c[0x0][0x10] ;  /* 0x00000400ff0dab82 */ /* 0x000e6a0000000800 */
[----:B------:R-:W2:Y:S01]  /*1d80*/  @!P1 S2R R25, SR_CTAID.Y ;  /* 0x0000000000199919 */ /* 0x000ea20000002600 */
[C---:B------:R-:W-:Y:S02]  /*1d90*/  @!P1 LOP3.LUT R12, R7.reuse, 0x1, RZ, 0xc0, !PT ;  /* 0x00000001070c9812 */ /* 0x040fe400078ec0ff */
[----:B------:R-:W3:Y:S08]  /*1da0*/  @!P1 LDC R47, c[0x0][0x10] ;  /* 0x00000400ff2f9b82 */ /* 0x000ef00000000800 */
[----:B------:R-:W4:Y:S01]  /*1db0*/  @!P2 LDC.64 R10, c[0x0][0x248] ;  /* 0x00009200ff0aab82 */ /* 0x000f220000000a00 */
[----:B-1----:R-:W-:Y:S01]  /*1dc0*/  @!P2 IMAD R15, R8, R13, R9 ;  /* 0x0000000d080fa224 */ /* 0x002fe200078e0209 */
[----:B------:R-:W-:Y:S01]  /*1dd0*/  @!P2 LOP3.LUT R8, R7, 0x1, RZ, 0xc0, !PT ;  /* 0x000000010708a812 */ /* 0x000fe200078ec0ff */
[----:B---3--:R-:W-:-:S04]  /*1de0*/  @!P1 IMAD R53, R47, R12, RZ ;  /* 0x0000000c2f359224 */ /* 0x008fc800078e02ff */
[----:B------:R-:W-:Y:S02]  /*1df0*/  @!P2 IMAD R13, R13, R8, RZ ;  /* 0x000000080d0da224 */ /* 0x000fe400078e02ff */
[----:B------:R-:W1:Y:S01]  /*1e00*/  @!P1 LDC.64 R8, c[0x0][0x248] ;  /* 0x00009200ff089b82 */ /* 0x000e620000000a00 */
[-C--:B------:R-:W-:Y:S02]  /*1e10*/  @!P1 IMAD R53, R53, R14.reuse, RZ ;  /* 0x0000000e35359224 */ /* 0x080fe400078e02ff */
[----:B------:R-:W-:Y:S02]  /*1e20*/  @!P2 IMAD R13, R13, R14, RZ ;  /* 0x0000000e0d0da224 */ /* 0x000fe400078e02ff */
[----:B--2---:R-:W-:-:S03]  /*1e30*/  @!P1 IMAD R25, R24, R47, R25 ;  /* 0x0000002f18199224 */ /* 0x004fc600078e0219 */
[----:B------:R-:W-:-:S05]  /*1e40*/  @!P2 SHF.L.U32 R13, R13, 0x1, RZ ;  /* 0x000000010d0da819 */ /* 0x000fca00000006ff */
[----:B----4-:R-:W-:Y:S01]  /*1e50*/  @!P2 IMAD.WIDE R12, R13, 0x4, R10 ;  /* 0x000000040d0ca825 */ /* 0x010fe200078e020a */
        /* <DEDUP_REMOVED lines=10> */
.L_x_2059:
[----:B------:R-:W-:Y:S01]  /*1f00*/  ULDC.64 UR12, c[0x0][0x218] ;  /* 0x00008600000c7ab9 */ /* 0x000fe20000000a00 */
[----:B------:R-:W-:Y:S01]  /*1f10*/  LOP3.LUT P1, RZ, R2, UR7, RZ, 0xfc, !PT ;  /* 0x0000000702ff7c12 */ /* 0x000fe2000f82fcff */
[----:B------:R-:W1:Y:S01]  /*1f20*/  S2UR UR6, SR_CgaCtaId ;  /* 0x00000000000679c3 */ /* 0x000e620000008800 */
[----:B------:R-:W-:Y:S01]  /*1f30*/  ISETP.EQ.U32.AND P2, PT, RZ, UR12, PT ;  /* 0x0000000cff007c0c */ /* 0x000fe2000bf42070 */
[----:B------:R-:W-:Y:S01]  /*1f40*/  UMOV UR5, 0x400 ;  /* 0x0000040000057882 */ /* 0x000fe20000000000 */
[----:B------:R-:W-:-:S05]  /*1f50*/  IMAD.IADD R47, R43, 0x1, R36 ;  /* 0x000000012b2f7824 */ /* 0x000fca00078e0224 */
[----:B--2---:R-:W2:Y:S01]  /*1f60*/  LDC.64 R10, c[0x0][0x228] ;  /* 0x00008a00ff0a7b82 */ /* 0x004ea20000000a00 */
[----:B------:R-:W-:Y:S01]  /*1f70*/  ISETP.EQ.OR.EX P1, PT, RZ, UR13, P1, P2 ;  /* 0x0000000dff007c0c */ /* 0x000fe20008f22720 */
[----:B------:R-:W-:-:S06]  /*1f80*/  ULDC.64 UR14, c[0x0][0x278] ;  /* 0x00009e00000e7ab9 */ /* 0x000fcc0000000a00 */
[----:B------:R-:W3:Y:S08]  /*1f90*/  LDC.64 R8, c[0x0][0x230] ;  /* 0x00008c00ff087b82 */ /* 0x000ef00000000a00 */
[----:B------:R-:W4:Y:S01]  /*1fa0*/  @!P1 LDC.64 R12, c[0x0][0x218] ;  /* 0x00008600ff0c9b82 */ /* 0x000f220000000a00 */
[----:B-1----:R-:W-:-:S03]  /*1fb0*/  ULEA UR5, UR6, UR5, 0x18 ;  /* 0x0000000506057291 */ /* 0x002fc6000f8ec03f */
[----:B------:R-:W-:Y:S02]  /*1fc0*/  ULDC UR6, c[0x0][0x2a4] ;  /* 0x0000a90000067ab9 */ /* 0x000fe40000000800 */
[----:B------:R-:W-:Y:S01]  /*1fd0*/  @!P1 FMUL.FTZ R15, R27, UR6 ;  /* 0x000000061b0f9c20 */ /* 0x000fe20008410000 */
[----:B------:R-:W-:Y:S01]  /*1fe0*/  @!P1 FMUL.FTZ R14, R26, UR6 ;  /* 0x000000061a0e9c20 */ /* 0x000fe20008410000 */
[C---:B--2---:R-:W-:Y:S02]  /*1ff0*/  IMAD.WIDE R52, R47.reuse, 0x4, R10 ;  /* 0x000000042f347825 */ /* 0x044fe400078e020a */
[----:B------:R-:W-:Y:S02]  /*2000*/  @!P3 STS.64 [UR5+0x78], R26 ;  /* 0x0000781aff00b988 */ /* 0x000fe40008000a05 */
[----:B---3--:R-:W-:-:S04]  /*2010*/  IMAD.WIDE R10, R47, 0x4, R8 ;  /* 0x000000042f0a7825 */ /* 0x008fc800078e0208 */
[----:B----4-:R-:W-:-:S05]  /*2020*/  @!P1 IMAD.WIDE R24, R6, 0x8, R12 ;  /* 0x0000000806189825 */ /* 0x010fca00078e020c */
[----:B------:R1:W-:Y:S01]  /*2030*/  @!P1 STG.E.64 desc[UR8][R24.64], R14 ;  /* 0x0000000e18009986 */ /* 0x0003e2000c101b08 */
[----:B------:R-:W-:Y:S06]  /*2040*/  BAR.SYNC.DEFER_BLOCKING 0x0 ;  /* 0x0000000000007b1d */ /* 0x000fec0000010000 */
[----:B------:R2:W3:Y:S04]  /*2050*/  LDG.E.64 R8, desc[UR8][R52.64] ;  /* 0x0000000834087981 */ /* 0x0004e8000c1e1b00 */
[----:B------:R-:W3:Y:S01]  /*2060*/  LDG.E.64 R10, desc[UR8][R10.64] ;  /* 0x000000080a0a7981 */ /* 0x000ee2000c1e1b00 */
[----:B------:R-:W-:-:S02]  /*2070*/  ISETP.NE.AND P6, PT, RZ, UR10, PT ;  /* 0x0000000aff007c0c */ /* 0x000fc4000bfc5270 */
[----:B-1----:R-:W-:Y:S01]  /*2080*/  SHF.L.U32 R15, R0, 0x10, RZ ;  /* 0x00000010000f7819 */ /* 0x002fe200000006ff */
[----:B------:R-:W1:Y:S01]  /*2090*/  LDS.64 R12, [UR5+0x78] ;  /* 0x00007805ff0c7984 */ /* 0x000e620008000a00 */
[----:B------:R-:W-:Y:S02]  /*20a0*/  SHF.L.U32 R23, R23, 0x10, RZ ;  /* 0x0000001017177819 */ /* 0x000fe400000006ff */
[----:B------:R-:W-:Y:S02]  /*20b0*/  SHF.L.U32 R37, R37, 0x10, RZ ;  /* 0x0000001025257819 */ /* 0x000fe400000006ff */
[----:B0-----:R-:W-:Y:S02]  /*20c0*/  SHF.L.U32 R27, R38, 0x10, RZ ;  /* 0x00000010261b7819 */ /* 0x001fe400000006ff */
[----:B------:R-:W-:Y:S02]  /*20d0*/  SHF.L.U32 R19, R19, 0x10, RZ ;  /* 0x0000001013137819 */ /* 0x000fe400000006ff */
[----:B------:R-:W-:-:S02]  /*20e0*/  SHF.L.U32 R25, R22, 0x10, RZ ;  /* 0x0000001016197819 */ /* 0x000fc400000006ff */
[----:B------:R-:W-:Y:S02]  /*20f0*/  SHF.L.U32 R21, R21, 0x10, RZ ;  /* 0x0000001015157819 */ /* 0x000fe400000006ff */
[----:B------:R-:W-:Y:S02]  /*2100*/  SHF.L.U32 R47, R40, 0x10, RZ ;  /* 0x00000010282f7819 */ /* 0x000fe400000006ff */
[----:B--2---:R-:W-:Y:S02]  /*2110*/  SHF.L.U32 R53, R20, 0x10, RZ ;  /* 0x0000001014357819 */ /* 0x004fe400000006ff */
[----:B------:R-:W-:Y:S02]  /*2120*/  SHF.L.U32 R42, R42, 0x10, RZ ;  /* 0x000000102a2a7819 */ /* 0x000fe400000006ff */
[----:B------:R-:W-:Y:S02]  /*2130*/  SHF.L.U32 R44, R44, 0x10, RZ ;  /* 0x000000102c2c7819 */ /* 0x000fe400000006ff */
[----:B------:R-:W-:-:S02]  /*2140*/  SHF.L.U32 R18, R18, 0x10, RZ ;  /* 0x0000001012127819 */ /* 0x000fc400000006ff */
[----:B------:R-:W-:Y:S02]  /*2150*/  SHF.L.U32 R45, R45, 0x10, RZ ;  /* 0x000000102d2d7819 */ /* 0x000fe400000006ff */
[----:B------:R-:W-:Y:S02]  /*2160*/  SHF.L.U32 R17, R17, 0x10, RZ ;  /* 0x0000001011117819 */ /* 0x000fe400000006ff */
[----:B------:R-:W-:Y:S02]  /*2170*/  SHF.L.U32 R46, R46, 0x10, RZ ;  /* 0x000000102e2e7819 */ /* 0x000fe400000006ff */
[----:B------:R-:W-:Y:S02]  /*2180*/  SHF.L.U32 R16, R16, 0x10, RZ ;  /* 0x0000001010107819 */ /* 0x000fe400000006ff */
[----:B------:R-:W-:Y:S02]  /*2190*/  SHF.R.S32.HI R0, RZ, 0x1f, R29 ;  /* 0x0000001fff007819 */ /* 0x000fe4000001141d */
[----:B------:R-:W-:-:S02]  /*21a0*/  SHF.R.S32.HI R14, RZ, 0x1f, R30 ;  /* 0x0000001fff0e7819 */ /* 0x000fc4000001141e */
[----:B------:R-:W-:-:S04]  /*21b0*/  ISETP.GE.U32.AND P2, PT, R30, UR14, PT ;  /* 0x0000000e1e007c0c */ /* 0x000fc8000bf46070 */
[----:B------:R-:W-:Y:S01]  /*21c0*/  ISETP.GE.AND.EX P2, PT, R14, UR15, PT, P2 ;  /* 0x0000000f0e007c0c */ /* 0x000fe2000bf46320 */
[----:B-1----:R-:W-:-:S03]  /*21d0*/  FMUL.FTZ R12, R12, UR6 ;  /* 0x000000060c0c7c20 */ /* 0x002fc60008410000 */
[----:B------:R-:W-:Y:S01]  /*21e0*/  ISETP.GT.U32.OR P2, PT, R2, 0x17f, P2 ;  /* 0x0000017f0200780c */ /* 0x000fe20001744470 */
[C---:B------:R-:W-:Y:S01]  /*21f0*/  FMUL.FTZ R36, R12.reuse, R12 ;  /* 0x0000000c0c247220 */ /* 0x040fe20000410000 */
[--C-:B------:R-:W-:Y:S01]  /*2200*/  FADD.FTZ R20, R15, -R12.reuse ;  /* 0x8000000c0f147221 */ /* 0x100fe20000010000 */
[C---:B------:R-:W-:Y:S01]  /*2210*/  FADD.FTZ R22, -R12.reuse, R23 ;  /* 0x000000170c167221 */ /* 0x040fe20000010100 */
[----:B------:R-:W-:Y:S01]  /*2220*/  FADD.FTZ R24, R37, -R12 ;  /* 0x8000000c25187221 */ /* 0x000fe20000010000 */
[----:B------:R-:W-:Y:S01]  /*2230*/  FFMA.FTZ R13, R13, UR6, -R36 ;  /* 0x000000060d0d7c23 */ /* 0x000fe20008010824 */
[C---:B------:R-:W-:Y:S01]  /*2240*/  FADD.FTZ R19, -R12.reuse, R19 ;  /* 0x000000130c137221 */ /* 0x040fe20000010100 */
[C---:B------:R-:W-:Y:S01]  /*2250*/  FADD.FTZ R38, -R12.reuse, R21 ;  /* 0x000000150c267221 */ /* 0x040fe20000010100 */
[--C-:B------:R-:W-:Y:S01]  /*2260*/  FADD.FTZ R40, R47, -R12.reuse ;  /* 0x8000000c2f287221 */ /* 0x100fe20000010000 */
[----:B------:R-:W-:Y:S01]  /*2270*/  FADD.FTZ R52, -R12, R53 ;  /* 0x000000350c347221 */ /* 0x000fe20000010100 */
[----:B------:R-:W-:Y:S01]  /*2280*/  FSETP.GTU.FTZ.AND P1, PT, R13, RZ, PT ;  /* 0x000000ff0d00720b */ /* 0x000fe20003f3c000 */
[--C-:B------:R-:W-:Y:S01]  /*2290*/  FADD.FTZ R42, R42, -R12.reuse ;  /* 0x8000000c2a2a7221 */ /* 0x100fe20000010000 */
[----:B------:R-:W-:Y:S01]  /*22a0*/  FADD.FTZ R44, R44, -R12 ;  /* 0x8000000c2c2c7221 */ /* 0x000fe20000010000 */
[C---:B------:R-:W-:Y:S01]  /*22b0*/  FADD.FTZ R18, -R12.reuse, R18 ;  /* 0x000000120c127221 */ /* 0x040fe20000010100 */
[--C-:B------:R-:W-:Y:S01]  /*22c0*/  FADD.FTZ R45, R45, -R12.reuse ;  /* 0x8000000c2d2d7221 */ /* 0x100fe20000010000 */
[----:B------:R-:W-:Y:S01]  /*22d0*/  FADD.FTZ R17, -R12, R17 ;  /* 0x000000110c117221 */ /* 0x000fe20000010100 */
[----:B------:R-:W-:Y:S01]  /*22e0*/  FADD.FTZ R46, R46, -R12 ;  /* 0x8000000c2e2e7221 */ /* 0x000fe20000010000 */
[----:B------:R-:W-:-:S06]  /*22f0*/  FADD.FTZ R16, -R12, R16 ;  /* 0x000000100c107221 */ /* 0x000fcc0000010100 */
[----:B------:R-:W0:Y:S02]  /*2300*/  @P1 LDC R36, c[0x0][0x238] ;  /* 0x00008e00ff241b82 */ /* 0x000e240000000800 */
[----:B0-----:R-:W-:Y:S01]  /*2310*/  @P1 FADD.FTZ R26, R13, R36 ;  /* 0x000000240d1a1221 */ /* 0x001fe20000010000 */
[----:B------:R-:W-:Y:S01]  /*2320*/  MOV R13, 0x3f800000 ;  /* 0x3f800000000d7802 */ /* 0x000fe20000000f00 */
[----:B------:R-:W-:-:S05]  /*2330*/  FADD.FTZ R36, R27, -R12 ;  /* 0x8000000c1b247221 */ /* 0x000fca0000010000 */
[----:B------:R0:W1:Y:S01]  /*2340*/  @P1 MUFU.RSQ R13, R26 ;  /* 0x0000001a000d1308 */ /* 0x0000620000001400 */
[----:B------:R-:W-:-:S04]  /*2350*/  ISETP.GE.U32.AND P1, PT, R29, UR14, PT ;  /* 0x0000000e1d007c0c */ /* 0x000fc8000bf26070 */
[----:B------:R-:W-:Y:S01]  /*2360*/  ISETP.GE.AND.EX P1, PT, R0, UR15, PT, P1 ;  /* 0x0000000f00007c0c */ /* 0x000fe2000bf26310 */
[----:B0-----:R-:W-:-:S03]  /*2370*/  FADD.FTZ R26, -R12, R25 ;  /* 0x000000190c1a7221 */ /* 0x001fc60000010100 */
[----:B------:R-:W-:Y:S01]  /*2380*/  ISETP.GT.U32.OR P1, PT, R2, 0x17f, P1 ;  /* 0x0000017f0200780c */ /* 0x000fe20000f24470 */
[-C--:B-1----:R-:W-:Y:S01]  /*2390*/  FMUL.FTZ R27, R20, R13.reuse ;  /* 0x0000000d141b7220 */ /* 0x082fe20000410000 */
[-C--:B------:R-:W-:Y:S01]  /*23a0*/  FMUL.FTZ R22, R22, R13.reuse ;  /* 0x0000000d16167220 */ /* 0x080fe20000410000 */
        /* <DEDUP_REMOVED lines=13> */
[----:B------:R-:W-:Y:S01]  /*2480*/  FMUL.FTZ R36, R16, R13 ;  /* 0x0000000d10247220 */ /* 0x000fe20000410000 */
[----:B---3--:R-:W-:Y:S01]  /*2490*/  FFMA.FTZ R27, R8, R27, R10 ;  /* 0x0000001b081b7223 */ /* 0x008fe2000001000a */
[----:B------:R-:W-:Y:S01]  /*24a0*/  FFMA.FTZ R22, R9, R22, R11 ;  /* 0x0000001609167223 */ /* 0x000fe2000001000b */
[----:B------:R-:W-:Y:S06]  /*24b0*/  @!P6 BRA `(.L_x_2066) ;  /* 0x000000000028e947 */ /* 0x000fec0003800000 */
        /* <DEDUP_REMOVED lines=10> */
.L_x_2066:
        /* <DEDUP_REMOVED lines=14> */
.L_x_2068:
[----:B------:R-:W-:Y:S05]  /*2640*/  BSYNC B0 ;  /* 0x0000000000007941 */ /* 0x000fea0003800000 */
.L_x_2067:
[----:B------:R-:W-:Y:S01]  /*2650*/  FFMA.FTZ R15, R8, R15, R10 ;  /* 0x0000000f080f7223 */ /* 0x000fe2000001000a */
[----:B------:R-:W-:Y:S01]  /*2660*/  FFMA.FTZ R26, R9, R26, R11 ;  /* 0x0000001a091a7223 */ /* 0x000fe2000001000b */
[----:B------:R-:W-:Y:S06]  /*2670*/  @!P6 BRA `(.L_x_2069) ;  /* 0x000000000028e947 */ /* 0x000fec0003800000 */
        /* <DEDUP_REMOVED lines=10> */
.L_x_2069:
[----:B------:R-:W-:Y:S04]  /*2720*/  BSSY B0, `(.L_x_2070) ;  /* 0x000000e000007945 */ /* 0x000fe80003800000 */
[----:B------:R-:W-:Y:S05]  /*2730*/  @P1 BRA `(.L_x_2071) ;  /* 0x0000000000301947 */ /* 0x000fea0003800000 */
[----:B------:R-:W-:Y:S01]  /*2740*/  ULDC.64 UR12, c[0x0][0x270] ;  /* 0x00009c00000c7ab9 */ /* 0x000fe20000000a00 */
[----:B------:R-:W-:Y:S01]  /*2750*/  MOV R13, R51 ;  /* 0x00000033000d7202 */ /* 0x000fe20000000f00 */
[----:B------:R-:W-:Y:S01]  /*2760*/  IMAD R0, R0, UR12, RZ ;  /* 0x0000000c00007c24 */ /* 0x000fe2000f8e02ff */
[----:B------:R-:W-:Y:S01]  /*2770*/  F2FP.BF16.F32.PACK_AB R15, R26, R15 ;  /* 0x0000000f1a0f723e */ /* 0x000fe200000010ff */
[----:B------:R-:W-:Y:S02]  /*2780*/  IMAD.MOV.U32 R12, RZ, RZ, R48 ;  /* 0x000000ffff0c7224 */ /* 0x000fe400078e0030 */
[C---:B0-----:R-:W-:Y:S02]  /*2790*/  IMAD R17, R29.reuse, UR13, R0 ;  /* 0x0000000d1d117c24 */ /* 0x041fe4000f8e0200 */
[----:B------:R-:W-:Y:S01]  /*27a0*/  IMAD.WIDE.U32 R12, R29, UR12, R12 ;  /* 0x0000000c1d0c7c25 */ /* 0x000fe2000f8e000c */
[----:B------:R-:W-:Y:S02]  /*27b0*/  ULDC.64 UR12, c[0x0][0x210] ;  /* 0x00008400000c7ab9 */ /* 0x000fe40000000a00 */
[----:B------:R-:W-:-:S02]  /*27c0*/  LEA R16, P1, R12, UR12, 0x1 ;  /* 0x0000000c0c107c11 */ /* 0x000fc4000f8208ff */
[----:B------:R-:W-:-:S04]  /*27d0*/  IADD3 R17, R13, R17, RZ ;  /* 0x000000110d117210 */ /* 0x000fc80007ffe0ff */
[----:B------:R-:W-:-:S05]  /*27e0*/  LEA.HI.X R17, R12, UR13, R17, 0x1, P1 ;  /* 0x0000000d0c117c11 */ /* 0x000fca00088f0c11 */
[----:B------:R1:W-:Y:S02]  /*27f0*/  STG.E desc[UR8][R16.64], R15 ;  /* 0x0000000f10007986 */ /* 0x0003e4000c101908 */
.L_x_2071:
[----:B------:R-:W-:Y:S05]  /*2800*/  BSYNC B0 ;  /* 0x0000000000007941 */ /* 0x000fea0003800000 */
.L_x_2070:
[----:B------:R-:W-:Y:S01]  /*2810*/  FFMA.FTZ R21, R8, R21, R10 ;  /* 0x0000001508157223 */ /* 0x000fe2000001000a */
[----:B------:R-:W-:Y:S01]  /*2820*/  FFMA.FTZ R38, R9, R38, R11 ;  /* 0x0000002609267223 */ /* 0x000fe2000001000b */
[----:B------:R-:W-:Y:S06]  /*2830*/  @!P6 BRA `(.L_x_2072) ;  /* 0x000000000028e947 */ /* 0x000fec0003800000 */
[----:B------:R-:W-:Y:S01]  /*2840*/  FMUL.FTZ R0, R21, -1.4426950216293334961 ;  /* 0xbfb8aa3b15007820 */ /* 0x000fe20000410000 */
[----:B------:R-:W-:-:S05]  /*2850*/  FMUL.FTZ R13, R38, -1.4426950216293334961 ;  /* 0xbfb8aa3b260d7820 */ /* 0x000fca0000410000 */
[----:B------:R-:W2:Y:S08]  /*2860*/  MUFU.EX2 R0, R0 ;  /* 0x0000000000007308 */ /* 0x000eb00000000800 */
[----:B------:R-:W1:Y:S01]  /*2870*/  MUFU.EX2 R13, R13 ;  /* 0x0000000d000d7308 */ /* 0x000e620000000800 */
[----:B--2---:R-:W-:-:S07]  /*2880*/  FADD.FTZ R12, R0, 1 ;  /* 0x3f800000000c7421 */ /* 0x004fce0000010000 */
[----:B------:R-:W2:Y:S01]  /*2890*/  MUFU.RCP R12, R12 ;  /* 0x0000000c000c7308 */ /* 0x000ea20000001000 */
[----:B-1----:R-:W-:-:S07]  /*28a0*/  FADD.FTZ R15, R13, 1 ;  /* 0x3f8000000d0f7421 */ /* 0x002fce0000010000 */
[----:B------:R-:W1:Y:S01]  /*28b0*/  MUFU.RCP R15, R15 ;  /* 0x0000000f000f7308 */ /* 0x000e620000001000 */
[----:B--2---:R-:W-:Y:S01]  /*28c0*/  FMUL.FTZ R21, R21, R12 ;  /* 0x0000000c15157220 */ /* 0x004fe20000410000 */
[----:B-1----:R-:W-:-:S07]  /*28d0*/  FMUL.FTZ R38, R38, R15 ;  /* 0x0000000f26267220 */ /* 0x002fce0000410000 */
.L_x_2072:
[----:B------:R-:W-:Y:S04]  /*28e0*/  BSSY B0, `(.L_x_2073) ;  /* 0x000000e000007945 */ /* 0x000fe80003800000 */
[----:B------:R-:W-:Y:S05]  /*28f0*/  @P2 BRA `(.L_x_2074) ;  /* 0x0000000000302947 */ /* 0x000fea0003800000 */
[----:B------:R-:W-:Y:S01]  /*2900*/  ULDC.64 UR12, c[0x0][0x270] ;  /* 0x00009c00000c7ab9 */ /* 0x000fe20000000a00 */
[----:B------:R-:W-:Y:S01]  /*2910*/  MOV R12, R48 ;  /* 0x00000030000c7202 */ /* 0x000fe20000000f00 */
[----:B-1----:R-:W-:Y:S01]  /*2920*/  IMAD R15, R14, UR12, RZ ;  /* 0x0000000c0e0f7c24 */ /* 0x002fe2000f8e02ff */
        /* <DEDUP_REMOVED lines=9> */
.L_x_2074:
[----:B------:R-:W-:Y:S05]  /*29c0*/  BSYNC B0 ;  /* 0x0000000000007941 */ /* 0x000fea0003800000 */
.L_x_2073:
[----:B------:R-:W-:Y:S01]  /*29d0*/  SHF.R.S32.HI R13, RZ, 0x1f, R31 ;  /* 0x0000001fff0d7819 */ /* 0x000fe2000001141f */
[C---:B------:R-:W-:Y:S01]  /*29e0*/  FFMA.FTZ R23, R8.reuse, R23, R10 ;  /* 0x0000001708177223 */ /* 0x040fe2000001000a */
[----:B------:R-:W-:Y:S01]  /*29f0*/  SHF.R.S32.HI R12, RZ, 0x1f, R32 ;  /* 0x0000001fff0c7819 */ /* 0x000fe20000011420 */
[C-C-:B------:R-:W-:Y:S01]  /*2a00*/  FFMA.FTZ R25, R8.reuse, R25, R10.reuse ;  /* 0x0000001908197223 */ /* 0x140fe2000001000a */
[----:B------:R-:W-:Y:S01]  /*2a10*/  SHF.R.S32.HI R0, RZ, 0x1f, R33 ;  /* 0x0000001fff007819 */ /* 0x000fe20000011421 */
[C-C-:B------:R-:W-:Y:S01]  /*2a20*/  FFMA.FTZ R19, R8.reuse, R19, R10.reuse ;  /* 0x0000001308137223 */ /* 0x140fe2000001000a */
[----:B------:R-:W-:Y:S01]  /*2a30*/  ISETP.GE.U32.AND P5, PT, R31, UR14, PT ;  /* 0x0000000e1f007c0c */ /* 0x000fe2000bfa6070 */
[--C-:B------:R-:W-:Y:S01]  /*2a40*/  FFMA.FTZ R45, R8, R45, R10.reuse ;  /* 0x0000002d082d7223 */ /* 0x100fe2000001000a */
[----:B------:R-:W-:Y:S01]  /*2a50*/  ISETP.GE.U32.AND P1, PT, R32, UR14, PT ;  /* 0x0000000e20007c0c */ /* 0x000fe2000bf26070 */
[----:B------:R-:W-:Y:S01]  /*2a60*/  FFMA.FTZ R37, R8, R37, R10 ;  /* 0x0000002508257223 */ /* 0x000fe2000001000a */
[----:B------:R-:W-:Y:S01]  /*2a70*/  ISETP.GE.U32.AND P2, PT, R33, UR14, PT ;  /* 0x0000000e21007c0c */ /* 0x000fe2000bf46070 */
[C-C-:B------:R-:W-:Y:S01]  /*2a80*/  FFMA.FTZ R20, R9.reuse, R20, R11.reuse ;  /* 0x0000001409147223 */ /* 0x140fe2000001000b */
[----:B------:R-:W-:Y:S01]  /*2a90*/  ISETP.GE.U32.AND P3, PT, R34, UR14, PT ;  /* 0x0000000e22007c0c */ /* 0x000fe2000bf66070 */
[--C-:B------:R-:W-:Y:S01]  /*2aa0*/  FFMA.FTZ R18, R9, R18, R11.reuse ;  /* 0x0000001209127223 */ /* 0x100fe2000001000b */
[----:B------:R-:W-:Y:S01]  /*2ab0*/  ISETP.GE.U32.AND P4, PT, R35, UR14, PT ;  /* 0x0000000e23007c0c */ /* 0x000fe2000bf86070 */
[--C-:B------:R-:W-:Y:S01]  /*2ac0*/  FFMA.FTZ R24, R9, R24, R11.reuse ;  /* 0x0000001809187223 */ /* 0x100fe2000001000b */
[----:B------:R-:W-:Y:S01]  /*2ad0*/  ISETP.GE.AND.EX P5, PT, R13, UR15, PT, P5 ;  /* 0x0000000f0d007c0c */ /* 0x000fe2000bfa6350 */
[C-C-:B------:R-:W-:Y:S01]  /*2ae0*/  FFMA.FTZ R36, R9.reuse, R36, R11.reuse ;  /* 0x0000002409247223 */ /* 0x140fe2000001000b */
[----:B------:R-:W-:Y:S01]  /*2af0*/  ISETP.GE.AND.EX P1, PT, R12, UR15, PT, P1 ;  /* 0x0000000f0c007c0c */ /* 0x000fe2000bf26310 */
[----:B------:R-:W-:Y:S01]  /*2b00*/  FFMA.FTZ R52, R9, R52, R11 ;  /* 0x0000003409347223 */ /* 0x000fe2000001000b */
[----:B------:R-:W-:-:S02]  /*2b10*/  ISETP.GE.AND.EX P2, PT, R0, UR15, PT, P2 ;  /* 0x0000000f00007c0c */ /* 0x000fc4000bf46320 */
[----:B------:R-:W-:Y:S02]  /*2b20*/  ISETP.GE.AND.EX P3, PT, R39, UR15, PT, P3 ;  /* 0x0000000f27007c0c */ /* 0x000fe4000bf66330 */
[----:B------:R-:W-:Y:S02]  /*2b30*/  ISETP.GE.AND.EX P4, PT, R41, UR15, PT, P4 ;  /* 0x0000000f29007c0c */ /* 0x000fe4000bf86340 */
[C---:B------:R-:W-:Y:S02]  /*2b40*/  ISETP.GT.U32.OR P5, PT, R2.reuse, 0x17f, P5 ;  /* 0x0000017f0200780c */ /* 0x040fe40002fa4470 */
[C---:B------:R-:W-:Y:S02]  /*2b50*/  ISETP.GT.U32.OR P1, PT, R2.reuse, 0x17f, P1 ;  /* 0x0000017f0200780c */ /* 0x040fe40000f24470 */
[C---:B------:R-:W-:Y:S02]  /*2b60*/  ISETP.GT.U32.OR P2, PT, R2.reuse, 0x17f, P2 ;  /* 0x0000017f0200780c */ /* 0x040fe40001744470 */
[----:B------:R-:W-:-:S02]  /*2b70*/  ISETP.GT.U32.OR P3, PT, R2, 0x17f, P3 ;  /* 0x0000017f0200780c */ /* 0x000fc40001f64470 */
[----:B------:R-:W-:Y:S01]  /*2b80*/  ISETP.GT.U32.OR P4, PT, R2, 0x17f, P4 ;  /* 0x0000017f0200780c */ /* 0x000fe20002784470 */
[----:B------:R-:W-:-:S12]  /*2b90*/  @!P6 BRA `(.L_x_2075) ;  /* 0x000000000028e947 */ /* 0x000fd80003800000 */
[----:B------:R-:W-:Y:S01]  /*2ba0*/  FMUL.FTZ R8, R23, -1.4426950216293334961 ;  /* 0xbfb8aa3b17087820 */ /* 0x000fe20000410000 */
[----:B------:R-:W-:-:S05]  /*2bb0*/  FMUL.FTZ R11, R52, -1.4426950216293334961 ;  /* 0xbfb8aa3b340b7820 */ /* 0x000fca0000410000 */
[----:B------:R-:W3:Y:S08]  /*2bc0*/  MUFU.EX2 R8, R8 ;  /* 0x0000000800087308 */ /* 0x000ef00000000800 */
[----:B------:R-:W2:Y:S01]  /*2bd0*/  MUFU.EX2 R11, R11 ;  /* 0x0000000b000b7308 */ /* 0x000ea20000000800 */
[----:B---3--:R-:W-:-:S07]  /*2be0*/  FADD.FTZ R9, R8, 1 ;  /* 0x3f80000008097421 */ /* 0x008fce0000010000 */
[----:B------:R-:W3:Y:S01]  /*2bf0*/  MUFU.RCP R10, R9 ;  /* 0x00000009000a7308 */ /* 0x000ee20000001000 */
[----:B--2---:R-:W-:-:S07]  /*2c00*/  FADD.FTZ R14, R11, 1 ;  /* 0x3f8000000b0e7421 */ /* 0x004fce0000010000 */
[----:B-1----:R-:W1:Y:S01]  /*2c10*/  MUFU.RCP R15, R14 ;  /* 0x0000000e000f7308 */ /* 0x002e620000001000 */
[----:B---3--:R-:W-:Y:S01]  /*2c20*/  FMUL.FTZ R23, R23, R10 ;  /* 0x0000000a17177220 */ /* 0x008fe20000410000 */
[----:B-1----:R-:W-:-:S07]  /*2c30*/  FMUL.FTZ R52, R52, R15 ;  /* 0x0000000f34347220 */ /* 0x002fce0000410000 */
.L_x_2075:
        /* <DEDUP_REMOVED lines=14> */
.L_x_2077:
[----:B------:R-:W-:Y:S05]  /*2d20*/  BSYNC B0 ;  /* 0x0000000000007941 */ /* 0x000fea0003800000 */
.L_x_2076:
[----:B------:R-:W-:Y:S05]  /*2d30*/  @!P6 BRA `(.L_x_2078) ;  /* 0x000000000028e947 */ /* 0x000fea0003800000 */
[----:B---3--:R-:W-:Y:S01]  /*2d40*/  FMUL.FTZ R11, R20, -1.4426950216293334961 ;  /* 0xbfb8aa3b140b7820 */ /* 0x008fe20000410000 */
[----:B------:R-:W-:-:S05]  /*2d50*/  FMUL.FTZ R8, R25, -1.4426950216293334961 ;  /* 0xbfb8aa3b19087820 */ /* 0x000fca0000410000 */
[----:B------:R-:W3:Y:S08]  /*2d60*/  MUFU.EX2 R11, R11 ;  /* 0x0000000b000b7308 */ /* 0x000ef00000000800 */
[----:B------:R-:W4:Y:S01]  /*2d70*/  MUFU.EX2 R8, R8 ;  /* 0x0000000800087308 */ /* 0x000f220000000800 */
[----:B---3--:R-:W-:-:S07]  /*2d80*/  FADD.FTZ R13, R11, 1 ;  /* 0x3f8000000b0d7421 */ /* 0x008fce0000010000 */
[----:B------:R-:W3:Y:S01]  /*2d90*/  MUFU.RCP R13, R13 ;  /* 0x0000000d000d7308 */ /* 0x000ee20000001000 */
[----:B----4-:R-:W-:-:S07]  /*2da0*/  FADD.FTZ R9, R8, 1 ;  /* 0x3f80000008097421 */ /* 0x010fce0000010000 */
[----:B------:R-:W4:Y:S01]  /*2db0*/  MUFU.RCP R10, R9 ;  /* 0x00000009000a7308 */ /* 0x000f220000001000 */
[----:B---3--:R-:W-:Y:S01]  /*2dc0*/  FMUL.FTZ R20, R20, R13 ;  /* 0x0000000d14147220 */ /* 0x008fe20000410000 */
[----:B----4-:R-:W-:-:S07]  /*2dd0*/  FMUL.FTZ R25, R25, R10 ;  /* 0x0000000a19197220 */ /* 0x010fce0000410000 */
.L_x_2078:
[----:B------:R-:W-:Y:S04]  /*2de0*/  BSSY B0, `(.L_x_2079) ;  /* 0x000000e000007945 */ /* 0x000fe80003800000 */
[----:B------:R-:W-:Y:S05]  /*2df0*/  @P1 BRA `(.L_x_2080) ;  /* 0x0000000000301947 */ /* 0x000fea0003800000 */
[----:B------:R-:W-:Y:S01]  /*2e00*/  ULDC.64 UR12, c[0x0][0x270] ;  /* 0x00009c00000c7ab9 */ /* 0x000fe20000000a00 */
[----:B------:R-:W-:Y:S01]  /*2e10*/  MOV R8, R48 ;  /* 0x0000003000087202 */ /* 0x000fe20000000f00 */
[----:B---3--:R-:W-:Y:S01]  /*2e20*/  IMAD R11, R12, UR12, RZ ;  /* 0x0000000c0c0b7c24 */ /* 0x008fe2000f8e02ff */
        /* <DEDUP_REMOVED lines=9> */
.L_x_2080:
[----:B------:R-:W-:Y:S05]  /*2ec0*/  BSYNC B0 ;  /* 0x0000000000007941 */ /* 0x000fea0003800000 */
.L_x_2079:
[----:B------:R-:W-:Y:S05]  /*2ed0*/  @!P6 BRA `(.L_x_2081) ;  /* 0x000000000028e947 */ /* 0x000fea0003800000 */
[----:B------:R-:W-:Y:S01]  /*2ee0*/  FMUL.FTZ R8, R19, -1.4426950216293334961 ;  /* 0xbfb8aa3b13087820 */ /* 0x000fe20000410000 */
[----:B---34-:R-:W-:-:S05]  /*2ef0*/  FMUL.FTZ R11, R18, -1.4426950216293334961 ;  /* 0xbfb8aa3b120b7820 */ /* 0x018fca0000410000 */
        /* <DEDUP_REMOVED lines=8> */
.L_x_2081:
[----:B------:R-:W-:Y:S04]  /*2f80*/  BSSY B0, `(.L_x_2082) ;  /* 0x000000e000007945 */ /* 0x000fe80003800000 */
[----:B------:R-:W-:Y:S05]  /*2f90*/  @P2 BRA `(.L_x_2083) ;  /* 0x0000000000302947 */ /* 0x000fea0003800000 */
[----:B------:R-:W-:Y:S01]  /*2fa0*/  ULDC.64 UR12, c[0x0][0x270] ;  /* 0x00009c00000c7ab9 */ /* 0x000fe20000000a00 */
[----:B------:R-:W-:Y:S01]  /*2fb0*/  MOV R8, R48 ;  /* 0x0000003000087202 */ /* 0x000fe20000000f00 */
[----:B------:R-:W-:Y:S01]  /*2fc0*/  IMAD R0, R0, UR12, RZ ;  /* 0x0000000c00007c24 */ /* 0x000fe2000f8e02ff */
[----:B------:R-:W-:Y:S02]  /*2fd0*/  MOV R9, R51 ;  /* 0x0000003300097202 */ /* 0x000fe40000000f00 */
[----:B------:R-:W-:Y:S01]  /*2fe0*/  F2FP.BF16.F32.PACK_AB R19, R18, R19 ;  /* 0x000000131213723e */ /* 0x000fe200000010ff */
[C---:B---34-:R-:W-:Y:S02]  /*2ff0*/  IMAD R11, R33.reuse, UR13, R0 ;  /* 0x0000000d210b7c24 */ /* 0x058fe4000f8e0200 */
[----:B------:R-:W-:Y:S01]  /*3000*/  IMAD.WIDE.U32 R8, R33, UR12, R8 ;  /* 0x0000000c21087c25 */ /* 0x000fe2000f8e0008 */
[----:B------:R-:W-:Y:S02]  /*3010*/  ULDC.64 UR12, c[0x0][0x210] ;  /* 0x00008400000c7ab9 */ /* 0x000fe40000000a00 */
[----:B------:R-:W-:-:S02]  /*3020*/  LEA R10, P1, R8, UR12, 0x1 ;  /* 0x0000000c080a7c11 */ /* 0x000fc4000f8208ff */
[----:B------:R-:W-:-:S04]  /*3030*/  IADD3 R11, R9, R11, RZ ;  /* 0x0000000b090b7210 */ /* 0x000fc80007ffe0ff */
[----:B------:R-:W-:-:S05]  /*3040*/  LEA.HI.X R11, R8, UR13, R11, 0x1, P1 ;  /* 0x0000000d080b7c11 */ /* 0x000fca00088f0c0b */
[----:B------:R3:W-:Y:S02]  /*3050*/  STG.E desc[UR8][R10.64], R19 ;  /* 0x000000130a007986 */ /* 0x0007e4000c101908 */
.L_x_2083:
[----:B------:R-:W-:Y:S05]  /*3060*/  BSYNC B0 ;  /* 0x0000000000007941 */ /* 0x000fea0003800000 */
.L_x_2082:
[----:B------:R-:W-:Y:S05]  /*3070*/  @!P6 BRA `(.L_x_2084) ;  /* 0x000000000028e947 */ /* 0x000fea0003800000 */
[----:B------:R-:W-:Y:S01]  /*3080*/  FMUL.FTZ R0, R45, -1.4426950216293334961 ;  /* 0xbfb8aa3b2d007820 */ /* 0x000fe20000410000 */
[----:B------:R-:W-:-:S05]  /*3090*/  FMUL.FTZ R9, R24, -1.4426950216293334961 ;  /* 0xbfb8aa3b18097820 */ /* 0x000fca0000410000 */
[----:B------:R-:W5:Y:S08]  /*30a0*/  MUFU.EX2 R0, R0 ;  /* 0x0000000000007308 */ /* 0x000f700000000800 */
[----:B------:R-:W3:Y:S01]  /*30b0*/  MUFU.EX2 R9, R9 ;  /* 0x0000000900097308 */ /* 0x000ee20000000800 */
[----:B-----5:R-:W-:-:S07]  /*30c0*/  FADD.FTZ R8, R0, 1 ;  /* 0x3f80000000087421 */ /* 0x020fce0000010000 */
[----:B------:R-:W5:Y:S01]  /*30d0*/  MUFU.RCP R8, R8 ;  /* 0x0000000800087308 */ /* 0x000f620000001000 */
[----:B---34-:R-:W-:-:S07]  /*30e0*/  FADD.FTZ R10, R9, 1 ;  /* 0x3f800000090a7421 */ /* 0x018fce0000010000 */
[----:B------:R-:W3:Y:S01]  /*30f0*/  MUFU.RCP R11, R10 ;  /* 0x0000000a000b7308 */ /* 0x000ee20000001000 */
[----:B-----5:R-:W-:Y:S01]  /*3100*/  FMUL.FTZ R45, R45, R8 ;  /* 0x000000082d2d7220 */ /* 0x020fe20000410000 */
[----:B---3--:R-:W-:-:S07]  /*3110*/  FMUL.FTZ R24, R24, R11 ;  /* 0x0000000b18187220 */ /* 0x008fce0000410000 */
.L_x_2084:
[----:B------:R-:W-:Y:S04]  /*3120*/  BSSY B0, `(.L_x_2085) ;  /* 0x000000e000007945 */ /* 0x000fe80003800000 */
[----:B------:R-:W-:Y:S05]  /*3130*/  @P3 BRA `(.L_x_2086) ;  /* 0x0000000000303947 */ /* 0x000fea0003800000 */
[----:B------:R-:W-:Y:S01]  /*3140*/  ULDC.64 UR12, c[0x0][0x270] ;  /* 0x00009c00000c7ab9 */ /* 0x000fe20000000a00 */
[----:B---34-:R-:W-:Y:S01]  /*3150*/  MOV R10, R48 ;  /* 0x00000030000a7202 */ /* 0x018fe20000000f00 */
        /* <DEDUP_REMOVED lines=10> */
.L_x_2086:
[----:B------:R-:W-:Y:S05]  /*3200*/  BSYNC B0 ;  /* 0x0000000000007941 */ /* 0x000fea0003800000 */
.L_x_2085:
[----:B------:R-:W-:Y:S05]  /*3210*/  @!P6 BRA `(.L_x_2087) ;  /* 0x000000000028e947 */ /* 0x000fea0003800000 */
[----:B------:R-:W-:Y:S01]  /*3220*/  FMUL.FTZ R0, R37, -1.4426950216293334961 ;  /* 0xbfb8aa3b25007820 */ /* 0x000fe20000410000 */
[----:B---3--:R-:W-:-:S05]  /*3230*/  FMUL.FTZ R9, R36, -1.4426950216293334961 ;  /* 0xbfb8aa3b24097820 */ /* 0x008fca0000410000 */
        /* <DEDUP_REMOVED lines=8> */
.L_x_2087:
[----:B------:R-:W-:Y:S04]  /*32c0*/  BSSY B0, `(.L_x_2088) ;  /* 0x000000d000007945 */ /* 0x000fe80003800000 */
[----:B------:R-:W-:Y:S05]  /*32d0*/  @P4 BRA `(.L_x_2089) ;  /* 0x00000000002c4947 */ /* 0x000fea0003800000 */
[----:B------:R-:W-:Y:S01]  /*32e0*/  ULDC.64 UR12, c[0x0][0x270] ;  /* 0x00009c00000c7ab9 */ /* 0x000fe20000000a00 */
[----:B------:R-:W-:Y:S01]  /*32f0*/  MOV R49, R51 ;  /* 0x0000003300317202 */ /* 0x000fe20000000f00 */
[----:B------:R-:W-:Y:S01]  /*3300*/  IMAD R0, R41, UR12, RZ ;  /* 0x0000000c29007c24 */ /* 0x000fe2000f8e02ff */
[----:B------:R-:W-:Y:S01]  /*3310*/  F2FP.BF16.F32.PACK_AB R37, R36, R37 ;  /* 0x000000252425723e */ /* 0x000fe200000010ff */
[----:B------:R-:W-:-:S04]  /*3320*/  IMAD.WIDE.U32 R48, R35, UR12, R48 ;  /* 0x0000000c23307c25 */ /* 0x000fc8000f8e0030 */
[----:B---3--:R-:W-:Y:S01]  /*3330*/  IMAD R9, R35, UR13, R0 ;  /* 0x0000000d23097c24 */ /* 0x008fe2000f8e0200 */
[----:B------:R-:W-:Y:S02]  /*3340*/  ULDC.64 UR12, c[0x0][0x210] ;  /* 0x00008400000c7ab9 */ /* 0x000fe40000000a00 */
[----:B------:R-:W-:Y:S02]  /*3350*/  LEA R8, P1, R48, UR12, 0x1 ;  /* 0x0000000c30087c11 */ /* 0x000fe4000f8208ff */
[----:B------:R-:W-:-:S04]  /*3360*/  IADD3 R9, R49, R9, RZ ;  /* 0x0000000931097210 */ /* 0x000fc80007ffe0ff */
[----:B------:R-:W-:-:S05]  /*3370*/  LEA.HI.X R9, R48, UR13, R9, 0x1, P1 ;  /* 0x0000000d30097c11 */ /* 0x000fca00088f0c09 */
[----:B------:R3:W-:Y:S02]  /*3380*/  STG.E desc[UR8][R8.64], R37 ;  /* 0x0000002508007986 */ /* 0x0007e4000c101908 */
.L_x_2089:
[----:B------:R-:W-:Y:S05]  /*3390*/  BSYNC B0 ;  /* 0x0000000000007941 */ /* 0x000fea0003800000 */
.L_x_2088:
[----:B---3--:R-:W3:Y:S01]  /*33a0*/  LDC R9, c[0x0][0x10] ;  /* 0x00000400ff097b82 */ /* 0x008ee20000000800 */
[----:B------:R-:W-:Y:S02]  /*33b0*/  IADD3 R7, R7, 0x1, RZ ;  /* 0x0000000107077810 */ /* 0x000fe40007ffe0ff */
[----:B---3--:R-:W-:-:S04]  /*33c0*/  IADD3 R6, R9, R6, RZ ;  /* 0x0000000609067210 */ /* 0x008fc80007ffe0ff */
[----:B------:R-:W-:-:S13]  /*33d0*/  ISETP.GE.AND P1, PT, R6, UR4, PT ;  /* 0x0000000406007c0c */ /* 0x000fda000bf26270 */
[----:B------:R-:W-:Y:S05]  /*33e0*/  @!P1 BRA `(.L_x_2090) ;  /* 0xffffffcc009c9947 */ /* 0x000fea000383ffff */
[----:B------:R-:W-:Y:S05]  /*33f0*/  EXIT ;  /* 0x000000000000794d */ /* 0x000fea0003800000 */
.L_x_2091:
        /* <DEDUP_REMOVED lines=16> */
.L_x_3280:


//--------------------- .text._Z35group_norm_nhwc_fwd_one_pass_kernelI11Bf16IOFp32WLi512ELi24ELi384EEv26Group_norm_nhwc_fwd_params --------------------------
	.section	.text._Z35group_norm_nhwc_fwd_one_pass_kernelI11Bf16IOFp32WLi512ELi24ELi384EEv26Group_norm_nhwc_fwd_params,"ax",@progbits
	.align	128
        .global         _Z35group_norm_nhwc_fwd_one_pass_kernelI11Bf16IOFp32WLi512ELi24ELi384EEv26Group_norm_nhwc_fwd_params
        .type           _Z35group_norm_nhwc_fwd_one_pass_kernelI11Bf16IOFp32WLi512ELi24ELi384EEv26Group_norm_nhwc_fwd_params,@function
        .size           _Z35group_norm_nhwc_fwd_one_pass_kernelI11Bf16IOFp32WLi512ELi24ELi384EEv26Group_norm_nhwc_fwd_params,(.L_x_3281 - _Z35group_norm_nhwc_fwd_one_pass_kernelI11Bf16IOFp32WLi512ELi24ELi384EEv26Group_norm_nhwc_fwd_params)
        .other          _Z35group_norm_nhwc_fwd_one_pass_kernelI11Bf16IOFp32WLi512ELi24ELi384EEv26Group_norm_nhwc_fwd_params,@"STO_CUDA_ENTRY STV_DEFAULT"
_Z35group_norm_nhwc_fwd_one_pass_kernelI11Bf16IOFp32WLi512ELi24ELi384EEv26Group_norm_nhwc_fwd_params:
.text._Z35group_norm_nhwc_fwd_one_pass_kernelI11Bf16IOFp32WLi512ELi24ELi384EEv26Group_norm_nhwc_fwd_params:
[----:B------:R-:W-:Y:S08]  /*0000*/  LDC R1, c[0x0][0x28] ;  /* 0x00000a00ff017b82 */ /* 0x000ff00000000800 */
[----:B------:R-:W0:Y:S01]  /*0010*/  S2UR UR7, SR_CTAID.Y ;  /* 0x00000000000779c3 */ /* 0x000e220000002600 */
[----:B------:R-:W-:Y:S01]  /*0020*/  ULDC UR5, c[0x0][0x288] ;  /* 0x0000a20000057ab9 */ /* 0x000fe20000000800 */
[----:B------:R-:W-:-:S02]  /*0030*/  ULDC UR4, c[0x0][0x258] ;  /* 0x0000960000047ab9 */ /* 0x000fc40000000800 */
[----:B------:R-:W-:-:S04]  /*0040*/  UIMAD UR5, UR5, UR4, URZ ;  /* 0x00000004050572a4 */ /* 0x000fc8000f8e023f */
[----:B0-----:R-:W-:-:S06]  /*0050*/  UISETP.GE.AND UP0, UPT, UR7, UR5, UPT ;  /* 0x000000050700728c */ /* 0x001fcc000bf06270 */
[----:B------:R-:W-:-:S13]  /*0060*/  PLOP3.LUT P0, PT, PT, PT, UP0, 0x80, 0x0 ;  /* 0x000000000000781c */ /* 0x000fda0003f0f008 */
[----:B------:R-:W-:Y:S05]  /*0070*/  @P0 EXIT ;  /* 0x000000000000094d */ /* 0x000fea0003800000 */
[----:B------:R-:W0:Y:S01]  /*0080*/  S2R R74, SR_TID.X ;  /* 0x00000000004a7919 */ /* 0x000e220000002100 */
[----:B------:R-:W-:Y:S01]  /*0090*/  S2UR UR9, SR_CTAID.X ;  /* 0x00000000000979c3 */ /* 0x000fe20000002500 */
[----:B------:R-:W-:Y:S01]  /*00a0*/  ULDC.64 UR10, c[0x0][0x278] ;  /* 0x00009e00000a7ab9 */ /* 0x000fe20000000a00 */
[----:B------:R-:W-:Y:S01]  /*00b0*/  LOP3.LUT R3, R3, 0xfffffeff, RZ, 0xc0, !PT ;  /* 0xfffffeff03037812 */ /* 0x000fe200078ec0ff */
[----:B------:R-:W1:Y:S01]  /*00c0*/  S2R R75, SR_LANEID ;  /* 0x00000000004b7919 */ /* 0x000e620000000000 */
[----:B------:R-:W-:Y:S01]  /*00d0*/  UMOV UR4, 0x400 ;  /* 0x0000040000047882 */ /* 0x000fe20000000000 */
[----:B------:R-:W-:-:S03]  /*00e0*/  ULDC.U8 UR12, c[0x0][0x28c] ;  /* 0x0000a300000c7ab9 */ /* 0x000fc60000000000 */
[----:B------:R-:W2:Y:S08]  /*00f0*/  LDC R0, c[0x0][0x294] ;  /* 0x0000a500ff007b82 */ /* 0x000eb00000000800 */
[----:B------:R-:W3:Y:S01]  /*0100*/  S2UR UR6, SR_CgaCtaId ;  /* 0x00000000000679c3 */ /* 0x000ee20000008800 */
[C---:B0-----:R-:W-:Y:S01]  /*0110*/  IMAD.WIDE.U32 R4, R74.reuse, -0x55555555, RZ ;  /* 0xaaaaaaab4a047825 */ /* 0x041fe200078e00ff */
[----:B------:R-:W-:-:S04]  /*0120*/  ISETP.GE.U32.AND P4, PT, R74, 0x180, PT ;  /* 0x000001804a00780c */ /* 0x000fc80003f86070 */
[----:B------:R-:W-:Y:S01]  /*0130*/  SHF.R.U32.HI R7, RZ, 0x3, R5 ;  /* 0x00000003ff077819 */ /* 0x000fe20000011605 */
[----:B---3--:R-:W-:-:S04]  /*0140*/  ULEA UR4, UR6, UR4, 0x18 ;  /* 0x0000000406047291 */ /* 0x008fc8000f8ec03f */
[----:B--2---:R-:W-:Y:S01]  /*0150*/  IMAD R0, R0, UR9, R7 ;  /* 0x0000000900007c24 */ /* 0x004fe2000f8e0207 */
[----:B------:R-:W-:-:S04]  /*0160*/  UMOV UR6, UR7 ;  /* 0x0000000700067c82 */ /* 0x000fc80008000000 */
[C---:B------:R-:W-:Y:S02]  /*0170*/  ISETP.LT.U32.AND P0, PT, R0.reuse, UR10, PT ;  /* 0x0000000a00007c0c */ /* 0x040fe4000bf01070 */
[----:B------:R-:W-:Y:S02]  /*0180*/  SHF.R.S32.HI R2, RZ, 0x1f, R0 ;  /* 0x0000001fff027819 */ /* 0x000fe40000011400 */
[----:B------:R-:W-:Y:S02]  /*0190*/  IADD3 R73, R0, 0x20, RZ ;  /* 0x0000002000497810 */ /* 0x000fe40007ffe0ff */
[----:B------:R-:W-:Y:S02]  /*01a0*/  ISETP.LT.AND.EX P0, PT, R2, UR11, !P4, P0 ;  /* 0x0000000b02007c0c */ /* 0x000fe4000e701300 */
[----:B------:R-:W-:Y:S02]  /*01b0*/  ISETP.LT.U32.AND P5, PT, R73, UR10, PT ;  /* 0x0000000a49007c0c */ /* 0x000fe4000bfa1070 */
[----:B------:R-:W-:-:S02]  /*01c0*/  SHF.R.S32.HI R13, RZ, 0x1f, R73 ;  /* 0x0000001fff0d7819 */ /* 0x000fc40000011449 */
[----:B------:R-:W-:Y:S02]  /*01d0*/  IADD3 R72, R0, 0x40, RZ ;  /* 0x0000004000487810 */ /* 0x000fe40007ffe0ff */
[----:B------:R-:W-:Y:S02]  /*01e0*/  ISETP.LT.AND.EX P6, PT, R13, UR11, !P4, P5 ;  /* 0x0000000b0d007c0c */ /* 0x000fe4000e7c1350 */
        /* <DEDUP_REMOVED lines=29> */
[----:B------:R-:W-:Y:S02]  /*03c0*/  IADD3 R67, R0, 0xe0, RZ ;  /* 0x000000e000437810 */ /* 0x000fe40007ffe0ff */
[----:B------:R-:W-:Y:S02]  /*03d0*/  @P2 LOP3.LUT R3, R3, 0x8, RZ, 0xfc, !PT ;  /* 0x0000000803032812 */ /* 0x000fe400078efcff */
[----:B------:R-:W-:Y:S02]  /*03e0*/  SHF.R.S32.HI R6, RZ, 0x1f, R67 ;  /* 0x0000001fff067819 */ /* 0x000fe40000011443 */
[----:B------:R-:W-:Y:S02]  /*03f0*/  LOP3.LUT R3, R3, 0xfffffffb, RZ, 0xc0, !PT ;  /* 0xfffffffb03037812 */ /* 0x000fe400078ec0ff */
[----:B------:R-:W-:-:S02]  /*0400*/  ISETP.LT.U32.AND P0, PT, R67, UR10, PT ;  /* 0x0000000a43007c0c */ /* 0x000fc4000bf01070 */
[----:B------:R-:W-:Y:S02]  /*0410*/  IADD3 R66, R0, 0x100, RZ ;  /* 0x0000010000427810 */ /* 0x000fe40007ffe0ff */
[----:B------:R-:W-:Y:S02]  /*0420*/  @P1 LOP3.LUT R3, R3, 0x4, RZ, 0xfc, !PT ;  /* 0x0000000403031812 */ /* 0x000fe400078efcff */
[----:B------:R-:W-:Y:S02]  /*0430*/  ISETP.LT.AND.EX P1, PT, R6, UR11, !P4, P0 ;  /* 0x0000000b06007c0c */ /* 0x000fe4000e721300 */
[----:B------:R-:W-:Y:S02]  /*0440*/  SHF.R.S32.HI R5, RZ, 0x1f, R66 ;  /* 0x0000001fff057819 */ /* 0x000fe40000011442 */
[----:B------:R-:W-:Y:S02]  /*0450*/  ISETP.LT.U32.AND P0, PT, R66, UR10, PT ;  /* 0x0000000a42007c0c */ /* 0x000fe4000bf01070 */
[----:B------:R-:W-:-:S02]  /*0460*/  IADD3 R64, R0, 0x140, RZ ;  /* 0x0000014000407810 */ /* 0x000fc40007ffe0ff */
[----:B------:R-:W-:Y:S02]  /*0470*/  ISETP.LT.AND.EX P0, PT, R5, UR11, !P4, P0 ;  /* 0x0000000b05007c0c */ /* 0x000fe4000e701300 */
[----:B------:R-:W-:Y:S02]  /*0480*/  SHF.R.S32.HI R2, RZ, 0x1f, R64 ;  /* 0x0000001fff027819 */ /* 0x000fe40000011440 */
[----:B------:R-:W-:Y:S02]  /*0490*/  ISETP.LT.U32.AND P2, PT, R64, UR10, PT ;  /* 0x0000000a40007c0c */ /* 0x000fe4000bf41070 */
[----:B------:R-:W-:Y:S02]  /*04a0*/  SHF.R.S32.HI R5, RZ, 0x1f, R74 ;  /* 0x0000001fff057819 */ /* 0x000fe4000001144a */
[----:B------:R-:W-:Y:S02]  /*04b0*/  LOP3.LUT R3, R3, 0xfffffffd, RZ, 0xc0, !PT ;  /* 0xfffffffd03037812 */ /* 0x000fe400078ec0ff */
[----:B------:R-:W-:-:S02]  /*04c0*/  IADD3 R65, R0, 0x120, RZ ;  /* 0x0000012000417810 */ /* 0x000fc40007ffe0ff */
[C---:B------:R-:W-:Y:S02]  /*04d0*/  IADD3 R63, R0.reuse, 0x160, RZ ;  /* 0x00000160003f7810 */ /* 0x040fe40007ffe0ff */
[----:B------:R-:W-:Y:S02]  /*04e0*/  IADD3 R62, R0, 0x180, RZ ;  /* 0x00000180003e7810 */ /* 0x000fe40007ffe0ff */
[----:B------:R-:W-:Y:S01]  /*04f0*/  ISETP.LT.AND.EX P2, PT, R2, UR11, !P4, P2 ;  /* 0x0000000b02007c0c */ /* 0x000fe2000e741320 */
[----:B------:R-:W-:Y:S01]  /*0500*/  IMAD R2, R7, -0xc, R74 ;  /* 0xfffffff407027824 */ /* 0x000fe200078e024a */
[----:B------:R-:W-:Y:S02]  /*0510*/  LEA.HI R5, R5, R74, RZ, 0x5 ;  /* 0x0000004a05057211 */ /* 0x000fe400078f28ff */
[----:B------:R-:W-:Y:S02]  /*0520*/  @P1 LOP3.LUT R3, R3, 0x2, RZ, 0xfc, !PT ;  /* 0x0000000203031812 */ /* 0x000fe400078efcff */
[----:B------:R-:W-:-:S02]  /*0530*/  SHF.R.S32.HI R4, RZ, 0x1f, R65 ;  /* 0x0000001fff047819 */ /* 0x000fc40000011441 */
[----:B------:R-:W-:Y:S02]  /*0540*/  SHF.R.S32.HI R77, RZ, 0x1f, R63 ;  /* 0x0000001fff4d7819 */ /* 0x000fe4000001143f */
[----:B------:R-:W-:Y:S02]  /*0550*/  ISETP.LT.U32.AND P1, PT, R65, UR10, PT ;  /* 0x0000000a41007c0c */ /* 0x000fe4000bf21070 */
[----:B------:R-:W-:Y:S02]  /*0560*/  ISETP.LT.U32.AND P3, PT, R63, UR10, PT ;  /* 0x0000000a3f007c0c */ /* 0x000fe4000bf61070 */
[----:B------:R-:W-:Y:S02]  /*0570*/  SHF.R.S32.HI R76, RZ, 0x1f, R62 ;  /* 0x0000001fff4c7819 */ /* 0x000fe4000001143e */
[----:B------:R-:W-:Y:S02]  /*0580*/  ISETP.LT.U32.AND P5, PT, R62, UR10, PT ;  /* 0x0000000a3e007c0c */ /* 0x000fe4000bfa1070 */
[----:B------:R-:W-:-:S02]  /*0590*/  SHF.R.S32.HI R5, RZ, 0x5, R5 ;  /* 0x00000005ff057819 */ /* 0x000fc40000011405 */
[----:B------:R-:W-:Y:S02]  /*05a0*/  SHF.L.U32 R2, R2, 0x1, RZ ;  /* 0x0000000102027819 */ /* 0x000fe400000006ff */
[C---:B------:R-:W-:Y:S02]  /*05b0*/  IADD3 R56, R0.reuse, 0x1a0, RZ ;  /* 0x000001a000387810 */ /* 0x040fe40007ffe0ff */
[C---:B------:R-:W-:Y:S02]  /*05c0*/  IADD3 R55, R0.reuse, 0x1c0, RZ ;  /* 0x000001c000377810 */ /* 0x040fe40007ffe0ff */
[----:B------:R-:W-:Y:S02]  /*05d0*/  IADD3 R57, R0, 0x1e0, RZ ;  /* 0x000001e000397810 */ /* 0x000fe40007ffe0ff */
[----:B------:R-:W-:Y:S02]  /*05e0*/  ISETP.LT.AND.EX P1, PT, R4, UR11, !P4, P1 ;  /* 0x0000000b04007c0c */ /* 0x000fe4000e721310 */
[----:B------:R-:W-:-:S02]  /*05f0*/  ISETP.LT.AND.EX P3, PT, R77, UR11, !P4, P3 ;  /* 0x0000000b4d007c0c */ /* 0x000fc4000e761330 */
[----:B------:R-:W-:Y:S01]  /*0600*/  ISETP.LT.AND.EX P4, PT, R76, UR11, !P4, P5 ;  /* 0x0000000b4c007c0c */ /* 0x000fe2000e781350 */
[----:B------:R-:W-:Y:S01]  /*0610*/  ULDC.64 UR10, c[0x0][0x208] ;  /* 0x00008200000a7ab9 */ /* 0x000fe20000000a00 */
[----:B------:R-:W-:Y:S01]  /*0620*/  LEA R61, R5, UR4, 0x3 ;  /* 0x00000004053d7c11 */ /* 0x000fe2000f8e18ff */
[----:B-1----:R-:W-:-:S10]  /*0630*/  UMOV UR4, URZ ;  /* 0x0000003f00047c82 */ /* 0x002fd40008000000 */
.L_x_2152:
[----:B0-----:R-:W0:Y:S01]  /*0640*/  LDC R13, c[0x0][0x288] ;  /* 0x0000a200ff0d7b82 */ /* 0x001e220000000800 */
[----:B-1----:R-:W-:Y:S01]  /*0650*/  P2R R5, PR, RZ, 0x10 ;  /* 0x00000010ff057803 */ /* 0x002fe20000000000 */
[----:B------:R-:W-:Y:S01]  /*0660*/  ULDC.64 UR14, c[0x0][0x280] ;  /* 0x0000a000000e7ab9 */ /* 0x000fe20000000a00 */
[C---:B------:R-:W-:Y:S02]  /*0670*/  LOP3.LUT P4, RZ, R3.reuse, 0x100, RZ, 0xc0, !PT ;  /* 0x0000010003ff7812 */ /* 0x040fe4000788c0ff */
[----:B------:R-:W-:Y:S02]  /*0680*/  SHF.R.S32.HI R10, RZ, 0x1f, R0 ;  /* 0x0000001fff0a7819 */ /* 0x000fe40000011400 */
[----:B------:R-:W-:Y:S01]  /*0690*/  LOP3.LUT P6, RZ, R3, 0x80, RZ, 0xc0, !PT ;  /* 0x0000008003ff7812 */ /* 0x000fe200078cc0ff */
[----:B------:R-:W1:Y:S01]  /*06a0*/  @P0 LDC.64 R24, c[0x0][0x220] ;  /* 0x00008800ff180b82 */ /* 0x000e620000000a00 */
[----:B------:R-:W-:Y:S02]  /*06b0*/  SHF.R.S32.HI R12, RZ, 0x1f, R73 ;  /* 0x0000001fff0c7819 */ /* 0x000fe40000011449 */
[----:B------:R-:W-:-:S02]  /*06c0*/  P2R R14, PR, RZ, 0x8 ;  /* 0x00000008ff0e7803 */ /* 0x000fc40000000000 */
[----:B------:R-:W-:Y:S02]  /*06d0*/  LOP3.LUT P3, RZ, R3, 0x40, RZ, 0xc0, !PT ;  /* 0x0000004003ff7812 */ /* 0x000fe4000786c0ff */
[----:B------:R-:W-:Y:S01]  /*06e0*/  SHF.R.S32.HI R15, RZ, 0x1f, R70 ;  /* 0x0000001fff0f7819 */ /* 0x000fe20000011446 */
[----:B------:R-:W2:Y:S01]  /*06f0*/  @P4 LDC.64 R28, c[0x0][0x220] ;  /* 0x00008800ff1c4b82 */ /* 0x000ea20000000a00 */
[----:B------:R-:W-:Y:S02]  /*0700*/  SHF.R.S32.HI R16, RZ, 0x1f, R65 ;  /* 0x0000001fff107819 */ /* 0x000fe40000011441 */
[----:B------:R-:W-:Y:S02]  /*0710*/  SHF.R.S32.HI R60, RZ, 0x1f, R56 ;  /* 0x0000001fff3c7819 */ /* 0x000fe40000011438 */
[----:B0-----:R-:W-:-:S03]  /*0720*/  IABS R9, R13 ;  /* 0x0000000d00097213 */ /* 0x001fc60000000000 */
[----:B------:R-:W0:Y:S01]  /*0730*/  @P1 LDC.64 R22, c[0x0][0x220] ;  /* 0x00008800ff161b82 */ /* 0x000e220000000a00 */
[----:B------:R-:W3:Y:S07]  /*0740*/  I2F.RP R4, R9 ;  /* 0x0000000900047306 */ /* 0x000eee0000209400 */
[----:B------:R-:W4:Y:S08]  /*0750*/  @P3 LDC.64 R34, c[0x0][0x220] ;  /* 0x00008800ff223b82 */ /* 0x000f300000000a00 */
[----:B------:R-:W5:Y:S01]  /*0760*/  @P2 LDC.64 R20, c[0x0][0x220] ;  /* 0x00008800ff142b82 */ /* 0x000f620000000a00 */
[----:B---3--:R-:W3:Y:S02]  /*0770*/  MUFU.RCP R4, R4 ;  /* 0x0000000400047308 */ /* 0x008ee40000001000 */
[----:B---3--:R-:W-:-:S06]  /*0780*/  IADD3 R6, R4, 0xffffffe, RZ ;  /* 0x0ffffffe04067810 */ /* 0x008fcc0007ffe0ff */
[----:B------:R3:W1:Y:S02]  /*0790*/  F2I.FTZ.U32.TRUNC.NTZ R7, R6 ;  /* 0x0000000600077305 */ /* 0x000664000021f000 */
[----:B---3--:R-:W-:Y:S01]  /*07a0*/  HFMA2.MMA R6, -RZ, RZ, 0, 0 ;  /* 0x00000000ff067435 */ /* 0x008fe200000001ff */
[----:B-1----:R-:W-:-:S04]  /*07b0*/  IMAD.MOV R8, RZ, RZ, -R7 ;  /* 0x000000ffff087224 */ /* 0x002fc800078e0a07 */
[----:B------:R-:W-:Y:S01]  /*07c0*/  IMAD R11, R8, R9, RZ ;  /* 0x00000009080b7224 */ /* 0x000fe200078e02ff */
[----:B------:R-:W-:-:S04]  /*07d0*/  IABS R8, UR6 ;  /* 0x0000000600087c13 */ /* 0x000fc80008000000 */
[----:B------:R-:W-:-:S06]  /*07e0*/  IMAD.HI.U32 R7, R7, R11, R6 ;  /* 0x0000000b07077227 */ /* 0x000fcc00078e0006 */
[----:B------:R-:W-:-:S05]  /*07f0*/  IMAD.HI.U32 R7, R7, R8, RZ ;  /* 0x0000000807077227 */ /* 0x000fca00078e00ff */
[----:B------:R-:W-:-:S05]  /*0800*/  IADD3 R4, -R7, RZ, RZ ;  /* 0x000000ff07047210 */ /* 0x000fca0007ffe1ff */
[----:B------:R-:W-:-:S05]  /*0810*/  IMAD R4, R9, R4, R8 ;  /* 0x0000000409047224 */ /* 0x000fca00078e0208 */
[----:B------:R-:W-:-:S13]  /*0820*/  ISETP.GT.U32.AND P5, PT, R9, R4, PT ;  /* 0x000000040900720c */ /* 0x000fda0003fa4070 */
[-C--:B------:R-:W-:Y:S02]  /*0830*/  @!P5 IADD3 R4, R4, -R9.reuse, RZ ;  /* 0x800000090404d210 */ /* 0x080fe40007ffe0ff */
[----:B------:R-:W-:Y:S02]  /*0840*/  @!P5 IADD3 R7, R7, 0x1, RZ ;  /* 0x000000010707d810 */ /* 0x000fe40007ffe0ff */
[----:B------:R-:W-:Y:S02]  /*0850*/  ISETP.GE.U32.AND P5, PT, R4, R9, PT ;  /* 0x000000090400720c */ /* 0x000fe40003fa6070 */
[----:B------:R-:W-:-:S11]  /*0860*/  LOP3.LUT R4, R13, UR6, RZ, 0x3c, !PT ;  /* 0x000000060d047c12 */ /* 0x000fd6000f8e3cff */
[----:B------:R-:W-:Y:S02]  /*0870*/  @P5 IADD3 R7, R7, 0x1, RZ ;  /* 0x0000000107075810 */ /* 0x000fe40007ffe0ff */
[----:B------:R-:W-:Y:S02]  /*0880*/  ISETP.GE.AND P5, PT, R4, RZ, PT ;  /* 0x000000ff0400720c */ /* 0x000fe40003fa6270 */
[----:B------:R-:W-:Y:S02]  /*0890*/  MOV R9, R7 ;  /* 0x0000000700097202 */ /* 0x000fe40000000f00 */
[----:B------:R-:W-:-:S09]  /*08a0*/  SHF.R.S32.HI R7, RZ, 0x1f, R2 ;  /* 0x0000001fff077819 */ /* 0x000fd20000011402 */
[----:B------:R-:W-:Y:S02]  /*08b0*/  @!P5 IADD3 R9, -R9, RZ, RZ ;  /* 0x000000ff0909d210 */ /* 0x000fe40007ffe1ff */
[----:B------:R-:W-:-:S13]  /*08c0*/  ISETP.NE.AND P5, PT, R13, RZ, PT ;  /* 0x000000ff0d00720c */ /* 0x000fda0003fa5270 */
[----:B------:R-:W-:-:S04]  /*08d0*/  @!P5 LOP3.LUT R9, RZ, R13, RZ, 0x33, !PT ;  /* 0x0000000dff09d212 */ /* 0x000fc800078e33ff */
[----:B------:R-:W-:Y:S02]  /*08e0*/  IADD3 R4, -R9, RZ, RZ ;  /* 0x000000ff09047210 */ /* 0x000fe40007ffe1ff */
[----:B------:R-:W-:-:S03]  /*08f0*/  SHF.R.S32.HI R8, RZ, 0x1f, R9 ;  /* 0x0000001fff087819 */ /* 0x000fc60000011409 */
[----:B------:R-:W-:Y:S02]  /*0900*/  IMAD R4, R13, R4, UR6 ;  /* 0x000000060d047e24 */ /* 0x000fe4000f8e0204 */
[----:B------:R-:W-:Y:S02]  /*0910*/  IMAD R8, R8, UR14, RZ ;  /* 0x0000000e08087c24 */ /* 0x000fe4000f8e02ff */
[----:B------:R-:W-:Y:S02]  /*0920*/  IMAD R4, R4, 0x18, RZ ;  /* 0x0000001804047824 */ /* 0x000fe400078e02ff */
[----:B------:R-:W-:-:S03]  /*0930*/  IMAD R45, R9, UR15, R8 ;  /* 0x0000000f092d7c24 */ /* 0x000fc6000f8e0208 */
[----:B------:R-:W-:-:S04]  /*0940*/  IADD3 R46, P5, R2, R4, RZ ;  /* 0x00000004022e7210 */ /* 0x000fc80007fbe0ff */
[----:B------:R-:W-:Y:S02]  /*0950*/  LEA.HI.X.SX32 R47, R4, R7, 0x1, P5 ;  /* 0x00000007042f7211 */ /* 0x000fe400028f0eff */
[----:B------:R-:W1:Y:S01]  /*0960*/  @P4 LDC.64 R6, c[0x0][0x270] ;  /* 0x00009c00ff064b82 */ /* 0x000e620000000a00 */
[----:B------:R-:W-:Y:S01]  /*0970*/  IMAD.WIDE.U32 R46, R9, UR14, R46 ;  /* 0x0000000e092e7c25 */ /* 0x000fe2000f8e002e */
[----:B------:R-:W-:-:S04]  /*0980*/  ULDC.64 UR14, c[0x0][0x278] ;  /* 0x00009e00000e7ab9 */ /* 0x000fc80000000a00 */
[----:B------:R-:W-:Y:S02]  /*0990*/  IADD3 R45, R47, R45, RZ ;  /* 0x0000002d2f2d7210 */ /* 0x000fe40007ffe0ff */
[----:B------:R-:W-:Y:S01]  /*09a0*/  @P4 MOV R44, R46 ;  /* 0x0000002e002c4202 */ /* 0x000fe20000000f00 */
[-C--:B-1----:R-:W-:Y:S02]  /*09b0*/  @P4 IMAD R8, R10, R6.reuse, RZ ;  /* 0x000000060a084224 */ /* 0x082fe400078e02ff */
[----:B------:R-:W1:Y:S02]  /*09c0*/  @P6 LDC.64 R10, c[0x0][0x220] ;  /* 0x00008800ff0a6b82 */ /* 0x000e640000000a00 */
[C---:B------:R-:W-:Y:S02]  /*09d0*/  @P4 IMAD R9, R0.reuse, R7, R8 ;  /* 0x0000000700094224 */ /* 0x040fe400078e0208 */
[----:B------:R-:W-:-:S05]  /*09e0*/  @P4 IMAD.WIDE.U32 R6, R0, R6, R44 ;  /* 0x0000000600064225 */ /* 0x000fca00078e002c */
[----:B------:R-:W-:Y:S02]  /*09f0*/  @P4 IADD3 R7, R7, R9, RZ ;  /* 0x0000000907074210 */ /* 0x000fe40007ffe0ff */
[C---:B--2---:R-:W-:Y:S02]  /*0a00*/  @P4 LEA R28, P5, R6.reuse, R28, 0x1 ;  /* 0x0000001c061c4211 */ /* 0x044fe400078a08ff */
[----:B------:R-:W-:Y:S02]  /*0a10*/  @P6 MOV R9, R45 ;  /* 0x0000002d00096202 */ /* 0x000fe40000000f00 */
[----:B------:R-:W-:Y:S02]  /*0a20*/  @P4 LEA.HI.X R29, R6, R29, R7, 0x1, P5 ;  /* 0x0000001d061d4211 */ /* 0x000fe400028f0c07 */
[----:B------:R-:W2:Y:S01]  /*0a30*/  @P6 LDC.64 R6, c[0x0][0x270] ;  /* 0x00009c00ff066b82 */ /* 0x000ea20000000a00 */
[----:B------:R-:W-:-:S13]  /*0a40*/  LOP3.LUT P4, RZ, R3, 0x20, RZ, 0xc0, !PT ;  /* 0x0000002003ff7812 */ /* 0x000fda000788c0ff */
[----:B------:R-:W3:Y:S01]  /*0a50*/  @P4 LDC.64 R36, c[0x0][0x220] ;  /* 0x00008800ff244b82 */ /* 0x000ee20000000a00 */
[----:B--2---:R-:W-:Y:S01]  /*0a60*/  @P6 IMAD R8, R12, R6, RZ ;  /* 0x000000060c086224 */ /* 0x004fe200078e02ff */
[----:B------:R-:W-:-:S03]  /*0a70*/  SHF.R.S32.HI R12, RZ, 0x1f, R72 ;  /* 0x0000001fff0c7819 */ /* 0x000fc60000011448 */
[----:B------:R-:W-:Y:S01]  /*0a80*/  @P6 IMAD R7, R73, R7, R8 ;  /* 0x0000000749076224 */ /* 0x000fe200078e0208 */
[----:B------:R-:W-:-:S05]  /*0a90*/  @P6 MOV R8, R46 ;  /* 0x0000002e00086202 */ /* 0x000fca0000000f00 */
[----:B------:R-:W-:-:S05]  /*0aa0*/  @P6 IMAD.WIDE.U32 R8, R73, R6, R8 ;  /* 0x0000000649086225 */ /* 0x000fca00078e0008 */
[----:B------:R-:W-:Y:S01]  /*0ab0*/  @P6 IADD3 R6, R9, R7, RZ ;  /* 0x0000000709066210 */ /* 0x000fe20007ffe0ff */
[----:B------:R-:W-:Y:S01]  /*0ac0*/  @P3 IMAD.MOV.U32 R9, RZ, RZ, R45 ;  /* 0x000000ffff093224 */ /* 0x000fe200078e002d */
[----:B-1----:R-:W-:-:S04]  /*0ad0*/  @P6 LEA R10, P5, R8, R10, 0x1 ;  /* 0x0000000a080a6211 */ /* 0x002fc800078a08ff */
[----:B------:R-:W-:Y:S02]  /*0ae0*/  @P6 LEA.HI.X R11, R8, R11, R6, 0x1, P5 ;  /* 0x0000000b080b6211 */ /* 0x000fe400028f0c06 */
[----:B------:R-:W1:Y:S01]  /*0af0*/  @P3 LDC.64 R6, c[0x0][0x270] ;  /* 0x00009c00ff063b82 */ /* 0x000e620000000a00 */
[----:B------:R-:W-:Y:S01]  /*0b00*/  LOP3.LUT P6, RZ, R3, 0x10, RZ, 0xc0, !PT ;  /* 0x0000001003ff7812 */ /* 0x000fe200078cc0ff */
[----:B-1----:R-:W-:Y:S01]  /*0b10*/  @P3 IMAD R8, R12, R6, RZ ;  /* 0x000000060c083224 */ /* 0x002fe200078e02ff */
[----:B------:R-:W-:-:S03]  /*0b20*/  SHF.R.S32.HI R12, RZ, 0x1f, R71 ;  /* 0x0000001fff0c7819 */ /* 0x000fc60000011447 */
[----:B------:R-:W-:Y:S01]  /*0b30*/  @P3 IMAD R7, R72, R7, R8 ;  /* 0x0000000748073224 */ /* 0x000fe200078e0208 */
[----:B------:R-:W-:-:S05]  /*0b40*/  @P3 MOV R8, R46 ;  /* 0x0000002e00083202 */ /* 0x000fca0000000f00 */
[----:B------:R-:W-:-:S05]  /*0b50*/  @P3 IMAD.WIDE.U32 R8, R72, R6, R8 ;  /* 0x0000000648083225 */ /* 0x000fca00078e0008 */
[----:B------:R-:W-:Y:S02]  /*0b60*/  @P3 IADD3 R6, R9, R7, RZ ;  /* 0x0000000709063210 */ /* 0x000fe40007ffe0ff */
[C---:B----4-:R-:W-:Y:S02]  /*0b70*/  @P3 LEA R34, P5, R8.reuse, R34, 0x1 ;  /* 0x0000002208223211 */ /* 0x050fe400078a08ff */
[----:B------:R-:W-:Y:S02]  /*0b80*/  @P4 MOV R9, R45 ;  /* 0x0000002d00094202 */ /* 0x000fe40000000f00 */
[----:B------:R-:W-:Y:S02]  /*0b90*/  @P3 LEA.HI.X R35, R8, R35, R6, 0x1, P5 ;  /* 0x0000002308233211 */ /* 0x000fe400028f0c06 */
[----:B------:R-:W1:Y:S01]  /*0ba0*/  @P4 LDC.64 R6, c[0x0][0x270] ;  /* 0x00009c00ff064b82 */ /* 0x000e620000000a00 */
[----:B------:R-:W-:-:S13]  /*0bb0*/  LOP3.LUT P3, RZ, R3, 0x8, RZ, 0xc0, !PT ;  /* 0x0000000803ff7812 */ /* 0x000fda000786c0ff */
[----:B------:R-:W2:Y:S01]  /*0bc0*/  @P3 LDC.64 R32, c[0x0][0x220] ;  /* 0x00008800ff203b82 */ /* 0x000ea20000000a00 */
[----:B-1----:R-:W-:-:S07]  /*0bd0*/  @P4 IMAD R8, R12, R6, RZ ;  /* 0x000000060c084224 */ /* 0x002fce00078e02ff */
[----:B------:R-:W1:Y:S01]  /*0be0*/  @P6 LDC.64 R12, c[0x0][0x220] ;  /* 0x00008800ff0c6b82 */ /* 0x000e620000000a00 */
[----:B------:R-:W-:Y:S01]  /*0bf0*/  @P4 IMAD R7, R71, R7, R8 ;  /* 0x0000000747074224 */ /* 0x000fe200078e0208 */
[----:B------:R-:W-:-:S05]  /*0c00*/  @P4 MOV R8, R46 ;  /* 0x0000002e00084202 */ /* 0x000fca0000000f00 */
[----:B------:R-:W-:-:S05]  /*0c10*/  @P4 IMAD.WIDE.U32 R8, R71, R6, R8 ;  /* 0x0000000647084225 */ /* 0x000fca00078e0008 */
[----:B------:R-:W-:Y:S02]  /*0c20*/  @P4 IADD3 R6, R9, R7, RZ ;  /* 0x0000000709064210 */ /* 0x000fe40007ffe0ff */
[C---:B---3--:R-:W-:Y:S02]  /*0c30*/  @P4 LEA R36, P5, R8.reuse, R36, 0x1 ;  /* 0x0000002408244211 */ /* 0x048fe400078a08ff */
[----:B------:R-:W-:Y:S02]  /*0c40*/  @P6 MOV R9, R45 ;  /* 0x0000002d00096202 */ /* 0x000fe40000000f00 */
[----:B------:R-:W-:Y:S02]  /*0c50*/  @P4 LEA.HI.X R37, R8, R37, R6, 0x1, P5 ;  /* 0x0000002508254211 */ /* 0x000fe400028f0c06 */
[----:B------:R-:W3:Y:S01]  /*0c60*/  @P6 LDC.64 R6, c[0x0][0x270] ;  /* 0x00009c00ff066b82 */ /* 0x000ee20000000a00 */
[----:B------:R-:W-:-:S13]  /*0c70*/  LOP3.LUT P4, RZ, R3, 0x4, RZ, 0xc0, !PT ;  /* 0x0000000403ff7812 */ /* 0x000fda000788c0ff */
[----:B------:R-:W4:Y:S01]  /*0c80*/  @P4 LDC.64 R30, c[0x0][0x220] ;  /* 0x00008800ff1e4b82 */ /* 0x000f220000000a00 */
[----:B---3--:R-:W-:Y:S01]  /*0c90*/  @P6 IMAD R8, R15, R6, RZ ;  /* 0x000000060f086224 */ /* 0x008fe200078e02ff */
[----:B------:R-:W-:-:S03]  /*0ca0*/  SHF.R.S32.HI R15, RZ, 0x1f, R69 ;  /* 0x0000001fff0f7819 */ /* 0x000fc60000011445 */
[----:B------:R-:W-:Y:S01]  /*0cb0*/  @P6 IMAD R7, R70, R7, R8 ;  /* 0x0000000746076224 */ /* 0x000fe200078e0208 */
[----:B------:R-:W-:-:S05]  /*0cc0*/  @P6 MOV R8, R46 ;  /* 0x0000002e00086202 */ /* 0x000fca0000000f00 */
[----:B------:R-:W-:-:S05]  /*0cd0*/  @P6 IMAD.WIDE.U32 R8, R70, R6, R8 ;  /* 0x0000000646086225 */ /* 0x000fca00078e0008 */
[----:B------:R-:W-:Y:S02]  /*0ce0*/  @P6 IADD3 R6, R9, R7, RZ ;  /* 0x0000000709066210 */ /* 0x000fe40007ffe0ff */
[C---:B-1----:R-:W-:Y:S02]  /*0cf0*/  @P6 LEA R12, P5, R8.reuse, R12, 0x1 ;  /* 0x0000000c080c6211 */ /* 0x042fe400078a08ff */
[----:B------:R-:W-:Y:S02]  /*0d00*/  @P3 MOV R9, R45 ;  /* 0x0000002d00093202 */ /* 0x000fe40000000f00 */
[----:B------:R-:W-:Y:S02]  /*0d10*/  @P6 LEA.HI.X R13, R8, R13, R6, 0x1, P5 ;  /* 0x0000000d080d6211 */ /* 0x000fe400028f0c06 */
[----:B------:R-:W1:Y:S01]  /*0d20*/  @P3 LDC.64 R6, c[0x0][0x270] ;  /* 0x00009c00ff063b82 */ /* 0x000e620000000a00 */
[----:B------:R-:W-:-:S13]  /*0d30*/  LOP3.LUT P6, RZ, R3, 0x2, RZ, 0xc0, !PT ;  /* 0x0000000203ff7812 */ /* 0x000fda00078cc0ff */
[----:B------:R-:W3:Y:S01]  /*0d40*/  @P6 LDC.64 R26, c[0x0][0x220] ;  /* 0x00008800ff1a6b82 */ /* 0x000ee20000000a00 */
[----:B-1----:R-:W-:Y:S01]  /*0d50*/  @P3 IMAD R8, R15, R6, RZ ;  /* 0x000000060f083224 */ /* 0x002fe200078e02ff */
[----:B------:R-:W-:-:S03]  /*0d60*/  SHF.R.S32.HI R15, RZ, 0x1f, R68 ;  /* 0x0000001fff0f7819 */ /* 0x000fc60000011444 */
[----:B------:R-:W-:Y:S01]  /*0d70*/  @P3 IMAD R7, R69, R7, R8 ;  /* 0x0000000745073224 */ /* 0x000fe200078e0208 */
[----:B------:R-:W-:-:S05]  /*0d80*/  @P3 MOV R8, R46 ;  /* 0x0000002e00083202 */ /* 0x000fca0000000f00 */
[----:B------:R-:W-:-:S05]  /*0d90*/  @P3 IMAD.WIDE.U32 R8, R69, R6, R8 ;  /* 0x0000000645083225 */ /* 0x000fca00078e0008 */
[----:B------:R-:W-:Y:S02]  /*0da0*/  @P3 IADD3 R6, R9, R7, RZ ;  /* 0x0000000709063210 */ /* 0x000fe40007ffe0ff */
[C---:B--2---:R-:W-:Y:S02]  /*0db0*/  @P3 LEA R32, P5, R8.reuse, R32, 0x1 ;  /* 0x0000002008203211 */ /* 0x044fe400078a08ff */
[----:B------:R-:W-:Y:S02]  /*0dc0*/  @P4 MOV R9, R45 ;  /* 0x0000002d00094202 */ /* 0x000fe40000000f00 */
[----:B------:R-:W-:Y:S02]  /*0dd0*/  @P3 LEA.HI.X R33, R8, R33, R6, 0x1, P5 ;  /* 0x0000002108213211 */ /* 0x000fe400028f0c06 */
[----:B------:R-:W1:Y:S01]  /*0de0*/  @P4 LDC.64 R6, c[0x0][0x270] ;  /* 0x00009c00ff064b82 */ /* 0x000e620000000a00 */
[----:B------:R-:W-:-:S13]  /*0df0*/  ISETP.NE.AND P3, PT, R14, RZ, PT ;  /* 0x000000ff0e00720c */ /* 0x000fda0003f65270 */
[----:B------:R-:W2:Y:S01]  /*0e00*/  @P3 LDC.64 R18, c[0x0][0x220] ;  /* 0x00008800ff123b82 */ /* 0x000ea20000000a00 */
        /* <DEDUP_REMOVED lines=10> */
[----:B------:R-:W-:Y:S01]  /*0eb0*/  ISETP.NE.AND P4, PT, R5, RZ, PT ;  /* 0x000000ff0500720c */ /* 0x000fe20003f85270 */
[----:B-1----:R-:W-:Y:S01]  /*0ec0*/  @P6 IMAD R8, R15, R6, RZ ;  /* 0x000000060f086224 */ /* 0x002fe200078e02ff */
[----:B------:R-:W-:-:S03]  /*0ed0*/  SHF.R.S32.HI R15, RZ, 0x1f, R66 ;  /* 0x0000001fff0f7819 */ /* 0x000fc60000011442 */
[----:B------:R-:W-:Y:S01]  /*0ee0*/  @P6 IMAD R5, R67, R7, R8 ;  /* 0x0000000743056224 */ /* 0x000fe200078e0208 */
[----:B------:R-:W-:-:S05]  /*0ef0*/  @P6 MOV R8, R46 ;  /* 0x0000002e00086202 */ /* 0x000fca0000000f00 */
[----:B------:R-:W-:Y:S02]  /*0f00*/  @P6 IMAD.WIDE.U32 R8, R67, R6, R8 ;  /* 0x0000000643086225 */ /* 0x000fe400078e0008 */
[----:B------:R-:W1:Y:S02]  /*0f10*/  @P0 LDC.64 R6, c[0x0][0x270] ;  /* 0x00009c00ff060b82 */ /* 0x000e640000000a00 */
[----:B------:R-:W-:Y:S01]  /*0f20*/  @P6 IMAD.IADD R5, R9, 0x1, R5 ;  /* 0x0000000109056824 */ /* 0x000fe200078e0205 */
[C---:B---3--:R-:W-:Y:S02]  /*0f30*/  @P6 LEA R26, P5, R8.reuse, R26, 0x1 ;  /* 0x0000001a081a6211 */ /* 0x048fe400078a08ff */
[----:B------:R-:W-:Y:S02]  /*0f40*/  @P0 MOV R9, R45 ;  /* 0x0000002d00090202 */ /* 0x000fe40000000f00 */
[----:B------:R-:W-:Y:S02]  /*0f50*/  @P6 LEA.HI.X R27, R8, R27, R5, 0x1, P5 ;  /* 0x0000001b081b6211 */ /* 0x000fe400028f0c05 */
[----:B------:R-:W-:Y:S01]  /*0f60*/  @P0 MOV R8, R46 ;  /* 0x0000002e00080202 */ /* 0x000fe20000000f00 */
[----:B-1----:R-:W-:Y:S01]  /*0f70*/  @P0 IMAD R5, R15, R6, RZ ;  /* 0x000000060f050224 */ /* 0x002fe200078e02ff */
[----:B------:R-:W-:-:S03]  /*0f80*/  SHF.R.S32.HI R59, RZ, 0x1f, R55 ;  /* 0x0000001fff3b7819 */ /* 0x000fc60000011437 */
[C---:B------:R-:W-:Y:S01]  /*0f90*/  @P0 IMAD.WIDE.U32 R8, R66.reuse, R6, R8 ;  /* 0x0000000642080225 */ /* 0x040fe200078e0008 */
[----:B------:R-:W-:Y:S02]  /*0fa0*/  SHF.R.S32.HI R58, RZ, 0x1f, R57 ;  /* 0x0000001fff3a7819 */ /* 0x000fe40000011439 */
[----:B------:R-:W-:Y:S01]  /*0fb0*/  P2R R15, PR, RZ, 0x1 ;  /* 0x00000001ff0f7803 */ /* 0x000fe20000000000 */
[----:B------:R-:W-:Y:S01]  /*0fc0*/  @P0 IMAD R5, R66, R7, R5 ;  /* 0x0000000742050224 */ /* 0x000fe200078e0205 */
[----:B------:R-:W-:Y:S01]  /*0fd0*/  @P0 LEA R24, P5, R8, R24, 0x1 ;  /* 0x0000001808180211 */ /* 0x000fe200078a08ff */
[----:B------:R-:W1:Y:S03]  /*0fe0*/  @P1 LDC.64 R6, c[0x0][0x270] ;  /* 0x00009c00ff061b82 */ /* 0x000e660000000a00 */
[----:B------:R-:W-:Y:S02]  /*0ff0*/  @P0 IADD3 R5, R9, R5, RZ ;  /* 0x0000000509050210 */ /* 0x000fe40007ffe0ff */
[----:B------:R-:W-:-:S02]  /*1000*/  @P1 MOV R9, R45 ;  /* 0x0000002d00091202 */ /* 0x000fc40000000f00 */
[----:B------:R-:W-:Y:S02]  /*1010*/  @P0 LEA.HI.X R25, R8, R25, R5, 0x1, P5 ;  /* 0x0000001908190211 */ /* 0x000fe400028f0c05 */
[----:B------:R-:W-:-:S04]  /*1020*/  LOP3.LUT P0, RZ, R3, 0x100, RZ, 0xc0, !PT ;  /* 0x0000010003ff7812 */ /* 0x000fc8000780c0ff */
[----:B------:R-:W-:Y:S02]  /*1030*/  P2R R14, PR, RZ, 0x1 ;  /* 0x00000001ff0e7803 */ /* 0x000fe40000000000 */
[----:B------:R-:W-:-:S04]  /*1040*/  LOP3.LUT P0, RZ, R3, 0x8, RZ, 0xc0, !PT ;  /* 0x0000000803ff7812 */ /* 0x000fc8000780c0ff */
[----:B------:R-:W-:Y:S02]  /*1050*/  P2R R42, PR, RZ, 0x1 ;  /* 0x00000001ff2a7803 */ /* 0x000fe40000000000 */
[----:B------:R-:W-:Y:S01]  /*1060*/  LOP3.LUT P0, RZ, R3, 0x10, RZ, 0xc0, !PT ;  /* 0x0000001003ff7812 */ /* 0x000fe2000780c0ff */
[----:B-1----:R-:W-:Y:S01]  /*1070*/  @P1 IMAD R8, R16, R6, RZ ;  /* 0x0000000610081224 */ /* 0x002fe200078e02ff */
[----:B------:R-:W-:Y:S02]  /*1080*/  SHF.R.S32.HI R16, RZ, 0x1f, R64 ;  /* 0x0000001fff107819 */ /* 0x000fe40000011440 */
[----:B------:R-:W-:Y:S01]  /*1090*/  P2R R43, PR, RZ, 0x1 ;  /* 0x00000001ff2b7803 */ /* 0x000fe20000000000 */
[----:B------:R-:W-:Y:S01]  /*10a0*/  @P1 IMAD R5, R65, R7, R8 ;  /* 0x0000000741051224 */ /* 0x000fe200078e0208 */
[----:B------:R-:W-:Y:S02]  /*10b0*/  @P1 MOV R8, R46 ;  /* 0x0000002e00081202 */ /* 0x000fe40000000f00 */
[----:B------:R-:W-:-:S03]  /*10c0*/  LOP3.LUT P0, RZ, R3, 0x20, RZ, 0xc0, !PT ;  /* 0x0000002003ff7812 */ /* 0x000fc6000780c0ff */
[----:B------:R-:W-:Y:S01]  /*10d0*/  @P1 IMAD.WIDE.U32 R8, R65, R6, R8 ;  /* 0x0000000641081225 */ /* 0x000fe200078e0008 */
[----:B------:R-:W-:Y:S01]  /*10e0*/  P2R R48, PR, RZ, 0x1 ;  /* 0x00000001ff307803 */ /* 0x000fe20000000000 */
[----:B------:R-:W1:Y:S01]  /*10f0*/  @P2 LDC.64 R6, c[0x0][0x270] ;  /* 0x00009c00ff062b82 */ /* 0x000e620000000a00 */
[----:B------:R-:W-:Y:S02]  /*1100*/  LOP3.LUT P0, RZ, R3, 0x40, RZ, 0xc0, !PT ;  /* 0x0000004003ff7812 */ /* 0x000fe4000780c0ff */
[----:B------:R-:W-:Y:S02]  /*1110*/  @P1 IADD3 R5, R9, R5, RZ ;  /* 0x0000000509051210 */ /* 0x000fe40007ffe0ff */
[C---:B0-----:R-:W-:Y:S02]  /*1120*/  @P1 LEA R22, P5, R8.reuse, R22, 0x1 ;  /* 0x0000001608161211 */ /* 0x041fe400078a08ff */
[----:B------:R-:W-:Y:S02]  /*1130*/  @P2 MOV R9, R45 ;  /* 0x0000002d00092202 */ /* 0x000fe40000000f00 */
[----:B------:R-:W-:-:S02]  /*1140*/  @P1 LEA.HI.X R23, R8, R23, R5, 0x1, P5 ;  /* 0x0000001708171211 */ /* 0x000fc400028f0c05 */
[----:B------:R-:W-:Y:S02]  /*1150*/  @P2 MOV R8, R46 ;  /* 0x0000002e00082202 */ /* 0x000fe40000000f00 */
[----:B------:R-:W-:Y:S02]  /*1160*/  P2R R49, PR, RZ, 0x1 ;  /* 0x00000001ff317803 */ /* 0x000fe40000000000 */
[----:B------:R-:W-:Y:S01]  /*1170*/  LOP3.LUT P0, RZ, R3, 0x80, RZ, 0xc0, !PT ;  /* 0x0000008003ff7812 */ /* 0x000fe2000780c0ff */
[-C--:B-1----:R-:W-:Y:S02]  /*1180*/  @P2 IMAD R5, R16, R6.reuse, RZ ;  /* 0x0000000610052224 */ /* 0x082fe400078e02ff */
[C---:B------:R-:W-:Y:S01]  /*1190*/  @P2 IMAD.WIDE.U32 R8, R64.reuse, R6, R8 ;  /* 0x0000000640082225 */ /* 0x040fe200078e0008 */
[----:B------:R-:W0:Y:S03]  /*11a0*/  @P4 LDC.64 R16, c[0x0][0x220] ;  /* 0x00008800ff104b82 */ /* 0x000e260000000a00 */
[----:B------:R-:W-:Y:S01]  /*11b0*/  @P2 IMAD R5, R64, R7, R5 ;  /* 0x0000000740052224 */ /* 0x000fe200078e0205 */
[----:B-----5:R-:W-:-:S04]  /*11c0*/  @P2 LEA R20, P5, R8, R20, 0x1 ;  /* 0x0000001408142211 */ /* 0x020fc800078a08ff */
[----:B------:R-:W1:Y:S01]  /*11d0*/  @P3 LDC.64 R6, c[0x0][0x270] ;  /* 0x00009c00ff063b82 */ /* 0x000e620000000a00 */
[----:B------:R-:W-:Y:S02]  /*11e0*/  @P2 IADD3 R5, R9, R5, RZ ;  /* 0x0000000509052210 */ /* 0x000fe40007ffe0ff */
[----:B------:R-:W-:Y:S02]  /*11f0*/  @P3 MOV R9, R45 ;  /* 0x0000002d00093202 */ /* 0x000fe40000000f00 */
[----:B------:R-:W-:Y:S01]  /*1200*/  @P2 LEA.HI.X R21, R8, R21, R5, 0x1, P5 ;  /* 0x0000001508152211 */ /* 0x000fe200028f0c05 */
[----:B-1----:R-:W-:-:S04]  /*1210*/  @P3 IMAD R8, R77, R6, RZ ;  /* 0x000000064d083224 */ /* 0x002fc800078e02ff */
[----:B------:R-:W-:Y:S01]  /*1220*/  @P3 IMAD R5, R63, R7, R8 ;  /* 0x000000073f053224 */ /* 0x000fe200078e0208 */
[----:B------:R-:W-:-:S05]  /*1230*/  @P3 MOV R8, R46 ;  /* 0x0000002e00083202 */ /* 0x000fca0000000f00 */
[----:B------:R-:W-:Y:S02]  /*1240*/  @P3 IMAD.WIDE.U32 R8, R63, R6, R8 ;  /* 0x000000063f083225 */ /* 0x000fe400078e0008 */
[----:B------:R-:W1:Y:S03]  /*1250*/  @P4 LDC.64 R6, c[0x0][0x270] ;  /* 0x00009c00ff064b82 */ /* 0x000e660000000a00 */
[----:B------:R-:W-:Y:S02]  /*1260*/  @P3 IADD3 R5, R9, R5, RZ ;  /* 0x0000000509053210 */ /* 0x000fe40007ffe0ff */
[C---:B--2---:R-:W-:Y:S02]  /*1270*/  @P3 LEA R18, P5, R8.reuse, R18, 0x1 ;  /* 0x0000001208123211 */ /* 0x044fe400078a08ff */
[----:B------:R-:W-:Y:S02]  /*1280*/  @P4 MOV R9, R45 ;  /* 0x0000002d00094202 */ /* 0x000fe40000000f00 */
[----:B------:R-:W-:-:S02]  /*1290*/  @P3 LEA.HI.X R19, R8, R19, R5, 0x1, P5 ;  /* 0x0000001308133211 */ /* 0x000fc400028f0c05 */
[----:B------:R-:W-:Y:S01]  /*12a0*/  @P4 MOV R8, R46 ;  /* 0x0000002e00084202 */ /* 0x000fe20000000f00 */
[----:B-1----:R-:W-:-:S04]  /*12b0*/  @P4 IMAD R5, R76, R6, RZ ;  /* 0x000000064c054224 */ /* 0x002fc800078e02ff */
[----:B------:R-:W-:-:S04]  /*12c0*/  @P4 IMAD.WIDE.U32 R8, R62, R6, R8 ;  /* 0x000000063e084225 */ /* 0x000fc800078e0008 */
[----:B------:R-:W-:Y:S01]  /*12d0*/  @P4 IMAD R5, R62, R7, R5 ;  /* 0x000000073e054224 */ /* 0x000fe200078e0205 */
[----:B0-----:R-:W-:-:S04]  /*12e0*/  @P4 LEA R16, P5, R8, R16, 0x1 ;  /* 0x0000001008104211 */ /* 0x001fc800078a08ff */
[----:B------:R-:W-:-:S04]  /*12f0*/  @P4 IADD3 R5, R9, R5, RZ ;  /* 0x0000000509054210 */ /* 0x000fc80007ffe0ff */
[----:B------:R-:W-:Y:S02]  /*1300*/  @P4 LEA.HI.X R17, R8, R17, R5, 0x1, P5 ;  /* 0x0000001108114211 */ /* 0x000fe400028f0c05 */
[----:B------:R-:W-:-:S04]  /*1310*/  ISETP.GE.U32.AND P5, PT, R56, UR14, PT ;  /* 0x0000000e38007c0c */ /* 0x000fc8000bfa6070 */
[----:B------:R-:W-:-:S04]  /*1320*/  ISETP.GE.AND.EX P5, PT, R60, UR15, PT, P5 ;  /* 0x0000000f3c007c0c */ /* 0x000fc8000bfa6350 */
[----:B------:R-:W-:-:S13]  /*1330*/  ISETP.GT.U32.OR P5, PT, R74, 0x17f, P5 ;  /* 0x0000017f4a00780c */ /* 0x000fda0002fa4470 */
[----:B------:R-:W0:Y:S01]  /*1340*/  @!P5 LDC.64 R8, c[0x0][0x270] ;  /* 0x00009c00ff08db82 */ /* 0x000e220000000a00 */
[----:B------:R-:W-:Y:S01]  /*1350*/  @!P5 MOV R39, R45 ;  /* 0x0000002d0027d202 */ /* 0x000fe20000000f00 */
[----:B------:R-:W-:-:S06]  /*1360*/  @!P5 IMAD.MOV.U32 R38, RZ, RZ, R46 ;  /* 0x000000ffff26d224 */ /* 0x000fcc00078e002e */
[----:B------:R-:W1:Y:S01]  /*1370*/  @!P5 LDC.64 R6, c[0x0][0x220] ;  /* 0x00008800ff06db82 */ /* 0x000e620000000a00 */
[-C--:B0-----:R-:W-:Y:S02]  /*1380*/  @!P5 IMAD R5, R60, R8.reuse, RZ ;  /* 0x000000083c05d224 */ /* 0x081fe400078e02ff */
[----:B------:R-:W-:-:S04]  /*1390*/  @!P5 IMAD.WIDE.U32 R38, R56, R8, R38 ;  /* 0x000000083826d225 */ /* 0x000fc800078e0026 */
[----:B------:R-:W-:Y:S01]  /*13a0*/  @!P5 IMAD R9, R56, R9, R5 ;  /* 0x000000093809d224 */ /* 0x000fe200078e0205 */
[----:B------:R-:W-:Y:S01]  /*13b0*/  HFMA2.MMA R5, -RZ, RZ, 0, 0 ;  /* 0x00000000ff057435 */ /* 0x000fe200000001ff */
[----:B-1----:R-:W-:-:S03]  /*13c0*/  @!P5 LEA R6, P6, R38, R6, 0x1 ;  /* 0x000000062606d211 */ /* 0x002fc600078c08ff */
[----:B------:R-:W-:-:S04]  /*13d0*/  @!P5 IADD3 R9, R39, R9, RZ ;  /* 0x000000092709d210 */ /* 0x000fc80007ffe0ff */
[----:B------:R-:W-:-:S05]  /*13e0*/  @!P5 LEA.HI.X R7, R38, R7, R9, 0x1, P6 ;  /* 0x000000072607d211 */ /* 0x000fca00030f0c09 */
[----:B------:R0:W2:Y:S01]  /*13f0*/  @!P5 LDG.E R5, desc[UR10][R6.64] ;  /* 0x0000000a0605d981 */ /* 0x0000a2000c1e1900 */
[----:B------:R-:W-:-:S04]  /*1400*/  ISETP.GE.U32.AND P5, PT, R55, UR14, PT ;  /* 0x0000000e37007c0c */ /* 0x000fc8000bfa6070 */
[----:B------:R-:W-:-:S04]  /*1410*/  ISETP.GE.AND.EX P5, PT, R59, UR15, PT, P5 ;  /* 0x0000000f3b007c0c */ /* 0x000fc8000bfa6350 */
[----:B------:R-:W-:-:S13]  /*1420*/  ISETP.GT.U32.OR P5, PT, R74, 0x17f, P5 ;  /* 0x0000017f4a00780c */ /* 0x000fda0002fa4470 */
[----:B0-----:R-:W0:Y:S01]  /*1430*/  @!P5 LDC.64 R6, c[0x0][0x270] ;  /* 0x00009c00ff06db82 */ /* 0x001e220000000a00 */
[----:B------:R-:W-:-:S07]  /*1440*/  @!P5 MOV R39, R45 ;  /* 0x0000002d0027d202 */ /* 0x000fce0000000f00 */
[----:B------:R-:W1:Y:S01]  /*1450*/  @!P5 LDC.64 R8, c[0x0][0x220] ;  /* 0x00008800ff08db82 */ /* 0x000e620000000a00 */
[----:B0-----:R-:W-:-:S04]  /*1460*/  @!P5 IMAD R38, R59, R6, RZ ;  /* 0x000000063b26d224 */ /* 0x001fc800078e02ff */
[----:B------:R-:W-:Y:S01]  /*1470*/  @!P5 IMAD R7, R55, R7, R38 ;  /* 0x000000073707d224 */ /* 0x000fe200078e0226 */
[----:B------:R-:W-:-:S05]  /*1480*/  @!P5 MOV R38, R46 ;  /* 0x0000002e0026d202 */ /* 0x000fca0000000f00 */
[----:B------:R-:W-:Y:S01]  /*1490*/  @!P5 IMAD.WIDE.U32 R38, R55, R6, R38 ;  /* 0x000000063726d225 */ /* 0x000fe200078e0026 */
[----:B------:R-:W-:-:S04]  /*14a0*/  HFMA2.MMA R6, -RZ, RZ, 0, 0 ;  /* 0x00000000ff067435 */ /* 0x000fc800000001ff */
[----:B------:R-:W-:Y:S02]  /*14b0*/  @!P5 IADD3 R7, R39, R7, RZ ;  /* 0x000000072707d210 */ /* 0x000fe40007ffe0ff */
[----:B-1----:R-:W-:-:S04]  /*14c0*/  @!P5 LEA R8, P6, R38, R8, 0x1 ;  /* 0x000000082608d211 */ /* 0x002fc800078c08ff */
[----:B------:R-:W-:-:S05]  /*14d0*/  @!P5 LEA.HI.X R9, R38, R9, R7, 0x1, P6 ;  /* 0x000000092609d211 */ /* 0x000fca00030f0c07 */
[----:B------:R0:W3:Y:S01]  /*14e0*/  @!P5 LDG.E R6, desc[UR10][R8.64] ;  /* 0x0000000a0806d981 */ /* 0x0000e2000c1e1900 */
[----:B------:R-:W-:-:S04]  /*14f0*/  ISETP.GE.U32.AND P5, PT, R57, UR14, PT ;  /* 0x0000000e39007c0c */ /* 0x000fc8000bfa6070 */
[----:B------:R-:W-:-:S04]  /*1500*/  ISETP.GE.AND.EX P5, PT, R58, UR15, PT, P5 ;  /* 0x0000000f3a007c0c */ /* 0x000fc8000bfa6350 */
[----:B------:R-:W-:-:S13]  /*1510*/  ISETP.GT.U32.OR P5, PT, R74, 0x17f, P5 ;  /* 0x0000017f4a00780c */ /* 0x000fda0002fa4470 */
[----:B------:R-:W1:Y:S01]  /*1520*/  @!P5 LDC.64 R38, c[0x0][0x270] ;  /* 0x00009c00ff26db82 */ /* 0x000e620000000a00 */
[----:B------:R-:W-:Y:S02]  /*1530*/  @!P5 MOV R40, R46 ;  /* 0x0000002e0028d202 */ /* 0x000fe40000000f00 */
[----:B------:R-:W-:-:S05]  /*1540*/  @!P5 MOV R41, R45 ;  /* 0x0000002d0029d202 */ /* 0x000fca0000000f00 */
[----:B0-----:R-:W0:Y:S01]  /*1550*/  @!P5 LDC.64 R8, c[0x0][0x220] ;  /* 0x00008800ff08db82 */ /* 0x001e220000000a00 */
[-C--:B-1----:R-:W-:Y:S02]  /*1560*/  @!P5 IMAD R7, R58, R38.reuse, RZ ;  /* 0x000000263a07d224 */ /* 0x082fe400078e02ff */
[----:B------:R-:W-:-:S04]  /*1570*/  @!P5 IMAD.WIDE.U32 R40, R57, R38, R40 ;  /* 0x000000263928d225 */ /* 0x000fc800078e0028 */
[----:B------:R-:W-:Y:S01]  /*1580*/  @!P5 IMAD R39, R57, R39, R7 ;  /* 0x000000273927d224 */ /* 0x000fe200078e0207 */
[----:B------:R-:W-:Y:S01]  /*1590*/  HFMA2.MMA R7, -RZ, RZ, 0, 0 ;  /* 0x00000000ff077435 */ /* 0x000fe200000001ff */
[----:B0-----:R-:W-:-:S03]  /*15a0*/  @!P5 LEA R8, P6, R40, R8, 0x1 ;  /* 0x000000082808d211 */ /* 0x001fc600078c08ff */
[----:B------:R-:W-:-:S04]  /*15b0*/  @!P5 IADD3 R39, R41, R39, RZ ;  /* 0x000000272927d210 */ /* 0x000fc80007ffe0ff */
[----:B------:R-:W-:Y:S02]  /*15c0*/  @!P5 LEA.HI.X R9, R40, R9, R39, 0x1, P6 ;  /* 0x000000092809d211 */ /* 0x000fe400030f0c27 */
[----:B------:R-:W-:-:S03]  /*15d0*/  LOP3.LUT P6, RZ, R3, 0x2, RZ, 0xc0, !PT ;  /* 0x0000000203ff7812 */ /* 0x000fc600078cc0ff */
[----:B------:R0:W4:Y:S01]  /*15e0*/  @!P5 LDG.E R7, desc[UR10][R8.64] ;  /* 0x0000000a0807d981 */ /* 0x000122000c1e1900 */
[----:B------:R-:W-:Y:S02]  /*15f0*/  LOP3.LUT P5, RZ, R3, 0x4, RZ, 0xc0, !PT ;  /* 0x0000000403ff7812 */ /* 0x000fe400078ac0ff */
[----:B0-----:R-:W-:-:S06]  /*1600*/  CS2R R8, SRZ ;  /* 0x0000000000087805 */ /* 0x001fcc000001ff00 */
[----:B------:R0:W5:Y:S01]  /*1610*/  @P0 LDG.E R8, desc[UR10][R10.64] ;  /* 0x0000000a0a080981 */ /* 0x000162000c1e1900 */
[----:B------:R-:W-:Y:S02]  /*1620*/  ISETP.NE.AND P0, PT, R49, RZ, PT ;  /* 0x000000ff3100720c */ /* 0x000fe40003f05270 */
[----:B0-----:R-:W-:-:S11]  /*1630*/  CS2R R10, SRZ ;  /* 0x00000000000a7805 */ /* 0x001fd6000001ff00 */
[----:B------:R-:W2:Y:S01]  /*1640*/  @P0 LDG.E R9, desc[UR10][R34.64] ;  /* 0x0000000a22090981 */ /* 0x000ea2000c1e1900 */
[----:B------:R-:W-:-:S13]  /*1650*/  ISETP.NE.AND P0, PT, R48, RZ, PT ;  /* 0x000000ff3000720c */ /* 0x000fda0003f05270 */
[----:B------:R-:W3:Y:S01]  /*1660*/  @P0 LDG.E R10, desc[UR10][R36.64] ;  /* 0x0000000a240a0981 */ /* 0x000ee2000c1e1900 */
[----:B------:R-:W-:-:S13]  /*1670*/  ISETP.NE.AND P0, PT, R43, RZ, PT ;  /* 0x000000ff2b00720c */ /* 0x000fda0003f05270 */
[----:B------:R0:W4:Y:S01]  /*1680*/  @P0 LDG.E R11, desc[UR10][R12.64] ;  /* 0x0000000a0c0b0981 */ /* 0x000122000c1e1900 */
[----:B------:R-:W-:Y:S02]  /*1690*/  ISETP.NE.AND P0, PT, R42, RZ, PT ;  /* 0x000000ff2a00720c */ /* 0x000fe40003f05270 */
[----:B0-----:R-:W-:-:S11]  /*16a0*/  CS2R R12, SRZ ;  /* 0x00000000000c7805 */ /* 0x001fd6000001ff00 */
[----:B------:R-:W4:Y:S01]  /*16b0*/  @P0 LDG.E R12, desc[UR10][R32.64] ;  /* 0x0000000a200c0981 */ /* 0x000f22000c1e1900 */
[----:B------:R-:W-:Y:S02]  /*16c0*/  ISETP.NE.AND P0, PT, R14, RZ, PT ;  /* 0x000000ff0e00720c */ /* 0x000fe40003f05270 */
[----:B------:R-:W-:-:S06]  /*16d0*/  MOV R14, RZ ;  /* 0x000000ff000e7202 */ /* 0x000fcc0000000f00 */
[----:B------:R-:W4:Y:S05]  /*16e0*/  @P5 LDG.E R14, desc[UR10][R30.64] ;  /* 0x0000000a1e0e5981 */ /* 0x000f2a000c1e1900 */
[----:B------:R-:W4:Y:S01]  /*16f0*/  @P0 LDG.E R13, desc[UR10][R28.64] ;  /* 0x0000000a1c0d0981 */ /* 0x000f22000c1e1900 */
[----:B------:R-:W-:Y:S01]  /*1700*/  ISETP.NE.AND P0, PT, R15, RZ, PT ;  /* 0x000000ff0f00720c */ /* 0x000fe20003f05270 */
[----:B------:R-:W-:Y:S01]  /*1710*/  HFMA2.MMA R15, -RZ, RZ, 0, 0 ;  /* 0x00000000ff0f7435 */ /* 0x000fe200000001ff */
[----:B------:R-:W-:Y:S02]  /*1720*/  CS2R R36, SRZ ;  /* 0x0000000000247805 */ /* 0x000fe4000001ff00 */
[----:B------:R-:W-:-:S04]  /*1730*/  CS2R R38, SRZ ;  /* 0x0000000000267805 */ /* 0x000fc8000001ff00 */
[----:B------:R-:W4:Y:S04]  /*1740*/  @P1 LDG.E R37, desc[UR10][R22.64] ;  /* 0x0000000a16251981 */ /* 0x000f28000c1e1900 */
[----:B------:R5:W4:Y:S04]  /*1750*/  @P6 LDG.E R15, desc[UR10][R26.64] ;  /* 0x0000000a1a0f6981 */ /* 0x000b28000c1e1900 */
[----:B------:R2:W4:Y:S04]  /*1760*/  @P0 LDG.E R36, desc[UR10][R24.64] ;  /* 0x0000000a18240981 */ /* 0x000528000c1e1900 */
[----:B------:R-:W4:Y:S01]  /*1770*/  @P2 LDG.E R38, desc[UR10][R20.64] ;  /* 0x0000000a14262981 */ /* 0x000f22000c1e1900 */
[----:B------:R-:W-:-:S03]  /*1780*/  MOV R40, RZ ;  /* 0x000000ff00287202 */ /* 0x000fc60000000f00 */
[----:B------:R-:W4:Y:S04]  /*1790*/  @P3 LDG.E R39, desc[UR10][R18.64] ;  /* 0x0000000a12273981 */ /* 0x000f28000c1e1900 */
[----:B------:R0:W4:Y:S01]  /*17a0*/  @P4 LDG.E R40, desc[UR10][R16.64] ;  /* 0x0000000a10284981 */ /* 0x000122000c1e1900 */
[----:B------:R-:W-:Y:S02]  /*17b0*/  ISETP.GT.AND P5, PT, R75, 0x1e, PT ;  /* 0x0000001e4b00780c */ /* 0x000fe40003fa4270 */
[----:B-----5:R-:W-:-:S04]  /*17c0*/  PRMT R26, R8, 0x7632, R26 ;  /* 0x00007632081a7816 */ /* 0x020fc8000000001a */
[----:B------:R-:W-:Y:S01]  /*17d0*/  SHF.L.U32 R27, R26, 0x10, RZ ;  /* 0x000000101a1b7819 */ /* 0x000fe200000006ff */
[----:B------:R-:W-:-:S04]  /*17e0*/  IMAD.U32 R26, R8, 0x10000, RZ ;  /* 0x00010000081a7824 */ /* 0x000fc800078e00ff */
[----:B------:R-:W-:Y:S01]  /*17f0*/  FMUL.FTZ R23, R27, R27 ;  /* 0x0000001b1b177220 */ /* 0x000fe20000410000 */
[----:B--2---:R-:W-:Y:S01]  /*1800*/  PRMT R24, R9, 0x7632, R24 ;  /* 0x0000763209187816 */ /* 0x004fe20000000018 */
[----:B------:R-:W-:-:S03]  /*1810*/  FADD.FTZ R27, R26, R27 ;  /* 0x0000001b1a1b7221 */ /* 0x000fc60000010000 */
[----:B------:R-:W-:Y:S01]  /*1820*/  SHF.L.U32 R25, R24, 0x10, RZ ;  /* 0x0000001018197819 */ /* 0x000fe200000006ff */
[----:B------:R-:W-:Y:S01]  /*1830*/  FFMA.FTZ R26, R26, R26, R23 ;  /* 0x0000001a1a1a7223 */ /* 0x000fe20000010017 */
[----:B------:R-:W-:-:S03]  /*1840*/  SHF.L.U32 R22, R9, 0x10, RZ ;  /* 0x0000001009167819 */ /* 0x000fc600000006ff */
[----:B0-----:R-:W-:Y:S01]  /*1850*/  FMUL.FTZ R17, R25, R25 ;  /* 0x0000001919117220 */ /* 0x001fe20000410000 */
[----:B---3--:R-:W-:Y:S01]  /*1860*/  PRMT R28, R10, 0x7632, R28 ;  /* 0x000076320a1c7816 */ /* 0x008fe2000000001c */
[----:B------:R-:W-:-:S03]  /*1870*/  FADD.FTZ R25, R22, R25 ;  /* 0x0000001916197221 */ /* 0x000fc60000010000 */
[----:B------:R-:W-:Y:S01]  /*1880*/  SHF.L.U32 R23, R28, 0x10, RZ ;  /* 0x000000101c177819 */ /* 0x000fe200000006ff */
[----:B------:R-:W-:Y:S01]  /*1890*/  FFMA.FTZ R22, R22, R22, R17 ;  /* 0x0000001616167223 */ /* 0x000fe20000010011 */
[----:B------:R-:W-:Y:S02]  /*18a0*/  SHF.L.U32 R20, R10, 0x10, RZ ;  /* 0x000000100a147819 */ /* 0x000fe400000006ff */
[----:B----4-:R-:W-:Y:S01]  /*18b0*/  PRMT R16, R11, 0x7632, R16 ;  /* 0x000076320b107816 */ /* 0x010fe20000000010 */
[----:B------:R-:W-:Y:S01]  /*18c0*/  FMUL.FTZ R17, R23, R23 ;  /* 0x0000001717117220 */ /* 0x000fe20000410000 */
[----:B------:R-:W-:Y:S02]  /*18d0*/  SHF.L.U32 R18, R11, 0x10, RZ ;  /* 0x000000100b127819 */ /* 0x000fe400000006ff */
[----:B------:R-:W-:Y:S01]  /*18e0*/  SHF.L.U32 R19, R16, 0x10, RZ ;  /* 0x0000001010137819 */ /* 0x000fe200000006ff */
[C---:B------:R-:W-:Y:S01]  /*18f0*/  FADD.FTZ R23, R20.reuse, R23 ;  /* 0x0000001714177221 */ /* 0x040fe20000010000 */
[----:B------:R-:W-:-:S03]  /*1900*/  FFMA.FTZ R20, R20, R20, R17 ;  /* 0x0000001414147223 */ /* 0x000fc60000010011 */
[----:B------:R-:W-:Y:S01]  /*1910*/  FMUL.FTZ R21, R19, R19 ;  /* 0x0000001313157220 */ /* 0x000fe20000410000 */
[----:B------:R-:W-:Y:S01]  /*1920*/  FADD.FTZ R17, R18, R19 ;  /* 0x0000001312117221 */ /* 0x000fe20000010000 */
[----:B------:R-:W-:Y:S02]  /*1930*/  PRMT R24, R12, 0x7632, R24 ;  /* 0x000076320c187816 */ /* 0x000fe40000000018 */
[----:B------:R-:W-:Y:S02]  /*1940*/  FFMA.FTZ R18, R18, R18, R21 ;  /* 0x0000001212127223 */ /* 0x000fe40000010015 */
[----:B------:R-:W-:Y:S02]  /*1950*/  SHF.L.U32 R19, R24, 0x10, RZ ;  /* 0x0000001018137819 */ /* 0x000fe400000006ff */
[----:B------:R-:W-:-:S04]  /*1960*/  PRMT R16, R13, 0x7632, R16 ;  /* 0x000076320d107816 */ /* 0x000fc80000000010 */
[----:B------:R-:W-:Y:S02]  /*1970*/  SHF.L.U32 R29, R16, 0x10, RZ ;  /* 0x00000010101d7819 */ /* 0x000fe400000006ff */
[----:B------:R-:W-:Y:S02]  /*1980*/  PRMT R21, R14, 0x7632, R21 ;  /* 0x000076320e157816 */ /* 0x000fe40000000015 */
[----:B------:R-:W-:Y:S01]  /*1990*/  SHF.L.U32 R24, R13, 0x10, RZ ;  /* 0x000000100d187819 */ /* 0x000fe200000006ff */
[----:B------:R-:W-:Y:S01]  /*19a0*/  FMUL.FTZ R31, R29, R29 ;  /* 0x0000001d1d1f7220 */ /* 0x000fe20000410000 */
[----:B------:R-:W-:Y:S01]  /*19b0*/  SHF.L.U32 R28, R12, 0x10, RZ ;  /* 0x000000100c1c7819 */ /* 0x000fe200000006ff */
[----:B------:R-:W-:Y:S01]  /*19c0*/  FMUL.FTZ R33, R19, R19 ;  /* 0x0000001313217220 */ /* 0x000fe20000410000 */
[----:B------:R-:W-:Y:S01]  /*19d0*/  SHF.L.U32 R21, R21, 0x10, RZ ;  /* 0x0000001015157819 */ /* 0x000fe200000006ff */
[C---:B------:R-:W-:Y:S01]  /*19e0*/  FADD.FTZ R30, R24.reuse, R29 ;  /* 0x0000001d181e7221 */ /* 0x040fe20000010000 */
[----:B------:R-:W-:Y:S01]  /*19f0*/  FFMA.FTZ R29, R24, R24, R31 ;  /* 0x00000018181d7223 */ /* 0x000fe2000001001f */
[C---:B------:R-:W-:Y:S01]  /*1a00*/  FADD.FTZ R19, R28.reuse, R19 ;  /* 0x000000131c137221 */ /* 0x040fe20000010000 */
[----:B------:R-:W-:Y:S01]  /*1a10*/  FFMA.FTZ R16, R28, R28, R33 ;  /* 0x0000001c1c107223 */ /* 0x000fe20000010021 */
[----:B------:R-:W-:Y:S01]  /*1a20*/  SHF.L.U32 R28, R14, 0x10, RZ ;  /* 0x000000100e1c7819 */ /* 0x000fe200000006ff */
[----:B------:R-:W-:Y:S01]  /*1a30*/  FMUL.FTZ R31, R21, R21 ;  /* 0x00000015151f7220 */ /* 0x000fe20000410000 */
[----:B------:R-:W-:Y:S01]  /*1a40*/  FADD.FTZ R29, RZ, R29 ;  /* 0x0000001dff1d7221 */ /* 0x000fe20000010000 */
[----:B------:R-:W-:-:S02]  /*1a50*/  FADD.FTZ R30, RZ, R30 ;  /* 0x0000001eff1e7221 */ /* 0x000fc40000010000 */
[----:B------:R-:W-:Y:S01]  /*1a60*/  FFMA.FTZ R24, R28, R28, R31 ;  /* 0x0000001c1c187223 */ /* 0x000fe2000001001f */
[----:B------:R-:W-:Y:S01]  /*1a70*/  FADD.FTZ R31, R29, R26 ;  /* 0x0000001a1d1f7221 */ /* 0x000fe20000010000 */
[----:B------:R-:W-:Y:S01]  /*1a80*/  PRMT R32, R15, 0x7632, R32 ;  /* 0x000076320f207816 */ /* 0x000fe20000000020 */
[----:B------:R-:W-:Y:S01]  /*1a90*/  FADD.FTZ R30, R30, R27 ;  /* 0x0000001b1e1e7221 */ /* 0x000fe20000010000 */
[----:B------:R-:W-:Y:S01]  /*1aa0*/  FADD.FTZ R21, R28, R21 ;  /* 0x000000151c157221 */ /* 0x000fe20000010000 */
[----:B------:R-:W-:Y:S01]  /*1ab0*/  FADD.FTZ R31, R31, R22 ;  /* 0x000000161f1f7221 */ /* 0x000fe20000010000 */
[----:B------:R-:W-:Y:S01]  /*1ac0*/  SHF.L.U32 R28, R32, 0x10, RZ ;  /* 0x00000010201c7819 */ /* 0x000fe200000006ff */
[----:B------:R-:W-:Y:S01]  /*1ad0*/  FADD.FTZ R30, R30, R25 ;  /* 0x000000191e1e7221 */ /* 0x000fe20000010000 */
[----:B------:R-:W-:Y:S01]  /*1ae0*/  SHF.L.U32 R27, R15, 0x10, RZ ;  /* 0x000000100f1b7819 */ /* 0x000fe200000006ff */
[----:B------:R-:W-:Y:S01]  /*1af0*/  FADD.FTZ R31, R31, R20 ;  /* 0x000000141f1f7221 */ /* 0x000fe20000010000 */
[----:B------:R-:W-:Y:S01]  /*1b00*/  PRMT R32, R36, 0x7632, R32 ;  /* 0x0000763224207816 */ /* 0x000fe20000000020 */
[----:B------:R-:W-:Y:S01]  /*1b10*/  FMUL.FTZ R26, R28, R28 ;  /* 0x0000001c1c1a7220 */ /* 0x000fe20000410000 */
[----:B------:R-:W-:Y:S01]  /*1b20*/  FADD.FTZ R30, R30, R23 ;  /* 0x000000171e1e7221 */ /* 0x000fe20000010000 */
[----:B------:R-:W-:Y:S01]  /*1b30*/  FADD.FTZ R31, R31, R18 ;  /* 0x000000121f1f7221 */ /* 0x000fe20000010000 */
[C---:B------:R-:W-:Y:S01]  /*1b40*/  FADD.FTZ R25, R27.reuse, R28 ;  /* 0x0000001c1b197221 */ /* 0x040fe20000010000 */
[----:B------:R-:W-:Y:S01]  /*1b50*/  FFMA.FTZ R26, R27, R27, R26 ;  /* 0x0000001b1b1a7223 */ /* 0x000fe2000001001a */
[----:B------:R-:W-:Y:S01]  /*1b60*/  FADD.FTZ R30, R30, R17 ;  /* 0x000000111e1e7221 */ /* 0x000fe20000010000 */
[----:B------:R-:W-:Y:S01]  /*1b70*/  PRMT R18, R38, 0x7632, R18 ;  /* 0x0000763226127816 */ /* 0x000fe20000000012 */
[----:B------:R-:W-:Y:S01]  /*1b80*/  FADD.FTZ R31, R31, R16 ;  /* 0x000000101f1f7221 */ /* 0x000fe20000010000 */
[----:B------:R-:W-:-:S02]  /*1b90*/  SHF.L.U32 R29, R32, 0x10, RZ ;  /* 0x00000010201d7819 */ /* 0x000fc400000006ff */
[----:B------:R-:W-:Y:S01]  /*1ba0*/  PRMT R27, R37, 0x7632, R27 ;  /* 0x00007632251b7816 */ /* 0x000fe2000000001b */
[----:B------:R-:W-:Y:S01]  /*1bb0*/  FADD.FTZ R30, R30, R19 ;  /* 0x000000131e1e7221 */ /* 0x000fe20000010000 */
[----:B------:R-:W-:Y:S02]  /*1bc0*/  SHF.L.U32 R22, R36, 0x10, RZ ;  /* 0x0000001024167819 */ /* 0x000fe400000006ff */
[----:B------:R-:W-:Y:S01]  /*1bd0*/  SHF.L.U32 R18, R18, 0x10, RZ ;  /* 0x0000001012127819 */ /* 0x000fe200000006ff */
[----:B------:R-:W-:Y:S01]  /*1be0*/  FMUL.FTZ R23, R29, R29 ;  /* 0x0000001d1d177220 */ /* 0x000fe20000410000 */
[----:B------:R-:W-:Y:S02]  /*1bf0*/  IMAD.U32 R28, R27, 0x10000, RZ ;  /* 0x000100001b1c7824 */ /* 0x000fe400078e00ff */
[----:B------:R-:W-:Y:S01]  /*1c00*/  FADD.FTZ R31, R31, R24 ;  /* 0x000000181f1f7221 */ /* 0x000fe20000010000 */
[----:B------:R-:W-:Y:S01]  /*1c10*/  SHF.L.U32 R19, R38, 0x10, RZ ;  /* 0x0000001026137819 */ /* 0x000fe200000006ff */
[----:B------:R-:W-:Y:S01]  /*1c20*/  FADD.FTZ R30, R30, R21 ;  /* 0x000000151e1e7221 */ /* 0x000fe20000010000 */
[----:B------:R-:W-:Y:S01]  /*1c30*/  SHF.L.U32 R17, R37, 0x10, RZ ;  /* 0x0000001025117819 */ /* 0x000fe200000006ff */
[----:B------:R-:W-:Y:S01]  /*1c40*/  FADD.FTZ R20, R22, R29 ;  /* 0x0000001d16147221 */ /* 0x000fe20000010000 */
[----:B------:R-:W-:Y:S01]  /*1c50*/  FMUL.FTZ R24, R18, R18 ;  /* 0x0000001212187220 */ /* 0x000fe20000410000 */
[----:B------:R-:W-:Y:S01]  /*1c60*/  FFMA.FTZ R22, R22, R22, R23 ;  /* 0x0000001616167223 */ /* 0x000fe20000010017 */
[----:B------:R-:W-:Y:S01]  /*1c70*/  FMUL.FTZ R32, R28, R28 ;  /* 0x0000001c1c207220 */ /* 0x000fe20000410000 */
[----:B------:R-:W-:Y:S01]  /*1c80*/  FADD.FTZ R31, R31, R26 ;  /* 0x0000001a1f1f7221 */ /* 0x000fe20000010000 */
[----:B------:R-:W-:Y:S01]  /*1c90*/  PRMT R21, R39, 0x7632, R21 ;  /* 0x0000763227157816 */ /* 0x000fe20000000015 */
[----:B------:R-:W-:Y:S01]  /*1ca0*/  FADD.FTZ R25, R30, R25 ;  /* 0x000000191e197221 */ /* 0x000fe20000010000 */
[----:B------:R-:W-:Y:S01]  /*1cb0*/  FADD.FTZ R18, R19, R18 ;  /* 0x0000001213127221 */ /* 0x000fe20000010000 */
[----:B------:R-:W-:Y:S01]  /*1cc0*/  FADD.FTZ R16, R17, R28 ;  /* 0x0000001c11107221 */ /* 0x000fe20000010000 */
[----:B------:R-:W-:Y:S01]  /*1cd0*/  FFMA.FTZ R19, R19, R19, R24 ;  /* 0x0000001313137223 */ /* 0x000fe20000010018 */
[----:B------:R-:W-:Y:S01]  /*1ce0*/  FFMA.FTZ R17, R17, R17, R32 ;  /* 0x0000001111117223 */ /* 0x000fe20000010020 */
[----:B------:R-:W-:Y:S01]  /*1cf0*/  PRMT R24, R40, 0x7632, R24 ;  /* 0x0000763228187816 */ /* 0x000fe20000000018 */
[----:B------:R-:W-:Y:S01]  /*1d00*/  FADD.FTZ R22, R31, R22 ;  /* 0x000000161f167221 */ /* 0x000fe20000010000 */
[----:B------:R-:W-:Y:S01]  /*1d10*/  SHF.L.U32 R21, R21, 0x10, RZ ;  /* 0x0000001015157819 */ /* 0x000fe200000006ff */
[----:B------:R-:W-:Y:S01]  /*1d20*/  FADD.FTZ R25, R25, R20 ;  /* 0x0000001419197221 */ /* 0x000fe20000010000 */
[----:B------:R-:W-:Y:S01]  /*1d30*/  SHF.L.U32 R20, R39, 0x10, RZ ;  /* 0x0000001027147819 */ /* 0x000fe200000006ff */
[----:B------:R-:W-:Y:S01]  /*1d40*/  FADD.FTZ R22, R22, R17 ;  /* 0x0000001116167221 */ /* 0x000fe20000010000 */
[----:B------:R-:W-:Y:S01]  /*1d50*/  SHF.L.U32 R27, R24, 0x10, RZ ;  /* 0x00000010181b7819 */ /* 0x000fe200000006ff */
[----:B------:R-:W-:Y:S01]  /*1d60*/  FMUL.FTZ R23, R21, R21 ;  /* 0x0000001515177220 */ /* 0x000fe20000410000 */
[----:B------:R-:W-:Y:S01]  /*1d70*/  FADD.FTZ R25, R25, R16 ;  /* 0x0000001019197221 */ /* 0x000fe20000010000 */
[----:B------:R-:W-:Y:S01]  /*1d80*/  SHF.L.U32 R16, R40, 0x10, RZ ;  /* 0x0000001028107819 */ /* 0x000fe200000006ff */
[----:B------:R-:W-:Y:S01]  /*1d90*/  FADD.FTZ R19, R22, R19 ;  /* 0x0000001316137221 */ /* 0x000fe20000010000 */
[C---:B------:R-:W-:Y:S01]  /*1da0*/  FADD.FTZ R21, R20.reuse, R21 ;  /* 0x0000001514157221 */ /* 0x040fe20000010000 */
[----:B------:R-:W-:Y:S01]  /*1db0*/  FMUL.FTZ R17, R27, R27 ;  /* 0x0000001b1b117220 */ /* 0x000fe20000410000 */
[----:B------:R-:W-:Y:S01]  /*1dc0*/  PRMT R22, R5, 0x7632, R22 ;  /* 0x0000763205167816 */ /* 0x000fe20000000016 */
[----:B------:R-:W-:Y:S01]  /*1dd0*/  FFMA.FTZ R20, R20, R20, R23 ;  /* 0x0000001414147223 */ /* 0x000fe20000010017 */
[----:B------:R-:W-:Y:S01]  /*1de0*/  FADD.FTZ R18, R25, R18 ;  /* 0x0000001219127221 */ /* 0x000fe20000010000 */
[C---:B------:R-:W-:Y:S01]  /*1df0*/  FADD.FTZ R27, R16.reuse, R27 ;  /* 0x0000001b101b7221 */ /* 0x040fe20000010000 */
[----:B------:R-:W-:Y:S01]  /*1e00*/  FFMA.FTZ R16, R16, R16, R17 ;  /* 0x0000001010107223 */ /* 0x000fe20000010011 */
[----:B------:R-:W-:Y:S01]  /*1e10*/  SHF.L.U32 R22, R22, 0x10, RZ ;  /* 0x0000001016167819 */ /* 0x000fe200000006ff */
[----:B------:R-:W-:Y:S01]  /*1e20*/  FADD.FTZ R18, R18, R21 ;  /* 0x0000001512127221 */ /* 0x000fe20000010000 */
[----:B------:R-:W-:Y:S01]  /*1e30*/  FADD.FTZ R19, R19, R20 ;  /* 0x0000001413137221 */ /* 0x000fe20000010000 */
[----:B------:R-:W-:-:S02]  /*1e40*/  SHF.L.U32 R17, R5, 0x10, RZ ;  /* 0x0000001005117819 */ /* 0x000fc400000006ff */
[----:B------:R-:W-:Y:S01]  /*1e50*/  PRMT R21, R6, 0x7632, R21 ;  /* 0x0000763206157816 */ /* 0x000fe20000000015 */
[----:B------:R-:W-:Y:S01]  /*1e60*/  FMUL.FTZ R20, R22, R22 ;  /* 0x0000001616147220 */ /* 0x000fe20000410000 */
[----:B------:R-:W-:Y:S01]  /*1e70*/  FADD.FTZ R16, R19, R16 ;  /* 0x0000001013107221 */ /* 0x000fe20000010000 */
[----:B------:R-:W-:Y:S01]  /*1e80*/  FADD.FTZ R18, R18, R27 ;  /* 0x0000001b12127221 */ /* 0x000fe20000010000 */
[----:B------:R-:W-:Y:S01]  /*1e90*/  SHF.L.U32 R21, R21, 0x10, RZ ;  /* 0x0000001015157819 */ /* 0x000fe200000006ff */
[--C-:B------:R-:W-:Y:S01]  /*1ea0*/  FADD.FTZ R19, R17, R22.reuse ;  /* 0x0000001611137221 */ /* 0x100fe20000010000 */
[----:B------:R-:W-:Y:S01]  /*1eb0*/  PRMT R22, R7, 0x7632, R22 ;  /* 0x0000763207167816 */ /* 0x000fe20000000016 */
[----:B------:R-:W-:Y:S01]  /*1ec0*/  FFMA.FTZ R17, R17, R17, R20 ;  /* 0x0000001111117223 */ /* 0x000fe20000010014 */
[----:B------:R-:W-:Y:S01]  /*1ed0*/  SHF.L.U32 R20, R6, 0x10, RZ ;  /* 0x0000001006147819 */ /* 0x000fe200000006ff */
[----:B------:R-:W-:Y:S01]  /*1ee0*/  FADD.FTZ R18, R18, R19 ;  /* 0x0000001312127221 */ /* 0x000fe20000010000 */
[----:B------:R-:W-:Y:S01]  /*1ef0*/  FMUL.FTZ R19, R21, R21 ;  /* 0x0000001515137220 */ /* 0x000fe20000410000 */
[----:B------:R-:W-:Y:S01]  /*1f00*/  SHF.L.U32 R22, R22, 0x10, RZ ;  /* 0x0000001016167819 */ /* 0x000fe200000006ff */
[----:B------:R-:W-:Y:S01]  /*1f10*/  FADD.FTZ R16, R16, R17 ;  /* 0x0000001110107221 */ /* 0x000fe20000010000 */
[----:B------:R-:W-:Y:S01]  /*1f20*/  SHF.L.U32 R17, R7, 0x10, RZ ;  /* 0x0000001007117819 */ /* 0x000fe200000006ff */
[C---:B------:R-:W-:Y:S01]  /*1f30*/  FFMA.FTZ R19, R20.reuse, R20, R19 ;  /* 0x0000001414137223 */ /* 0x040fe20000010013 */
[----:B------:R-:W-:Y:S01]  /*1f40*/  FADD.FTZ R21, R20, R21 ;  /* 0x0000001514157221 */ /* 0x000fe20000010000 */
[----:B------:R-:W-:-:S02]  /*1f50*/  FMUL.FTZ R20, R22, R22 ;  /* 0x0000001616147220 */ /* 0x000fc40000410000 */
[----:B------:R-:W-:Y:S01]  /*1f60*/  FADD.FTZ R16, R16, R19 ;  /* 0x0000001310107221 */ /* 0x000fe20000010000 */
[C---:B------:R-:W-:Y:S01]  /*1f70*/  FADD.FTZ R19, R17.reuse, R22 ;  /* 0x0000001611137221 */ /* 0x040fe20000010000 */
[----:B------:R-:W-:Y:S01]  /*1f80*/  FADD.FTZ R18, R18, R21 ;  /* 0x0000001512127221 */ /* 0x000fe20000010000 */
        /* <DEDUP_REMOVED lines=24> */
[----:B------:R-:W-:Y:S01]  /*2110*/  ISETP.GT.AND P5, PT, R75, 0xf, PT ;  /* 0x0000000f4b00780c */ /* 0x000fe20003fa4270 */
[----:B------:R-:W2:-:S12]  /*2120*/  LDC R41, c[0x0][0xc] ;  /* 0x00000300ff297b82 */ /* 0x000e980000000800 */
[----:B0-----:R-:W-:Y:S01]  /*2130*/  @!P5 FADD.FTZ R18, R18, R17 ;  /* 0x000000111212d221 */ /* 0x001fe20000010000 */
[----:B-1----:R-:W-:Y:S01]  /*2140*/  @!P5 FADD.FTZ R16, R16, R19 ;  /* 0x000000131010d221 */ /* 0x002fe20000010000 */
[----:B------:R-:W-:-:S03]  /*2150*/  ISETP.NE.AND P5, PT, R75, RZ, PT ;  /* 0x000000ff4b00720c */ /* 0x000fc60003fa5270 */
[----:B------:R-:W-:Y:S02]  /*2160*/  MOV R42, R18 ;  /* 0x00000012002a7202 */ /* 0x000fe40000000f00 */
[----:B------:R-:W-:-:S08]  /*2170*/  MOV R43, R16 ;  /* 0x00000010002b7202 */ /* 0x000fd00000000f00 */
[----:B------:R0:W-:Y:S01]  /*2180*/  @!P5 STS.64 [R61+0x10], R42 ;  /* 0x0000102a3d00d388 */ /* 0x0001e20000000a00 */
[----:B------:R-:W-:Y:S01]  /*2190*/  BAR.SYNC.DEFER_BLOCKING 0x0 ;  /* 0x0000000000007b1d */ /* 0x000fe20000010000 */
[----:B------:R-:W-:Y:S02]  /*21a0*/  ISETP.NE.AND P5, PT, R74, RZ, PT ;  /* 0x000000ff4a00720c */ /* 0x000fe40003fa5270 */
[----:B------:R-:W-:-:S03]  /*21b0*/  PRMT R54, R8, 0x7632, R54 ;  /* 0x0000763208367816 */ /* 0x000fc60000000036 */
[----:B------:R-:W-:Y:S01]  /*21c0*/  BSSY B0, `(.L_x_2092) ;  /* 0x0000024000007945 */ /* 0x000fe20003800000 */
[----:B------:R-:W-:Y:S02]  /*21d0*/  PRMT R51, R9, 0x7632, R51 ;  /* 0x0000763209337816 */ /* 0x000fe40000000033 */
[----:B------:R-:W-:Y:S02]  /*21e0*/  PRMT R50, R10, 0x7632, R50 ;  /* 0x000076320a327816 */ /* 0x000fe40000000032 */
[----:B------:R-:W-:-:S03]  /*21f0*/  PRMT R49, R11, 0x7632, R49 ;  /* 0x000076320b317816 */ /* 0x000fc60000000031 */
[----:B0-2---:R-:W-:Y:S05]  /*2200*/  @P5 BRA `(.L_x_2093) ;  /* 0x00000000007c5947 */ /* 0x005fea0003800000 */
[----:B------:R-:W0:Y:S01]  /*2210*/  S2UR UR8, SR_CgaCtaId ;  /* 0x00000000000879c3 */ /* 0x000e220000008800 */
[----:B------:R-:W-:Y:S02]  /*2220*/  UMOV UR7, 0x400 ;  /* 0x0000040000077882 */ /* 0x000fe40000000000 */
[----:B0-----:R-:W-:-:S09]  /*2230*/  ULEA UR7, UR8, UR7, 0x18 ;  /* 0x0000000708077291 */ /* 0x001fd2000f8ec03f */
        /* <DEDUP_REMOVED lines=28> */
.L_x_2093:
[----:B------:R-:W-:Y:S05]  /*2400*/  BSYNC B0 ;  /* 0x0000000000007941 */ /* 0x000fea0003800000 */
.L_x_2092:
[----:B------:R-:W-:Y:S02]  /*2410*/  ISETP.GE.U32.AND P6, PT, R41, 0x2, PT ;  /* 0x000000022900780c */ /* 0x000fe40003fc6070 */
        /* <DEDUP_REMOVED lines=13> */
[----:B------:R-:W0:Y:S01]  /*24f0*/  S2R R26, SR_CTAID.Y ;  /* 0x00000000001a7919 */ /* 0x000e220000002600 */
[----:B------:R-:W1:Y:S01]  /*2500*/  LDC R25, c[0x0][0x10] ;  /* 0x00000400ff197b82 */ /* 0x000e620000000800 */
[----:B------:R-:W-:-:S07]  /*2510*/  ULOP3.LUT UR7, UR4, 0x1, URZ, 0xc0, !UPT ;  /* 0x0000000104077892 */ /* 0x000fce000f8ec03f */
[----:B------:R-:W2:Y:S08]  /*2520*/  LDC.64 R30, c[0x0][0x240] ;  /* 0x00009000ff1e7b82 */ /* 0x000eb00000000a00 */
[----:B------:R-:W3:Y:S01]  /*2530*/  LDC.64 R28, c[0x0][0x248] ;  /* 0x00009200ff1c7b82 */ /* 0x000ee20000000a00 */
[----:B-1----:R-:W-:-:S04]  /*2540*/  IMAD R32, R25, UR7, RZ ;  /* 0x0000000719207c24 */ /* 0x002fc8000f8e02ff */
[C---:B------:R-:W-:Y:S01]  /*2550*/  IMAD R27, R32.reuse, R41, RZ ;  /* 0x00000029201b7224 */ /* 0x040fe200078e02ff */
[----:B0-----:R-:W-:-:S03]  /*2560*/  IADD3 R32, R32, R26, RZ ;  /* 0x0000001a20207210 */ /* 0x001fc60007ffe0ff */
[----:B------:R-:W-:Y:S02]  /*2570*/  IMAD.SHL.U32 R27, R27, 0x2, RZ ;  /* 0x000000021b1b7824 */ /* 0x000fe400078e00ff */
[----:B--2---:R-:W-:-:S04]  /*2580*/  IMAD.WIDE.U32 R30, R32, 0x4, R30 ;  /* 0x00000004201e7825 */ /* 0x004fc800078e001e */
[----:B---3--:R-:W-:Y:S01]  /*2590*/  IMAD.WIDE R28, R27, 0x4, R28 ;  /* 0x000000041b1c7825 */ /* 0x008fe200078e021c */
[----:B------:R-:W-:Y:S06]  /*25a0*/  @P5 BRA `(.L_x_2095) ;  /* 0x0000000000505947 */ /* 0x000fec0003800000 */
[----:B------:R-:W-:Y:S01]  /*25b0*/  ULOP3.LUT UP0, URZ, UR4, 0x2, URZ, 0xc0, !UPT ;  /* 0x00000002043f7892 */ /* 0x000fe2000f80c03f */
[----:B------:R-:W-:Y:S01]  /*25c0*/  IMAD R32, R25, UR9, R26 ;  /* 0x0000000919207c24 */ /* 0x000fe2000f8e021a */
[----:B------:R-:W-:Y:S02]  /*25d0*/  UMOV UR7, 0xffffffff ;  /* 0xffffffff00077882 */ /* 0x000fe40000000000 */
[----:B------:R-:W-:Y:S01]  /*25e0*/  USEL UR7, UR7, 0x1, UP0 ;  /* 0x0000000107077887 */ /* 0x000fe20008000000 */
[----:B------:R-:W-:Y:S01]  /*25f0*/  IMAD.WIDE.U32 R32, R32, 0x8, R28 ;  /* 0x0000000820207825 */ /* 0x000fe200078e001c */
[----:B------:R-:W-:-:S04]  /*2600*/  PLOP3.LUT P6, PT, PT, PT, UP0, 0x40, 0x0 ;  /* 0x000000000000781c */ /* 0x000fc80003fce808 */
[----:B------:R-:W-:Y:S01]  /*2610*/  SEL R27, R41, RZ, P6 ;  /* 0x000000ff291b7207 */ /* 0x000fe20003000000 */
[----:B------:R0:W-:Y:S01]  /*2620*/  STG.E.64 desc[UR10][R32.64], R42 ;  /* 0x0000002a20007986 */ /* 0x0001e2000c101b0a */
[----:B------:R-:W-:Y:S02]  /*2630*/  MOV R52, UR7 ;  /* 0x0000000700347c02 */ /* 0x000fe40008000f00 */
[----:B------:R-:W-:Y:S01]  /*2640*/  ISETP.NE.AND P6, PT, R27, -0x1, PT ;  /* 0xffffffff1b00780c */ /* 0x000fe20003fc5270 */
[----:B------:R-:W-:Y:S06]  /*2650*/  MEMBAR.ALL.GPU ;  /* 0x0000000000007992 */ /* 0x000fec000000a000 */
[----:B------:R-:W-:-:S00]  /*2660*/  ERRBAR ;  /* 0x00000000000079ab */ /* 0x000fc00000000000 */
[----:B------:R-:W-:Y:S06]  /*2670*/  CGAERRBAR ;  /* 0x00000000000075ab */ /* 0x000fec0000000000 */
[----:B------:R0:W-:Y:S01]  /*2680*/  REDG.E.ADD.S32.STRONG.GPU desc[UR10][R30.64], R52 ;  /* 0x000000341e00798e */ /* 0x0001e2000c10e38a */
[----:B------:R-:W-:Y:S05]  /*2690*/  @!P6 BRA `(.L_x_2095) ;  /* 0x000000000014e947 */ /* 0x000fea0003800000 */
.L_x_2096:
[----:B0-----:R-:W2:Y:S04]  /*26a0*/  LDG.E.STRONG.GPU R32, desc[UR10][R30.64] ;  /* 0x0000000a1e207981 */ /* 0x001ea8000c1ef900 */
[----:B--2---:R-:W-:Y:S01]  /*26b0*/  CCTL.IVALL ;  /* 0x00000000ff00798f */ /* 0x004fe20002000000 */
[----:B------:R-:W-:Y:S05]  /*26c0*/  YIELD ;  /* 0x0000000000007946 */ /* 0x000fea0003800000 */
[----:B------:R-:W-:-:S13]  /*26d0*/  ISETP.NE.AND P6, PT, R32, R27, PT ;  /* 0x0000001b2000720c */ /* 0x000fda0003fc5270 */
[----:B------:R-:W-:Y:S05]  /*26e0*/  @P6 BRA `(.L_x_2096) ;  /* 0xfffffffc00ec6947 */ /* 0x000fea000383ffff */
.L_x_2095:
[----:B------:R-:W-:Y:S01]  /*26f0*/  ISETP.NE.AND P6, PT, R41, RZ, PT ;  /* 0x000000ff2900720c */ /* 0x000fe20003fc5270 */
[----:B------:R-:W-:Y:S05]  /*2700*/  WARPSYNC.ALL ;  /* 0x0000000000007948 */ /* 0x000fea0003800000 */
[----:B------:R-:W-:Y:S07]  /*2710*/  BAR.SYNC.DEFER_BLOCKING 0x0 ;  /* 0x0000000000007b1d */ /* 0x000fee0000010000 */
[----:B------:R-:W-:Y:S05]  /*2720*/  @!P6 BRA `(.L_x_2094) ;  /* 0x0000000c00fce947 */ /* 0x000fea0003800000 */
[----:B0-----:R-:W-:Y:S01]  /*2730*/  IADD3 R30, R41, -0x1, RZ ;  /* 0xffffffff291e7810 */ /* 0x001fe20007ffe0ff */
[----:B------:R-:W-:-:S03]  /*2740*/  HFMA2.MMA R27, -RZ, RZ, 0, 0 ;  /* 0x00000000ff1b7435 */ /* 0x000fc600000001ff */
[----:B------:R-:W-:-:S13]  /*2750*/  ISETP.GE.U32.AND P6, PT, R30, 0x3, PT ;  /* 0x000000031e00780c */ /* 0x000fda0003fc6070 */
[----:B------:R-:W-:Y:S05]  /*2760*/  @!P6 BRA `(.L_x_2097) ;  /* 0x0000000c007ce947 */ /* 0x000fea0003800000 */
[----:B------:R-:W-:Y:S02]  /*2770*/  LOP3.LUT R30, R41, 0x3, RZ, 0xc0, !PT ;  /* 0x00000003291e7812 */ /* 0x000fe400078ec0ff */
[----:B------:R-:W-:Y:S02]  /*2780*/  MOV R27, RZ ;  /* 0x000000ff001b7202 */ /* 0x000fe40000000f00 */
[----:B------:R-:W-:-:S04]  /*2790*/  IADD3 R30, -R30, R41, RZ ;  /* 0x000000291e1e7210 */ /* 0x000fc80007ffe1ff */
[C---:B------:R-:W-:Y:S02]  /*27a0*/  ISETP.GT.AND P6, PT, R30.reuse, RZ, PT ;  /* 0x000000ff1e00720c */ /* 0x040fe40003fc4270 */
[----:B------:R-:W-:-:S11]  /*27b0*/  R2UR UR7, R30 ;  /* 0x000000001e0772ca */ /* 0x000fd600000e0000 */
[----:B------:R-:W-:Y:S05]  /*27c0*/  @!P6 BRA `(.L_x_2098) ;  /* 0x0000000800e8e947 */ /* 0x000fea0003800000 */
[----:B------:R-:W-:Y:S02]  /*27d0*/  UISETP.GT.AND UP1, UPT, UR7, 0xc, UPT ;  /* 0x0000000c0700788c */ /* 0x000fe4000bf24270 */
[----:B------:R-:W-:-:S04]  /*27e0*/  UPLOP3.LUT UP0, UPT, UPT, UPT, UPT, 0x80, 0x0 ;  /* 0x000000000000789c */ /* 0x000fc80003f0f070 */
[----:B------:R-:W-:-:S13]  /*27f0*/  PLOP3.LUT P6, PT, PT, PT, UP1, 0x40, 0x0 ;  /* 0x000000000000781c */ /* 0x000fda0003fce818 */
[----:B------:R-:W-:Y:S05]  /*2800*/  @P6 BRA `(.L_x_2099) ;  /* 0x0000000400d46947 */ /* 0x000fea0003800000 */
[----:B------:R-:W-:-:S11]  /*2810*/  UPLOP3.LUT UP0, UPT, UPT, UPT, UPT, 0x40, 0x0 ;  /* 0x000000000000789c */ /* 0x000fd60003f0e870 */
.L_x_2100:
[----:B------:R-:W-:-:S13]  /*2820*/  ISETP.EQ.OR P6, PT, R27, UR9, P5 ;  /* 0x000000091b007c0c */ /* 0x000fda000afc2670 */
[----:B------:R-:W-:-:S04]  /*2830*/  @!P6 IMAD R30, R25, R27, R26 ;  /* 0x0000001b191ee224 */ /* 0x000fc800078e021a */
[----:B------:R-:W-:-:S06]  /*2840*/  @!P6 IMAD.WIDE.U32 R30, R30, 0x8, R28 ;  /* 0x000000081e1ee825 */ /* 0x000fcc00078e001c */
[----:B------:R-:W2:Y:S02]  /*2850*/  @!P6 LDG.E.64 R30, desc[UR10][R30.64] ;  /* 0x0000000a1e1ee981 */ /* 0x000ea4000c1e1b00 */
[----:B--2---:R-:W-:Y:S01]  /*2860*/  @!P6 FADD.FTZ R42, R42, R30 ;  /* 0x0000001e2a2ae221 */ /* 0x004fe20000010000 */
[----:B------:R-:W-:Y:S01]  /*2870*/  IADD3 R30, R27, 0x1, RZ ;  /* 0x000000011b1e7810 */ /* 0x000fe20007ffe0ff */
[----:B------:R-:W-:-:S03]  /*2880*/  @!P6 FADD.FTZ R43, R43, R31 ;  /* 0x0000001f2b2be221 */ /* 0x000fc60000010000 */
        /* <DEDUP_REMOVED lines=75> */
[----:B------:R-:W-:Y:S02]  /*2d40*/  VIADD R30, R27, 0xc ;  /* 0x0000000c1b1e7836 */ /* 0x000fe40000000000 */
        /* <DEDUP_REMOVED lines=26> */
[----:B------:R-:W-:Y:S01]  /*2ef0*/  UIADD3 UR7, UR7, -0x10, URZ ;  /* 0xfffffff007077890 */ /* 0x000fe2000fffe03f */
[----:B------:R-:W-:-:S03]  /*2f00*/  IADD3 R27, R27, 0x10, RZ ;  /* 0x000000101b1b7810 */ /* 0x000fc60007ffe0ff */
[----:B------:R-:W-:Y:S01]  /*2f10*/  UISETP.GT.AND UP1, UPT, UR7, 0xc, UPT ;  /* 0x0000000c0700788c */ /* 0x000fe2000bf24270 */
[----:B--2---:R-:W-:Y:S01]  /*2f20*/  @!P6 FADD.FTZ R42, R42, R30 ;  /* 0x0000001e2a2ae221 */ /* 0x004fe20000010000 */
[----:B------:R-:W-:-:S04]  /*2f30*/  @!P6 FADD.FTZ R43, R43, R31 ;  /* 0x0000001f2b2be221 */ /* 0x000fc80000010000 */
[----:B------:R-:W-:-:S13]  /*2f40*/  PLOP3.LUT P6, PT, PT, PT, UP1, 0x80, 0x0 ;  /* 0x000000000000781c */ /* 0x000fda0003fcf018 */
[----:B------:R-:W-:Y:S05]  /*2f50*/  @P6 BRA `(.L_x_2100) ;  /* 0xfffffff800306947 */ /* 0x000fea000383ffff */
.L_x_2099:
[----:B------:R-:W-:-:S06]  /*2f60*/  UISETP.GT.AND UP1, UPT, UR7, 0x4, UPT ;  /* 0x000000040700788c */ /* 0x000fcc000bf24270 */
[----:B------:R-:W-:-:S13]  /*2f70*/  PLOP3.LUT P6, PT, PT, PT, UP1, 0x40, 0x0 ;  /* 0x000000000000781c */ /* 0x000fda0003fce818 */
[----:B------:R-:W-:Y:S05]  /*2f80*/  @P6 BRA `(.L_x_2101) ;  /* 0x0000000000ec6947 */ /* 0x000fea0003800000 */
        /* <DEDUP_REMOVED lines=54> */
[----:B------:R-:W-:Y:S01]  /*32f0*/  IADD3 R27, R27, 0x4, RZ ;  /* 0x000000041b1b7810 */ /* 0x000fe20007ffe0ff */
[----:B------:R-:W-:Y:S02]  /*3300*/  UPLOP3.LUT UP0, UPT, UPT, UPT, UPT, 0x40, 0x0 ;  /* 0x000000000000789c */ /* 0x000fe40003f0e870 */
[----:B------:R-:W-:Y:S01]  /*3310*/  UIADD3 UR7, UR7, -0x4, URZ ;  /* 0xfffffffc07077890 */ /* 0x000fe2000fffe03f */
[----:B--2---:R-:W-:Y:S01]  /*3320*/  @!P6 FADD.FTZ R42, R42, R30 ;  /* 0x0000001e2a2ae221 */ /* 0x004fe20000010000 */
[----:B------:R-:W-:-:S10]  /*3330*/  @!P6 FADD.FTZ R43, R43, R31 ;  /* 0x0000001f2b2be221 */ /* 0x000fd40000010000 */
.L_x_2101:
[----:B------:R-:W-:-:S06]  /*3340*/  UISETP.NE.OR UP0, UPT, UR7, URZ, UP0 ;  /* 0x0000003f0700728c */ /* 0x000fcc0008705670 */
[----:B------:R-:W-:-:S13]  /*3350*/  PLOP3.LUT P6, PT, PT, PT, UP0, 0x80, 0x0 ;  /* 0x000000000000781c */ /* 0x000fda0003fcf008 */
[----:B------:R-:W-:Y:S05]  /*3360*/  @!P6 BRA `(.L_x_2097) ;  /* 0x00000000007ce947 */ /* 0x000fea0003800000 */
.L_x_2098:
        /* <DEDUP_REMOVED lines=27> */
[----:B--2---:R-:W-:Y:S01]  /*3520*/  @!P6 FADD.FTZ R42, R42, R30 ;  /* 0x0000001e2a2ae221 */ /* 0x004fe20000010000 */
[----:B------:R-:W-:-:S03]  /*3530*/  @!P6 FADD.FTZ R43, R43, R31 ;  /* 0x0000001f2b2be221 */ /* 0x000fc60000010000 */
[----:B------:R-:W-:-:S13]  /*3540*/  ISETP.NE.AND P6, PT, RZ, UR7, PT ;  /* 0x00000007ff007c0c */ /* 0x000fda000bfc5270 */
[----:B------:R-:W-:Y:S05]  /*3550*/  @P6 BRA `(.L_x_2098) ;  /* 0xfffffffc00846947 */ /* 0x000fea000383ffff */
.L_x_2097:
        /* <DEDUP_REMOVED lines=10> */
.L_x_2103:
[----:B------:R-:W-:Y:S05]  /*3600*/  BSYNC B0 ;  /* 0x0000000000007941 */ /* 0x000fea0003800000 */
.L_x_2102:
[----:B------:R-:W-:-:S13]  /*3610*/  ISETP.NE.AND P6, PT, R41, 0x1, PT ;  /* 0x000000012900780c */ /* 0x000fda0003fc5270 */
[----:B------:R-:W-:Y:S05]  /*3620*/  @!P6 BRA `(.L_x_2094) ;  /* 0x00000000003ce947 */ /* 0x000fea0003800000 */
[----:B------:R-:W-:-:S05]  /*3630*/  VIADD R30, R27, 0x1 ;  /* 0x000000011b1e7836 */ /* 0x000fca0000000000 */
        /* <DEDUP_REMOVED lines=14> */
.L_x_2094:
[----:B------:R-:W-:Y:S01]  /*3720*/  ULDC.64 UR14, c[0x0][0x218] ;  /* 0x00008600000e7ab9 */ /* 0x000fe20000000a00 */
[----:B------:R-:W-:Y:S01]  /*3730*/  P2R R25, PR, RZ, 0x1 ;  /* 0x00000001ff197803 */ /* 0x000fe20000000000 */
[----:B------:R-:W1:Y:S01]  /*3740*/  S2UR UR8, SR_CgaCtaId ;  /* 0x00000000000879c3 */ /* 0x000e620000008800 */
[----:B------:R-:W-:Y:S01]  /*3750*/  LOP3.LUT P0, RZ, R74, UR9, RZ, 0xfc, !PT ;  /* 0x000000094aff7c12 */ /* 0x000fe2000f80fcff */
[----:B------:R-:W-:Y:S01]  /*3760*/  UMOV UR7, 0x400 ;  /* 0x0000040000077882 */ /* 0x000fe20000000000 */
[----:B------:R-:W-:Y:S02]  /*3770*/  ISETP.EQ.U32.AND P6, PT, RZ, UR14, PT ;  /* 0x0000000eff007c0c */ /* 0x000fe4000bfc2070 */
[----:B------:R-:W-:Y:S02]  /*3780*/  IADD3 R4, R2, R4, RZ ;  /* 0x0000000402047210 */ /* 0x000fe40007ffe0ff */
[----:B------:R-:W-:Y:S02]  /*3790*/  ISETP.EQ.OR.EX P6, PT, RZ, UR15, P0, P6 ;  /* 0x0000000fff007c0c */ /* 0x000fe400087c2760 */
[----:B------:R-:W-:-:S02]  /*37a0*/  ISETP.NE.AND P0, PT, R25, RZ, PT ;  /* 0x000000ff1900720c */ /* 0x000fc40003f05270 */
[----:B------:R-:W-:-:S09]  /*37b0*/  MOV R25, UR6 ;  /* 0x0000000600197c02 */ /* 0x000fd20008000f00 */
[----:B------:R-:W2:Y:S01]  /*37c0*/  @!P6 LDC.64 R26, c[0x0][0x218] ;  /* 0x00008600ff1aeb82 */ /* 0x000ea20000000a00 */
[----:B-1----:R-:W-:-:S03]  /*37d0*/  ULEA UR7, UR8, UR7, 0x18 ;  /* 0x0000000708077291 */ /* 0x002fc6000f8ec03f */
[----:B------:R-:W-:-:S06]  /*37e0*/  ULDC UR8, c[0x0][0x2a4] ;  /* 0x0000a90000087ab9 */ /* 0x000fcc0000000800 */
[----:B------:R0:W-:Y:S02]  /*37f0*/  @!P5 STS.64 [UR7+0x78], R42 ;  /* 0x0000782aff00d988 */ /* 0x0001e40008000a07 */
[----:B0-----:R-:W-:Y:S01]  /*3800*/  @!P6 FMUL.FTZ R43, R43, UR8 ;  /* 0x000000082b2bec20 */ /* 0x001fe20008410000 */
[----:B--2---:R-:W-:-:S04]  /*3810*/  @!P6 IMAD.WIDE R26, R25, 0x8, R26 ;  /* 0x00000008191ae825 */ /* 0x004fc800078e021a */
[----:B------:R-:W-:-:S05]  /*3820*/  @!P6 FMUL.FTZ R42, R42, UR8 ;  /* 0x000000082a2aec20 */ /* 0x000fca0008410000 */
[----:B------:R-:W-:Y:S01]  /*3830*/  @!P6 STG.E.64 desc[UR10][R26.64], R42 ;  /* 0x0000002a1a00e986 */ /* 0x000fe2000c101b0a */
[----:B------:R-:W-:Y:S06]  /*3840*/  BAR.SYNC.DEFER_BLOCKING 0x0 ;  /* 0x0000000000007b1d */ /* 0x000fec0000010000 */
[----:B------:R-:W0:Y:S02]  /*3850*/  LDS.64 R26, [UR7+0x78] ;  /* 0x00007807ff1a7984 */ /* 0x000e240008000a00 */
[----:B0-----:R-:W-:-:S05]  /*3860*/  FMUL.FTZ R25, R26, UR8 ;  /* 0x000000081a197c20 */ /* 0x001fca0008410000 */
[----:B------:R-:W-:-:S13]  /*3870*/  R2UR UR7, R25 ;  /* 0x00000000190772ca */ /* 0x000fda00000e0000 */
[----:B------:R-:W-:-:S05]  /*3880*/  MOV R28, UR7 ;  /* 0x00000007001c7c02 */ /* 0x000fca0008000f00 */
[----:B------:R-:W-:-:S04]  /*3890*/  FMUL.FTZ R28, R28, UR7 ;  /* 0x000000071c1c7c20 */ /* 0x000fc80008410000 */
[----:B------:R-:W-:Y:S02]  /*38a0*/  FFMA.FTZ R28, R27, UR8, -R28 ;  /* 0x000000081b1c7c23 */ /* 0x000fe4000801081c */
[----:B------:R-:W0:Y:S03]  /*38b0*/  LDC.64 R26, c[0x0][0x228] ;  /* 0x00008a00ff1a7b82 */ /* 0x000e260000000a00 */
[----:B------:R-:W-:-:S13]  /*38c0*/  FSETP.GTU.FTZ.AND P5, PT, R28, RZ, PT ;  /* 0x000000ff1c00720b */ /* 0x000fda0003fbc000 */
[----:B------:R-:W-:Y:S01]  /*38d0*/  VOTEU.ANY UP0, P5 ;  /* 0x00000000003f7886 */ /* 0x000fe20002800100 */
[----:B------:R-:W-:-:S04]  /*38e0*/  PLOP3.LUT P5, PT, PT, PT, UP0, 0x80, 0x0 ;  /* 0x000000000000781c */ /* 0x000fc80003faf008 */
[----:B------:R-:W-:Y:S01]  /*38f0*/  @UP0 ULDC UR8, c[0x0][0x238] ;  /* 0x00008e0000080ab9 */ /* 0x000fe20000000800 */
[----:B0-----:R-:W-:-:S08]  /*3900*/  IMAD.WIDE R26, R4, 0x4, R26 ;  /* 0x00000004041a7825 */ /* 0x001fd000078e021a */
[----:B------:R-:W-:Y:S01]  /*3910*/  @P5 FADD.FTZ R25, R28, UR8 ;  /* 0x000000081c195e21 */ /* 0x000fe20008010000 */
[----:B------:R-:W2:Y:S01]  /*3920*/  LDG.E.64 R26, desc[UR10][R26.64] ;  /* 0x0000000a1a1a7981 */ /* 0x000ea2000c1e1b00 */
[----:B------:R-:W0:Y:S01]  /*3930*/  LDC.64 R28, c[0x0][0x230] ;  /* 0x00008c00ff1c7b82 */ /* 0x000e220000000a00 */
[----:B------:R-:W-:Y:S01]  /*3940*/  PLOP3.LUT P5, PT, PT, PT, UP0, 0x80, 0x0 ;  /* 0x000000000000781c */ /* 0x000fe20003faf008 */
[----:B------:R-:W-:-:S12]  /*3950*/  UMOV UR8, 0x3f800000 ;  /* 0x3f80000000087882 */ /* 0x000fd80000000000 */
[----:B------:R-:W1:Y:S01]  /*3960*/  @P5 MUFU.RSQ R25, R25 ;  /* 0x0000001900195308 */ /* 0x000e620000001400 */
[----:B------:R-:W-:Y:S01]  /*3970*/  PLOP3.LUT P5, PT, PT, PT, UP0, 0x80, 0x0 ;  /* 0x000000000000781c */ /* 0x000fe20003faf008 */
[----:B0-----:R-:W-:-:S06]  /*3980*/  IMAD.WIDE R28, R4, 0x4, R28 ;  /* 0x00000004041c7825 */ /* 0x001fcc00078e021c */
[----:B------:R-:W2:Y:S06]  /*3990*/  LDG.E.64 R28, desc[UR10][R28.64] ;  /* 0x0000000a1c1c7981 */ /* 0x000eac000c1e1b00 */
[----:B-1----:R-:W-:Y:S02]  /*39a0*/  @P5 R2UR UR8, R25 ;  /* 0x00000000190852ca */ /* 0x002fe400000e0000 */
[----:B------:R-:W-:Y:S02]  /*39b0*/  ISETP.NE.AND P6, PT, RZ, UR12, PT ;  /* 0x0000000cff007c0c */ /* 0x000fe4000bfc5270 */
[----:B------:R-:W-:-:S02]  /*39c0*/  SHF.L.U32 R13, R13, 0x10, RZ ;  /* 0x000000100d0d7819 */ /* 0x000fc400000006ff */
[----:B------:R-:W-:-:S03]  /*39d0*/  SHF.L.U32 R48, R48, 0x10, RZ ;  /* 0x0000001030307819 */ /* 0x000fc600000006ff */
[----:B------:R-:W-:Y:S02]  /*39e0*/  FADD.FTZ R13, R13, -UR7 ;  /* 0x800000070d0d7e21 */ /* 0x000fe40008010000 */
[----:B------:R-:W-:Y:S01]  /*39f0*/  FADD.FTZ R25, R48, -UR7 ;  /* 0x8000000730197e21 */ /* 0x000fe20008010000 */
[----:B------:R-:W-:Y:S01]  /*3a00*/  SHF.L.U32 R4, R8, 0x10, RZ ;  /* 0x0000001008047819 */ /* 0x000fe200000006ff */
[----:B------:R-:W-:Y:S01]  /*3a10*/  FMUL.FTZ R13, R13, UR8 ;  /* 0x000000080d0d7c20 */ /* 0x000fe20008410000 */
[----:B------:R-:W-:Y:S01]  /*3a20*/  SHF.L.U32 R8, R54, 0x10, RZ ;  /* 0x0000001036087819 */ /* 0x000fe200000006ff */
[----:B------:R-:W-:Y:S02]  /*3a30*/  FMUL.FTZ R25, R25, UR8 ;  /* 0x0000000819197c20 */ /* 0x000fe40008410000 */
[----:B------:R-:W-:Y:S02]  /*3a40*/  FADD.FTZ R4, R4, -UR7 ;  /* 0x8000000704047e21 */ /* 0x000fe40008010000 */
[----:B------:R-:W-:Y:S01]  /*3a50*/  FADD.FTZ R8, R8, -UR7 ;  /* 0x8000000708087e21 */ /* 0x000fe20008010000 */
[----:B--2---:R-:W-:Y:S01]  /*3a60*/  FFMA.FTZ R13, R26, R13, R28 ;  /* 0x0000000d1a0d7223 */ /* 0x004fe2000001001c */
        /* <DEDUP_REMOVED lines=12> */
.L_x_2104:
[----:B------:R-:W-:Y:S01]  /*3b30*/  LOP3.LUT P5, RZ, R3, 0x100, RZ, 0xc0, !PT ;  /* 0x0000010003ff7812 */ /* 0x000fe200078ac0ff */
[----:B------:R-:W-:-:S12]  /*3b40*/  BSSY B0, `(.L_x_2105) ;  /* 0x000000f000007945 */ /* 0x000fd80003800000 */
[----:B------:R-:W-:Y:S05]  /*3b50*/  @!P5 BRA `(.L_x_2106) ;  /* 0x000000000034d947 */ /* 0x000fea0003800000 */
[----:B------:R-:W-:Y:S01]  /*3b60*/  SHF.R.S32.HI R30, RZ, 0x1f, R0 ;  /* 0x0000001fff1e7819 */ /* 0x000fe20000011400 */
[----:B------:R-:W-:Y:S01]  /*3b70*/  ULDC.64 UR14, c[0x0][0x270] ;  /* 0x00009c00000e7ab9 */ /* 0x000fe20000000a00 */
[----:B------:R-:W-:Y:S02]  /*3b80*/  MOV R31, R45 ;  /* 0x0000002d001f7202 */ /* 0x000fe40000000f00 */
[----:B------:R-:W-:Y:S01]  /*3b90*/  F2FP.BF16.F32.PACK_AB R13, R25, R13 ;  /* 0x0000000d190d723e */ /* 0x000fe200000010ff */
[----:B------:R-:W-:Y:S01]  /*3ba0*/  IMAD R32, R30, UR14, RZ ;  /* 0x0000000e1e207c24 */ /* 0x000fe2000f8e02ff */
[----:B------:R-:W-:-:S03]  /*3bb0*/  MOV R30, R46 ;  /* 0x0000002e001e7202 */ /* 0x000fc60000000f00 */
[C---:B------:R-:W-:Y:S02]  /*3bc0*/  IMAD R32, R0.reuse, UR15, R32 ;  /* 0x0000000f00207c24 */ /* 0x040fe4000f8e0220 */
[----:B------:R-:W-:Y:S01]  /*3bd0*/  IMAD.WIDE.U32 R30, R0, UR14, R30 ;  /* 0x0000000e001e7c25 */ /* 0x000fe2000f8e001e */
[----:B------:R-:W-:-:S04]  /*3be0*/  ULDC.64 UR14, c[0x0][0x210] ;  /* 0x00008400000e7ab9 */ /* 0x000fc80000000a00 */
[----:B------:R-:W-:Y:S02]  /*3bf0*/  IADD3 R31, R31, R32, RZ ;  /* 0x000000201f1f7210 */ /* 0x000fe40007ffe0ff */
[----:B------:R-:W-:-:S04]  /*3c00*/  LEA R32, P5, R30, UR14, 0x1 ;  /* 0x0000000e1e207c11 */ /* 0x000fc8000f8a08ff */
[----:B------:R-:W-:-:S05]  /*3c10*/  LEA.HI.X R33, R30, UR15, R31, 0x1, P5 ;  /* 0x0000000f1e217c11 */ /* 0x000fca000a8f0c1f */
[----:B------:R0:W-:Y:S04]  /*3c20*/  STG.E desc[UR10][R32.64], R13 ;  /* 0x0000000d20007986 */ /* 0x0001e8000c10190a */
.L_x_2106:
[----:B------:R-:W-:Y:S05]  /*3c30*/  BSYNC B0 ;  /* 0x0000000000007941 */ /* 0x000fea0003800000 */
.L_x_2105:
[----:B------:R-:W-:Y:S01]  /*3c40*/  FMUL.FTZ R4, R4, UR8 ;  /* 0x0000000804047c20 */ /* 0x000fe20008410000 */
[----:B------:R-:W-:Y:S01]  /*3c50*/  FMUL.FTZ R8, R8, UR8 ;  /* 0x0000000808087c20 */ /* 0x000fe20008410000 */
[----:B0-----:R-:W-:Y:S02]  /*3c60*/  SHF.L.U32 R13, R9, 0x10, RZ ;  /* 0x00000010090d7819 */ /* 0x001fe400000006ff */
[----:B------:R-:W-:Y:S01]  /*3c70*/  SHF.L.U32 R51, R51, 0x10, RZ ;  /* 0x0000001033337819 */ /* 0x000fe200000006ff */
[----:B------:R-:W-:Y:S01]  /*3c80*/  FFMA.FTZ R4, R26, R4, R28 ;  /* 0x000000041a047223 */ /* 0x000fe2000001001c */
[----:B------:R-:W-:Y:S01]  /*3c90*/  SHF.L.U32 R10, R10, 0x10, RZ ;  /* 0x000000100a0a7819 */ /* 0x000fe200000006ff */
[----:B------:R-:W-:Y:S01]  /*3ca0*/  FFMA.FTZ R25, R27, R8, R29 ;  /* 0x000000081b197223 */ /* 0x000fe2000001001d */
[----:B------:R-:W-:Y:S01]  /*3cb0*/  SHF.L.U32 R50, R50, 0x10, RZ ;  /* 0x0000001032327819 */ /* 0x000fe200000006ff */
[----:B------:R-:W-:Y:S06]  /*3cc0*/  @!P6 BRA `(.L_x_2107) ;  /* 0x000000000028e947 */ /* 0x000fec0003800000 */
[----:B------:R-:W-:Y:S01]  /*3cd0*/  FMUL.FTZ R30, R4, -1.4426950216293334961 ;  /* 0xbfb8aa3b041e7820 */ /* 0x000fe20000410000 */
[----:B------:R-:W-:-:S03]  /*3ce0*/  FMUL.FTZ R8, R25, -1.4426950216293334961 ;  /* 0xbfb8aa3b19087820 */ /* 0x000fc60000410000 */
        /* <DEDUP_REMOVED lines=8> */
.L_x_2107:
[----:B------:R-:W-:Y:S01]  /*3d70*/  LOP3.LUT P5, RZ, R3, 0x80, RZ, 0xc0, !PT ;  /* 0x0000008003ff7812 */ /* 0x000fe200078ac0ff */
[----:B------:R-:W-:-:S12]  /*3d80*/  BSSY B0, `(.L_x_2108) ;  /* 0x000000f000007945 */ /* 0x000fd80003800000 */
[----:B------:R-:W-:Y:S05]  /*3d90*/  @!P5 BRA `(.L_x_2109) ;  /* 0x000000000034d947 */ /* 0x000fea0003800000 */
[----:B------:R-:W-:Y:S01]  /*3da0*/  SHF.R.S32.HI R8, RZ, 0x1f, R73 ;  /* 0x0000001fff087819 */ /* 0x000fe20000011449 */
[----:B------:R-:W-:Y:S01]  /*3db0*/  ULDC.64 UR14, c[0x0][0x270] ;  /* 0x00009c00000e7ab9 */ /* 0x000fe20000000a00 */
[----:B------:R-:W-:Y:S01]  /*3dc0*/  IMAD.MOV.U32 R9, RZ, RZ, R45 ;  /* 0x000000ffff097224 */ /* 0x000fe200078e002d */
[----:B------:R-:W-:Y:S02]  /*3dd0*/  F2FP.BF16.F32.PACK_AB R25, R25, R4 ;  /* 0x000000041919723e */ /* 0x000fe400000010ff */
        /* <DEDUP_REMOVED lines=9> */
.L_x_2109:
[----:B------:R-:W-:Y:S05]  /*3e70*/  BSYNC B0 ;  /* 0x0000000000007941 */ /* 0x000fea0003800000 */
.L_x_2108:
[----:B------:R-:W-:Y:S01]  /*3e80*/  FADD.FTZ R13, R13, -UR7 ;  /* 0x800000070d0d7e21 */ /* 0x000fe20008010000 */
[----:B------:R-:W-:Y:S01]  /*3e90*/  FADD.FTZ R51, R51, -UR7 ;  /* 0x8000000733337e21 */ /* 0x000fe20008010000 */
[----:B------:R-:W-:Y:S01]  /*3ea0*/  FADD.FTZ R4, R10, -UR7 ;  /* 0x800000070a047e21 */ /* 0x000fe20008010000 */
[----:B------:R-:W-:Y:S01]  /*3eb0*/  FADD.FTZ R10, R50, -UR7 ;  /* 0x80000007320a7e21 */ /* 0x000fe20008010000 */
[----:B------:R-:W-:Y:S01]  /*3ec0*/  FMUL.FTZ R13, R13, UR8 ;  /* 0x000000080d0d7c20 */ /* 0x000fe20008410000 */
[----:B------:R-:W-:Y:S01]  /*3ed0*/  FMUL.FTZ R8, R51, UR8 ;  /* 0x0000000833087c20 */ /* 0x000fe20008410000 */
[----:B------:R-:W-:Y:S01]  /*3ee0*/  FMUL.FTZ R4, R4, UR8 ;  /* 0x0000000804047c20 */ /* 0x000fe20008410000 */
[----:B------:R-:W-:Y:S01]  /*3ef0*/  FMUL.FTZ R10, R10, UR8 ;  /* 0x000000080a0a7c20 */ /* 0x000fe20008410000 */
[----:B------:R-:W-:Y:S01]  /*3f00*/  FFMA.FTZ R13, R26, R13, R28 ;  /* 0x0000000d1a0d7223 */ /* 0x000fe2000001001c */
[----:B0-----:R-:W-:Y:S01]  /*3f10*/  FFMA.FTZ R25, R27, R8, R29 ;  /* 0x000000081b197223 */ /* 0x001fe2000001001d */
        /* <DEDUP_REMOVED lines=11> */
.L_x_2110:
        /* <DEDUP_REMOVED lines=16> */
.L_x_2112:
[----:B------:R-:W-:Y:S05]  /*40d0*/  BSYNC B0 ;  /* 0x0000000000007941 */ /* 0x000fea0003800000 */
.L_x_2111:
[----:B0-----:R-:W-:Y:S01]  /*40e0*/  SHF.L.U32 R13, R11, 0x10, RZ ;  /* 0x000000100b0d7819 */ /* 0x001fe200000006ff */
[----:B------:R-:W-:Y:S01]  /*40f0*/  FFMA.FTZ R4, R26, R4, R28 ;  /* 0x000000041a047223 */ /* 0x000fe2000001001c */
[----:B------:R-:W-:Y:S01]  /*4100*/  SHF.L.U32 R49, R49, 0x10, RZ ;  /* 0x0000001031317819 */ /* 0x000fe200000006ff */
        /* <DEDUP_REMOVED lines=12> */
.L_x_2113:
        /* <DEDUP_REMOVED lines=16> */
.L_x_2115:
[----:B------:R-:W-:Y:S05]  /*42d0*/  BSYNC B0 ;  /* 0x0000000000007941 */ /* 0x000fea0003800000 */
.L_x_2114:
[----:B------:R-:W-:Y:S01]  /*42e0*/  FADD.FTZ R13, R13, -UR7 ;  /* 0x800000070d0d7e21 */ /* 0x000fe20008010000 */
[----:B------:R-:W-:Y:S01]  /*42f0*/  FADD.FTZ R49, R49, -UR7 ;  /* 0x8000000731317e21 */ /* 0x000fe20008010000 */
[----:B------:R-:W-:Y:S02]  /*4300*/  SHF.L.U32 R4, R12, 0x10, RZ ;  /* 0x000000100c047819 */ /* 0x000fe400000006ff */
[----:B------:R-:W-:Y:S01]  /*4310*/  SHF.L.U32 R12, R35, 0x10, RZ ;  /* 0x00000010230c7819 */ /* 0x000fe200000006ff */
[----:B------:R-:W-:Y:S01]  /*4320*/  FMUL.FTZ R13, R13, UR8 ;  /* 0x000000080d0d7c20 */ /* 0x000fe20008410000 */
[----:B------:R-:W-:Y:S01]  /*4330*/  FMUL.FTZ R30, R49, UR8 ;  /* 0x00000008311e7c20 */ /* 0x000fe20008410000 */
[----:B------:R-:W-:Y:S01]  /*4340*/  SHF.L.U32 R14, R14, 0x10, RZ ;  /* 0x000000100e0e7819 */ /* 0x000fe200000006ff */
[----:B------:R-:W-:Y:S01]  /*4350*/  FADD.FTZ R4, R4, -UR7 ;  /* 0x8000000704047e21 */ /* 0x000fe20008010000 */
[----:B------:R-:W-:Y:S01]  /*4360*/  SHF.L.U32 R34, R34, 0x10, RZ ;  /* 0x0000001022227819 */ /* 0x000fe200000006ff */
[----:B------:R-:W-:Y:S01]  /*4370*/  FADD.FTZ R12, R12, -UR7 ;  /* 0x800000070c0c7e21 */ /* 0x000fe20008010000 */
[----:B------:R-:W-:Y:S01]  /*4380*/  FFMA.FTZ R13, R26, R13, R28 ;  /* 0x0000000d1a0d7223 */ /* 0x000fe2000001001c */
[----:B------:R-:W-:Y:S01]  /*4390*/  FFMA.FTZ R30, R27, R30, R29 ;  /* 0x0000001e1b1e7223 */ /* 0x000fe2000001001d */
[----:B------:R-:W-:Y:S06]  /*43a0*/  @!P6 BRA `(.L_x_2116) ;  /* 0x000000000028e947 */ /* 0x000fec0003800000 */
        /* <DEDUP_REMOVED lines=10> */
.L_x_2116:
[----:B------:R-:W-:Y:S01]  /*4450*/  LOP3.LUT P5, RZ, R3, 0x10, RZ, 0xc0, !PT ;  /* 0x0000001003ff7812 */ /* 0x000fe200078ac0ff */
[----:B------:R-:W-:-:S12]  /*4460*/  BSSY B0, `(.L_x_2117) ;  /* 0x000000f000007945 */ /* 0x000fd80003800000 */
[----:B------:R-:W-:Y:S05]  /*4470*/  @!P5 BRA `(.L_x_2118) ;  /* 0x000000000034d947 */ /* 0x000fea0003800000 */
[----:B------:R-:W-:Y:S01]  /*4480*/  SHF.R.S32.HI R8, RZ, 0x1f, R70 ;  /* 0x0000001fff087819 */ /* 0x000fe20000011446 */
[----:B------:R-:W-:Y:S01]  /*4490*/  ULDC.64 UR14, c[0x0][0x270] ;  /* 0x00009c00000e7ab9 */ /* 0x000fe20000000a00 */
[----:B------:R-:W-:Y:S02]  /*44a0*/  MOV R9, R45 ;  /* 0x0000002d00097202 */ /* 0x000fe40000000f00 */
[----:B------:R-:W-:Y:S01]  /*44b0*/  F2FP.BF16.F32.PACK_AB R13, R30, R13 ;  /* 0x0000000d1e0d723e */ /* 0x000fe200000010ff */
[----:B0-----:R-:W-:Y:S01]  /*44c0*/  IMAD R11, R8, UR14, RZ ;  /* 0x0000000e080b7c24 */ /* 0x001fe2000f8e02ff */
        /* <DEDUP_REMOVED lines=8> */
.L_x_2118:
[----:B------:R-:W-:Y:S05]  /*4550*/  BSYNC B0 ;  /* 0x0000000000007941 */ /* 0x000fea0003800000 */
.L_x_2117:
[----:B------:R-:W-:Y:S01]  /*4560*/  FMUL.FTZ R9, R4, UR8 ;  /* 0x0000000804097c20 */ /* 0x000fe20008410000 */
[----:B------:R-:W-:Y:S01]  /*4570*/  FMUL.FTZ R12, R12, UR8 ;  /* 0x000000080c0c7c20 */ /* 0x000fe20008410000 */
[----:B------:R-:W-:Y:S01]  /*4580*/  FADD.FTZ R14, R14, -UR7 ;  /* 0x800000070e0e7e21 */ /* 0x000fe20008010000 */
[----:B------:R-:W-:Y:S01]  /*4590*/  FADD.FTZ R34, R34, -UR7 ;  /* 0x8000000722227e21 */ /* 0x000fe20008010000 */
[----:B------:R-:W-:Y:S01]  /*45a0*/  FFMA.FTZ R4, R26, R9, R28 ;  /* 0x000000091a047223 */ /* 0x000fe2000001001c */
[----:B-1----:R-:W-:Y:S01]  /*45b0*/  FFMA.FTZ R13, R27, R12, R29 ;  /* 0x0000000c1b0d7223 */ /* 0x002fe2000001001d */
        /* <DEDUP_REMOVED lines=11> */
.L_x_2119:
[----:B------:R-:W-:Y:S01]  /*4670*/  LOP3.LUT P5, RZ, R3, 0x8, RZ, 0xc0, !PT ;  /* 0x0000000803ff7812 */ /* 0x000fe200078ac0ff */
[----:B------:R-:W-:-:S12]  /*4680*/  BSSY B0, `(.L_x_2120) ;  /* 0x000000f000007945 */ /* 0x000fd80003800000 */
[----:B------:R-:W-:Y:S05]  /*4690*/  @!P5 BRA `(.L_x_2121) ;  /* 0x000000000034d947 */ /* 0x000fea0003800000 */
[----:B------:R-:W-:Y:S01]  /*46a0*/  SHF.R.S32.HI R8, RZ, 0x1f, R69 ;  /* 0x0000001fff087819 */ /* 0x000fe20000011445 */
[----:B------:R-:W-:Y:S01]  /*46b0*/  ULDC.64 UR14, c[0x0][0x270] ;  /* 0x00009c00000e7ab9 */ /* 0x000fe20000000a00 */
[----:B------:R-:W-:Y:S02]  /*46c0*/  MOV R9, R45 ;  /* 0x0000002d00097202 */ /* 0x000fe40000000f00 */
[----:B------:R-:W-:Y:S01]  /*46d0*/  F2FP.BF16.F32.PACK_AB R13, R13, R4 ;  /* 0x000000040d0d723e */ /* 0x000fe200000010ff */
[----:B0-----:R-:W-:Y:S02]  /*46e0*/  IMAD R10, R8, UR14, RZ ;  /* 0x0000000e080a7c24 */ /* 0x001fe4000f8e02ff */
[----:B------:R-:W-:Y:S02]  /*46f0*/  IMAD.MOV.U32 R8, RZ, RZ, R46 ;  /* 0x000000ffff087224 */ /* 0x000fe400078e002e */
[C---:B------:R-:W-:Y:S02]  /*4700*/  IMAD R11, R69.reuse, UR15, R10 ;  /* 0x0000000f450b7c24 */ /* 0x040fe4000f8e020a */
[----:B------:R-:W-:Y:S01]  /*4710*/  IMAD.WIDE.U32 R8, R69, UR14, R8 ;  /* 0x0000000e45087c25 */ /* 0x000fe2000f8e0008 */
[----:B------:R-:W-:-:S04]  /*4720*/  ULDC.64 UR14, c[0x0][0x210] ;  /* 0x00008400000e7ab9 */ /* 0x000fc80000000a00 */
[----:B------:R-:W-:Y:S02]  /*4730*/  IADD3 R11, R9, R11, RZ ;  /* 0x0000000b090b7210 */ /* 0x000fe40007ffe0ff */
[----:B------:R-:W-:-:S04]  /*4740*/  LEA R10, P5, R8, UR14, 0x1 ;  /* 0x0000000e080a7c11 */ /* 0x000fc8000f8a08ff */
[----:B------:R-:W-:-:S05]  /*4750*/  LEA.HI.X R11, R8, UR15, R11, 0x1, P5 ;  /* 0x0000000f080b7c11 */ /* 0x000fca000a8f0c0b */
[----:B------:R1:W-:Y:S04]  /*4760*/  STG.E desc[UR10][R10.64], R13 ;  /* 0x0000000d0a007986 */ /* 0x0003e8000c10190a */
.L_x_2121:
[----:B------:R-:W-:Y:S05]  /*4770*/  BSYNC B0 ;  /* 0x0000000000007941 */ /* 0x000fea0003800000 */
.L_x_2120:
[----:B------:R-:W-:Y:S01]  /*4780*/  FMUL.FTZ R9, R14, UR8 ;  /* 0x000000080e097c20 */ /* 0x000fe20008410000 */
[----:B------:R-:W-:Y:S01]  /*4790*/  FMUL.FTZ R34, R34, UR8 ;  /* 0x0000000822227c20 */ /* 0x000fe20008410000 */
[----:B------:R-:W-:Y:S02]  /*47a0*/  SHF.L.U32 R15, R15, 0x10, RZ ;  /* 0x000000100f0f7819 */ /* 0x000fe400000006ff */
[----:B------:R-:W-:Y:S01]  /*47b0*/  SHF.L.U32 R16, R16, 0x10, RZ ;  /* 0x0000001010107819 */ /* 0x000fe200000006ff */
[----:B------:R-:W-:Y:S01]  /*47c0*/  FFMA.FTZ R4, R26, R9, R28 ;  /* 0x000000091a047223 */ /* 0x000fe2000001001c */
[----:B------:R-:W-:Y:S01]  /*47d0*/  SHF.L.U32 R36, R36, 0x10, RZ ;  /* 0x0000001024247819 */ /* 0x000fe200000006ff */
[----:B-1----:R-:W-:Y:S01]  /*47e0*/  FFMA.FTZ R13, R27, R34, R29 ;  /* 0x000000221b0d7223 */ /* 0x002fe2000001001d */
[----:B------:R-:W-:Y:S01]  /*47f0*/  SHF.L.U32 R17, R17, 0x10, RZ ;  /* 0x0000001011117819 */ /* 0x000fe200000006ff */
        /* <DEDUP_REMOVED lines=11> */
.L_x_2122:
        /* <DEDUP_REMOVED lines=16> */
.L_x_2124:
[----:B------:R-:W-:Y:S05]  /*49b0*/  BSYNC B0 ;  /* 0x0000000000007941 */ /* 0x000fea0003800000 */
.L_x_2123:
[----:B------:R-:W-:Y:S01]  /*49c0*/  FADD.FTZ R15, R15, -UR7 ;  /* 0x800000070f0f7e21 */ /* 0x000fe20008010000 */
[----:B------:R-:W-:Y:S01]  /*49d0*/  FADD.FTZ R16, R16, -UR7 ;  /* 0x8000000710107e21 */ /* 0x000fe20008010000 */
[----:B-1----:R-:W-:Y:S01]  /*49e0*/  FADD.FTZ R13, R36, -UR7 ;  /* 0x80000007240d7e21 */ /* 0x002fe20008010000 */
[----:B------:R-:W-:Y:S01]  /*49f0*/  FADD.FTZ R4, R17, -UR7 ;  /* 0x8000000711047e21 */ /* 0x000fe20008010000 */
[----:B------:R-:W-:Y:S01]  /*4a00*/  FMUL.FTZ R15, R15, UR8 ;  /* 0x000000080f0f7c20 */ /* 0x000fe20008410000 */
[----:B------:R-:W-:Y:S01]  /*4a10*/  FMUL.FTZ R16, R16, UR8 ;  /* 0x0000000810107c20 */ /* 0x000fe20008410000 */
[----:B------:R-:W-:Y:S01]  /*4a20*/  FMUL.FTZ R13, R13, UR8 ;  /* 0x000000080d0d7c20 */ /* 0x000fe20008410000 */
[----:B------:R-:W-:Y:S01]  /*4a30*/  FMUL.FTZ R4, R4, UR8 ;  /* 0x0000000804047c20 */ /* 0x000fe20008410000 */
        /* <DEDUP_REMOVED lines=13> */
.L_x_2125:
        /* <DEDUP_REMOVED lines=16> */
.L_x_2127:
[----:B------:R-:W-:Y:S05]  /*4c10*/  BSYNC B0 ;  /* 0x0000000000007941 */ /* 0x000fea0003800000 */
.L_x_2126:
[----:B------:R-:W-:Y:S01]  /*4c20*/  SHF.L.U32 R37, R37, 0x10, RZ ;  /* 0x0000001025257819 */ /* 0x000fe200000006ff */
[----:B------:R-:W-:Y:S01]  /*4c30*/  FFMA.FTZ R13, R26, R13, R28 ;  /* 0x0000000d1a0d7223 */ /* 0x000fe2000001001c */
[----:B------:R-:W-:Y:S01]  /*4c40*/  SHF.L.U32 R18, R18, 0x10, RZ ;  /* 0x0000001012127819 */ /* 0x000fe200000006ff */
[----:B------:R-:W-:Y:S01]  /*4c50*/  FFMA.FTZ R4, R27, R4, R29 ;  /* 0x000000041b047223 */ /* 0x000fe2000001001d */
[----:B------:R-:W-:Y:S06]  /*4c60*/  @!P6 BRA `(.L_x_2128) ;  /* 0x000000000028e947 */ /* 0x000fec0003800000 */
        /* <DEDUP_REMOVED lines=10> */
.L_x_2128:
[----:B------:R-:W-:Y:S04]  /*4d10*/  BSSY B0, `(.L_x_2129) ;  /* 0x000000f000007945 */ /* 0x000fe80003800000 */
[----:B------:R-:W-:Y:S05]  /*4d20*/  @!P0 BRA `(.L_x_2130) ;  /* 0x0000000000348947 */ /* 0x000fea0003800000 */
[----:B------:R-:W-:Y:S01]  /*4d30*/  SHF.R.S32.HI R8, RZ, 0x1f, R66 ;  /* 0x0000001fff087819 */ /* 0x000fe20000011442 */
[----:B------:R-:W-:Y:S01]  /*4d40*/  ULDC.64 UR14, c[0x0][0x270] ;  /* 0x00009c00000e7ab9 */ /* 0x000fe20000000a00 */
[----:B------:R-:W-:Y:S02]  /*4d50*/  MOV R9, R45 ;  /* 0x0000002d00097202 */ /* 0x000fe40000000f00 */
[----:B------:R-:W-:Y:S01]  /*4d60*/  F2FP.BF16.F32.PACK_AB R13, R4, R13 ;  /* 0x0000000d040d723e */ /* 0x000fe200000010ff */
[----:B01----:R-:W-:Y:S01]  /*4d70*/  IMAD R11, R8, UR14, RZ ;  /* 0x0000000e080b7c24 */ /* 0x003fe2000f8e02ff */
[----:B------:R-:W-:-:S03]  /*4d80*/  MOV R8, R46 ;  /* 0x0000002e00087202 */ /* 0x000fc60000000f00 */
[C---:B------:R-:W-:Y:S02]  /*4d90*/  IMAD R11, R66.reuse, UR15, R11 ;  /* 0x0000000f420b7c24 */ /* 0x040fe4000f8e020b */
[----:B------:R-:W-:Y:S01]  /*4da0*/  IMAD.WIDE.U32 R8, R66, UR14, R8 ;  /* 0x0000000e42087c25 */ /* 0x000fe2000f8e0008 */
[----:B------:R-:W-:-:S03]  /*4db0*/  ULDC.64 UR14, c[0x0][0x210] ;  /* 0x00008400000e7ab9 */ /* 0x000fc60000000a00 */
[----:B------:R-:W-:Y:S01]  /*4dc0*/  IMAD.IADD R11, R9, 0x1, R11 ;  /* 0x00000001090b7824 */ /* 0x000fe200078e020b */
[----:B------:R-:W-:-:S04]  /*4dd0*/  LEA R10, P5, R8, UR14, 0x1 ;  /* 0x0000000e080a7c11 */ /* 0x000fc8000f8a08ff */
[----:B------:R-:W-:-:S05]  /*4de0*/  LEA.HI.X R11, R8, UR15, R11, 0x1, P5 ;  /* 0x0000000f080b7c11 */ /* 0x000fca000a8f0c0b */
[----:B------:R2:W-:Y:S04]  /*4df0*/  STG.E desc[UR10][R10.64], R13 ;  /* 0x0000000d0a007986 */ /* 0x0005e8000c10190a */
.L_x_2130:
[----:B------:R-:W-:Y:S05]  /*4e00*/  BSYNC B0 ;  /* 0x0000000000007941 */ /* 0x000fea0003800000 */
.L_x_2129:
        /* <DEDUP_REMOVED lines=23> */
.L_x_2131:
[----:B------:R-:W-:Y:S04]  /*4f80*/  BSSY B0, `(.L_x_2132) ;  /* 0x000000f000007945 */ /* 0x000fe80003800000 */
[----:B------:R-:W-:Y:S05]  /*4f90*/  @!P1 BRA `(.L_x_2133) ;  /* 0x0000000000349947 */ /* 0x000fea0003800000 */
[----:B------:R-:W-:Y:S01]  /*4fa0*/  SHF.R.S32.HI R8, RZ, 0x1f, R65 ;  /* 0x0000001fff087819 */ /* 0x000fe20000011441 */
[----:B------:R-:W-:Y:S01]  /*4fb0*/  ULDC.64 UR14, c[0x0][0x270] ;  /* 0x00009c00000e7ab9 */ /* 0x000fe20000000a00 */
[----:B------:R-:W-:Y:S02]  /*4fc0*/  MOV R9, R45 ;  /* 0x0000002d00097202 */ /* 0x000fe40000000f00 */
[----:B------:R-:W-:Y:S01]  /*4fd0*/  F2FP.BF16.F32.PACK_AB R37, R18, R37 ;  /* 0x000000251225723e */ /* 0x000fe200000010ff */
[----:B012---:R-:W-:Y:S01]  /*4fe0*/  IMAD R10, R8, UR14, RZ ;  /* 0x0000000e080a7c24 */ /* 0x007fe2000f8e02ff */
        /* <DEDUP_REMOVED lines=8> */
.L_x_2133:
[----:B------:R-:W-:Y:S05]  /*5070*/  BSYNC B0 ;  /* 0x0000000000007941 */ /* 0x000fea0003800000 */
.L_x_2132:
[----:B------:R-:W-:Y:S01]  /*5080*/  FMUL.FTZ R9, R4, UR8 ;  /* 0x0000000804097c20 */ /* 0x000fe20008410000 */
[----:B------:R-:W-:Y:S01]  /*5090*/  FMUL.FTZ R12, R12, UR8 ;  /* 0x000000080c0c7c20 */ /* 0x000fe20008410000 */
[----:B------:R-:W-:Y:S01]  /*50a0*/  FADD.FTZ R39, R39, -UR7 ;  /* 0x8000000727277e21 */ /* 0x000fe20008010000 */
[----:B------:R-:W-:Y:S01]  /*50b0*/  FADD.FTZ R20, R20, -UR7 ;  /* 0x8000000714147e21 */ /* 0x000fe20008010000 */
[----:B------:R-:W-:Y:S01]  /*50c0*/  FFMA.FTZ R4, R26, R9, R28 ;  /* 0x000000091a047223 */ /* 0x000fe2000001001c */
[----:B--2---:R-:W-:Y:S01]  /*50d0*/  FFMA.FTZ R13, R27, R12, R29 ;  /* 0x0000000c1b0d7223 */ /* 0x004fe2000001001d */
[----:B------:R-:W-:Y:S06]  /*50e0*/  @!P6 BRA `(.L_x_2134) ;  /* 0x000000000028e947 */ /* 0x000fec0003800000 */
[----:B------:R-:W-:Y:S01]  /*50f0*/  FMUL.FTZ R8, R4, -1.4426950216293334961 ;  /* 0xbfb8aa3b04087820 */ /* 0x000fe20000410000 */
[----:B01-3--:R-:W-:-:S05]  /*5100*/  FMUL.FTZ R10, R13, -1.4426950216293334961 ;  /* 0xbfb8aa3b0d0a7820 */ /* 0x00bfca0000410000 */
        /* <DEDUP_REMOVED lines=8> */
.L_x_2134:
[----:B------:R-:W-:Y:S04]  /*5190*/  BSSY B0, `(.L_x_2135) ;  /* 0x000000f000007945 */ /* 0x000fe80003800000 */
[----:B------:R-:W-:Y:S05]  /*51a0*/  @!P2 BRA `(.L_x_2136) ;  /* 0x000000000034a947 */ /* 0x000fea0003800000 */
[----:B------:R-:W-:Y:S01]  /*51b0*/  SHF.R.S32.HI R8, RZ, 0x1f, R64 ;  /* 0x0000001fff087819 */ /* 0x000fe20000011440 */
[----:B------:R-:W-:Y:S01]  /*51c0*/  ULDC.64 UR14, c[0x0][0x270] ;  /* 0x00009c00000e7ab9 */ /* 0x000fe20000000a00 */
[----:B------:R-:W-:Y:S02]  /*51d0*/  MOV R9, R45 ;  /* 0x0000002d00097202 */ /* 0x000fe40000000f00 */
[----:B------:R-:W-:Y:S01]  /*51e0*/  F2FP.BF16.F32.PACK_AB R13, R13, R4 ;  /* 0x000000040d0d723e */ /* 0x000fe200000010ff */
[----:B01-3--:R-:W-:Y:S01]  /*51f0*/  IMAD R11, R8, UR14, RZ ;  /* 0x0000000e080b7c24 */ /* 0x00bfe2000f8e02ff */
        /* <DEDUP_REMOVED lines=8> */
.L_x_2136:
[----:B------:R-:W-:Y:S05]  /*5280*/  BSYNC B0 ;  /* 0x0000000000007941 */ /* 0x000fea0003800000 */
.L_x_2135:
[----:B------:R-:W-:Y:S01]  /*5290*/  FMUL.FTZ R39, R39, UR8 ;  /* 0x0000000827277c20 */ /* 0x000fe20008410000 */
[----:B------:R-:W-:Y:S01]  /*52a0*/  FMUL.FTZ R20, R20, UR8 ;  /* 0x0000000814147c20 */ /* 0x000fe20008410000 */
[----:B------:R-:W-:Y:S02]  /*52b0*/  SHF.L.U32 R40, R40, 0x10, RZ ;  /* 0x0000001028287819 */ /* 0x000fe400000006ff */
[----:B------:R-:W-:Y:S01]  /*52c0*/  SHF.L.U32 R21, R21, 0x10, RZ ;  /* 0x0000001015157819 */ /* 0x000fe200000006ff */
[----:B------:R-:W-:Y:S01]  /*52d0*/  FFMA.FTZ R39, R26, R39, R28 ;  /* 0x000000271a277223 */ /* 0x000fe2000001001c */
[----:B0123--:R-:W-:Y:S01]  /*52e0*/  SHF.L.U32 R10, R5, 0x10, RZ ;  /* 0x00000010050a7819 */ /* 0x00ffe200000006ff */
[----:B------:R-:W-:Y:S01]  /*52f0*/  FFMA.FTZ R20, R27, R20, R29 ;  /* 0x000000141b147223 */ /* 0x000fe2000001001d */
[----:B------:R-:W-:Y:S01]  /*5300*/  SHF.L.U32 R22, R22, 0x10, RZ ;  /* 0x0000001016167819 */ /* 0x000fe200000006ff */
        /* <DEDUP_REMOVED lines=11> */
.L_x_2137:
        /* <DEDUP_REMOVED lines=9> */
[----:B------:R-:W-:-:S03]  /*5450*/  ULDC.64 UR14, c[0x0][0x210] ;  /* 0x00008400000e7ab9 */ /* 0x000fc60000000a00 */
[----:B------:R-:W-:Y:S01]  /*5460*/  IMAD.IADD R9, R5, 0x1, R9 ;  /* 0x0000000105097824 */ /* 0x000fe200078e0209 */
[----:B------:R-:W-:-:S04]  /*5470*/  LEA R8, P5, R4, UR14, 0x1 ;  /* 0x0000000e04087c11 */ /* 0x000fc8000f8a08ff */
[----:B------:R-:W-:-:S05]  /*5480*/  LEA.HI.X R9, R4, UR15, R9, 0x1, P5 ;  /* 0x0000000f04097c11 */ /* 0x000fca000a8f0c09 */
[----:B------:R0:W-:Y:S04]  /*5490*/  STG.E desc[UR10][R8.64], R39 ;  /* 0x0000002708007986 */ /* 0x0001e8000c10190a */
.L_x_2139:
[----:B------:R-:W-:Y:S05]  /*54a0*/  BSYNC B0 ;  /* 0x0000000000007941 */ /* 0x000fea0003800000 */
.L_x_2138:
        /* <DEDUP_REMOVED lines=21> */
.L_x_2140:
[----:B------:R-:W-:Y:S04]  /*5600*/  BSSY B0, `(.L_x_2141) ;  /* 0x000000e000007945 */ /* 0x000fe80003800000 */
[----:B------:R-:W-:Y:S05]  /*5610*/  @!P4 BRA `(.L_x_2142) ;  /* 0x000000000030c947 */ /* 0x000fea0003800000 */
[----:B------:R-:W-:Y:S01]  /*5620*/  ULDC.64 UR14, c[0x0][0x270] ;  /* 0x00009c00000e7ab9 */ /* 0x000fe20000000a00 */
[----:B------:R-:W-:Y:S01]  /*5630*/  MOV R4, R46 ;  /* 0x0000002e00047202 */ /* 0x000fe20000000f00 */
[----:B0-----:R-:W-:Y:S01]  /*5640*/  IMAD R9, R76, UR14, RZ ;  /* 0x0000000e4c097c24 */ /* 0x001fe2000f8e02ff */
        /* <DEDUP_REMOVED lines=9> */
.L_x_2142:
[----:B------:R-:W-:Y:S05]  /*56e0*/  BSYNC B0 ;  /* 0x0000000000007941 */ /* 0x000fea0003800000 */
.L_x_2141:
[----:B------:R-:W-:Y:S01]  /*56f0*/  ULDC.64 UR14, c[0x0][0x278] ;  /* 0x00009e00000e7ab9 */ /* 0x000fe20000000a00 */
[----:B------:R-:W-:Y:S01]  /*5700*/  FFMA.FTZ R13, R26, R13, R28 ;  /* 0x0000000d1a0d7223 */ /* 0x000fe2000001001c */
        /* <DEDUP_REMOVED lines=12> */
.L_x_2143:
[----:B------:R-:W-:Y:S01]  /*57d0*/  ISETP.GE.U32.AND P5, PT, R56, UR14, PT ;  /* 0x0000000e38007c0c */ /* 0x000fe2000bfa6070 */
[----:B------:R-:W-:Y:S01]  /*57e0*/  BSSY B0, `(.L_x_2144) ;  /* 0x0000016000007945 */ /* 0x000fe20003800000 */
[----:B------:R-:W-:Y:S02]  /*57f0*/  SHF.L.U32 R4, R6, 0x10, RZ ;  /* 0x0000001006047819 */ /* 0x000fe400000006ff */
[----:B------:R-:W-:Y:S02]  /*5800*/  ISETP.GE.AND.EX P5, PT, R60, UR15, PT, P5 ;  /* 0x0000000f3c007c0c */ /* 0x000fe4000bfa6350 */
[----:B------:R-:W-:Y:S01]  /*5810*/  SHF.L.U32 R23, R23, 0x10, RZ ;  /* 0x0000001017177819 */ /* 0x000fe200000006ff */
[----:B------:R-:W-:Y:S01]  /*5820*/  FADD.FTZ R4, R4, -UR7 ;  /* 0x8000000704047e21 */ /* 0x000fe20008010000 */
[----:B------:R-:W-:-:S03]  /*5830*/  ISETP.GT.U32.OR P5, PT, R74, 0x17f, P5 ;  /* 0x0000017f4a00780c */ /* 0x000fc60002fa4470 */
[----:B------:R-:W-:Y:S01]  /*5840*/  FADD.FTZ R23, R23, -UR7 ;  /* 0x8000000717177e21 */ /* 0x000fe20008010000 */
[----:B-1----:R-:W-:-:S03]  /*5850*/  FMUL.FTZ R11, R4, UR8 ;  /* 0x00000008040b7c20 */ /* 0x002fc60008410000 */
[----:B------:R-:W-:-:S06]  /*5860*/  FMUL.FTZ R6, R23, UR8 ;  /* 0x0000000817067c20 */ /* 0x000fcc0008410000 */
[----:B------:R-:W-:Y:S05]  /*5870*/  @P5 BRA `(.L_x_2145) ;  /* 0x0000000000305947 */ /* 0x000fea0003800000 */
        /* <DEDUP_REMOVED lines=12> */
.L_x_2145:
[----:B------:R-:W-:Y:S05]  /*5940*/  BSYNC B0 ;  /* 0x0000000000007941 */ /* 0x000fea0003800000 */
.L_x_2144:
[----:B------:R-:W-:Y:S01]  /*5950*/  SHF.L.U32 R10, R7, 0x10, RZ ;  /* 0x00000010070a7819 */ /* 0x000fe200000006ff */
[----:B------:R-:W-:Y:S01]  /*5960*/  FFMA.FTZ R11, R26, R11, R28 ;  /* 0x0000000b1a0b7223 */ /* 0x000fe2000001001c */
[----:B------:R-:W-:Y:S01]  /*5970*/  SHF.L.U32 R24, R24, 0x10, RZ ;  /* 0x0000001018187819 */ /* 0x000fe200000006ff */
[----:B01----:R-:W-:Y:S01]  /*5980*/  FFMA.FTZ R8, R27, R6, R29 ;  /* 0x000000061b087223 */ /* 0x003fe2000001001d */
        /* <DEDUP_REMOVED lines=11> */
.L_x_2146:
[----:B------:R-:W-:Y:S01]  /*5a40*/  ISETP.GE.U32.AND P5, PT, R55, UR14, PT ;  /* 0x0000000e37007c0c */ /* 0x000fe2000bfa6070 */
[----:B------:R-:W-:Y:S01]  /*5a50*/  FADD.FTZ R4, R10, -UR7 ;  /* 0x800000070a047e21 */ /* 0x000fe20008010000 */
[----:B------:R-:W-:Y:S01]  /*5a60*/  FADD.FTZ R24, R24, -UR7 ;  /* 0x8000000718187e21 */ /* 0x000fe20008010000 */
[----:B------:R-:W-:Y:S01]  /*5a70*/  BSSY B0, `(.L_x_2147) ;  /* 0x0000014000007945 */ /* 0x000fe20003800000 */
[----:B------:R-:W-:Y:S01]  /*5a80*/  ISETP.GE.AND.EX P5, PT, R59, UR15, PT, P5 ;  /* 0x0000000f3b007c0c */ /* 0x000fe2000bfa6350 */
[----:B------:R-:W-:Y:S01]  /*5a90*/  FMUL.FTZ R5, R4, UR8 ;  /* 0x0000000804057c20 */ /* 0x000fe20008410000 */
[----:B------:R-:W-:Y:S02]  /*5aa0*/  FMUL.FTZ R24, R24, UR8 ;  /* 0x0000000818187c20 */ /* 0x000fe40008410000 */
[----:B------:R-:W-:Y:S01]  /*5ab0*/  ISETP.GT.U32.OR P5, PT, R74, 0x17f, P5 ;  /* 0x0000017f4a00780c */ /* 0x000fe20002fa4470 */
[----:B------:R-:W-:Y:S01]  /*5ac0*/  FFMA.FTZ R26, R26, R5, R28 ;  /* 0x000000051a1a7223 */ /* 0x000fe2000001001c */
[----:B------:R-:W-:-:S11]  /*5ad0*/  FFMA.FTZ R27, R27, R24, R29 ;  /* 0x000000181b1b7223 */ /* 0x000fd6000001001d */
        /* <DEDUP_REMOVED lines=13> */
.L_x_2148:
[----:B------:R-:W-:Y:S05]  /*5bb0*/  BSYNC B0 ;  /* 0x0000000000007941 */ /* 0x000fea0003800000 */
.L_x_2147:
        /* <DEDUP_REMOVED lines=11> */
.L_x_2149:
[----:B------:R-:W-:Y:S01]  /*5c70*/  ISETP.GE.U32.AND P5, PT, R57, UR14, PT ;  /* 0x0000000e39007c0c */ /* 0x000fe2000bfa6070 */
[----:B------:R-:W-:Y:S03]  /*5c80*/  BSSY B0, `(.L_x_2150) ;  /* 0x0000010000007945 */ /* 0x000fe60003800000 */
[----:B------:R-:W-:-:S04]  /*5c90*/  ISETP.GE.AND.EX P5, PT, R58, UR15, PT, P5 ;  /* 0x0000000f3a007c0c */ /* 0x000fc8000bfa6350 */
[----:B------:R-:W-:-:S13]  /*5ca0*/  ISETP.GT.U32.OR P5, PT, R74, 0x17f, P5 ;  /* 0x0000017f4a00780c */ /* 0x000fda0002fa4470 */
[----:B------:R-:W-:Y:S05]  /*5cb0*/  @P5 BRA `(.L_x_2151) ;  /* 0x0000000000305947 */ /* 0x000fea0003800000 */
[----:B------:R-:W-:Y:S01]  /*5cc0*/  ULDC.64 UR14, c[0x0][0x270] ;  /* 0x00009c00000e7ab9 */ /* 0x000fe20000000a00 */
[----:B0-----:R-:W-:Y:S01]  /*5cd0*/  MOV R6, R46 ;  /* 0x0000002e00067202 */ /* 0x001fe20000000f00 */
        /* <DEDUP_REMOVED lines=10> */
.L_x_2151:
[----:B------:R-:W-:Y:S05]  /*5d80*/  BSYNC B0 ;  /* 0x0000000000007941 */ /* 0x000fea0003800000 */
.L_x_2150:
[----:B------:R-:W-:Y:S01]  /*5d90*/  ULDC UR7, c[0x0][0x10] ;  /* 0x0000040000077ab9 */ /* 0x000fe20000000800 */
[----:B------:R-:W-:Y:S02]  /*5da0*/  UIADD3 UR4, UR4, 0x1, URZ ;  /* 0x0000000104047890 */ /* 0x000fe4000fffe03f */
[----:B------:R-:W-:-:S04]  /*5db0*/  UIADD3 UR6, UR7, UR6, URZ ;  /* 0x0000000607067290 */ /* 0x000fc8000fffe03f */
[----:B------:R-:W-:-:S06]  /*5dc0*/  UISETP.GE.AND UP0, UPT, UR6, UR5, UPT ;  /* 0x000000050600728c */ /* 0x000fcc000bf06270 */
[----:B------:R-:W-:-:S13]  /*5dd0*/  PLOP3.LUT P5, PT, PT, PT, UP0, 0x40, 0x0 ;  /* 0x000000000000781c */ /* 0x000fda0003fae808 */
[----:B------:R-:W-:Y:S05]  /*5de0*/  @P5 BRA `(.L_x_2152) ;  /* 0xffffffa800145947 */ /* 0x000fea000383ffff */
[----:B------:R-:W-:Y:S05]  /*5df0*/  EXIT ;  /* 0x000000000000794d */ /* 0x000fea0003800000 */
.L_x_2153:
        /* <DEDUP_REMOVED lines=16> */
.L_x_3281:


//--------------------- .text._Z35group_norm_nhwc_fwd_one_pass_kernelI11Bf16IOBf16WLi64ELi24ELi384EEv26Group_norm_nhwc_fwd_params --------------------------
	.section	.text._Z35group_norm_nhwc_fwd_one_pass_kernelI11Bf16IOBf16WLi64ELi24ELi384EEv26Group_norm_nhwc_fwd_params,"ax",@progbits
	.align	128
        .global         _Z35group_norm_nhwc_fwd_one_pass_kernelI11Bf16IOBf16WLi64ELi24ELi384EEv26Group_norm_nhwc_fwd_params
        .type           _Z35group_norm_nhwc_fwd_one_pass_kernelI11Bf16IOBf16WLi64ELi24ELi384EEv26Group_norm_nhwc_fwd_params,@function
        .size           _Z35group_norm_nhwc_fwd_one_pass_kernelI11Bf16IOBf16WLi64ELi24ELi384EEv26Group_norm_nhwc_fwd_params,(.L_x_3282 - _Z35group_norm_nhwc_fwd_one_pass_kernelI11Bf16IOBf16WLi64ELi24ELi384EEv26Group_norm_nhwc_fwd_params)
        .other          _Z35group_norm_nhwc_fwd_one_pass_kernelI11Bf16IOBf16WLi64ELi24ELi384EEv26Group_norm_nhwc_fwd_params,@"STO_CUDA_ENTRY STV_DEFAULT"
_Z35group_norm_nhwc_fwd_one_pass_kernelI11Bf16IOBf16WLi64ELi24ELi384EEv26Group_norm_nhwc_fwd_params:
.text._Z35group_norm_nhwc_fwd_one_pass_kernelI11Bf16IOBf16WLi64ELi24ELi384EEv26Group_norm_nhwc_fwd_params:
        /* <DEDUP_REMOVED lines=31> */
.L_x_2169:
        /* <DEDUP_REMOVED lines=145> */
.L_x_2155:
[----:B------:R-:W-:Y:S05]  /*0b00*/  BSYNC B0 ;  /* 0x0000000000007941 */ /* 0x000fea0003800000 */
.L_x_2154:
[----:B------:R-:W1:Y:S02]  /*0b10*/  LDC R12, c[0x0][0xc] ;  /* 0x00000300ff0c7b82 */ /* 0x000e640000000800 */
[----:B-1----:R-:W-:-:S13]  /*0b20*/  ISETP.GE.U32.AND P1, PT, R12, 0x2, PT ;  /* 0x000000020c00780c */ /* 0x002fda0003f26070 */
[----:B------:R-:W-:Y:S05]  /*0b30*/  @!P1 BRA `(.L_x_2156) ;  /* 0x0000000800709947 */ /* 0x000fea0003800000 */
[----:B------:R-:W-:Y:S05]  /*0b40*/  @P2 BRA `(.L_x_2157) ;  /* 0x0000000000742947 */ /* 0x000fea0003800000 */
[----:B------:R-:W1:Y:S01]  /*0b50*/  LDC R15, c[0x0][0x10] ;  /* 0x00000400ff0f7b82 */ /* 0x000e620000000800 */
[----:B------:R-:W2:Y:S01]  /*0b60*/  S2R R10, SR_CTAID.Y ;  /* 0x00000000000a7919 */ /* 0x000ea20000002600 */
[C---:B------:R-:W-:Y:S02]  /*0b70*/  LOP3.LUT R11, R17.reuse, 0x1, RZ, 0xc0, !PT ;  /* 0x00000001110b7812 */ /* 0x040fe400078ec0ff */
[----:B------:R-:W-:-:S04]  /*0b80*/  LOP3.LUT P1, RZ, R17, 0x2, RZ, 0xc0, !PT ;  /* 0x0000000211ff7812 */ /* 0x000fc8000782c0ff */
[----:B------:R-:W3:Y:S08]  /*0b90*/  LDC.64 R8, c[0x0][0x248] ;  /* 0x00009200ff087b82 */ /* 0x000ef00000000a00 */
[----:B------:R-:W4:Y:S01]  /*0ba0*/  LDC.64 R6, c[0x0][0x240] ;  /* 0x00009000ff067b82 */ /* 0x000f220000000a00 */
[----:B-1----:R-:W-:-:S04]  /*0bb0*/  IMAD R11, R11, R15, RZ ;  /* 0x0000000f0b0b7224 */ /* 0x002fc800078e02ff */
[----:B------:R-:W-:-:S05]  /*0bc0*/  IMAD R13, R11, R12, RZ ;  /* 0x0000000c0b0d7224 */ /* 0x000fca00078e02ff */
[----:B------:R-:W-:Y:S01]  /*0bd0*/  SHF.L.U32 R13, R13, 0x1, RZ ;  /* 0x000000010d0d7819 */ /* 0x000fe200000006ff */
[----:B--2---:R-:W-:Y:S01]  /*0be0*/  IMAD R15, R15, UR7, R10 ;  /* 0x000000070f0f7c24 */ /* 0x004fe2000f8e020a */
[----:B------:R-:W-:-:S03]  /*0bf0*/  IADD3 R11, R11, R10, RZ ;  /* 0x0000000a0b0b7210 */ /* 0x000fc60007ffe0ff */
[----:B---3--:R-:W-:Y:S01]  /*0c00*/  IMAD.WIDE R8, R13, 0x4, R8 ;  /* 0x000000040d087825 */ /* 0x008fe200078e0208 */
[----:B------:R-:W-:-:S03]  /*0c10*/  MOV R13, 0xffffffff ;  /* 0xffffffff000d7802 */ /* 0x000fc60000000f00 */
[----:B----4-:R-:W-:Y:S01]  /*0c20*/  IMAD.WIDE.U32 R6, R11, 0x4, R6 ;  /* 0x000000040b067825 */ /* 0x010fe200078e0006 */
[----:B------:R-:W-:Y:S02]  /*0c30*/  SEL R11, R12, RZ, !P1 ;  /* 0x000000ff0c0b7207 */ /* 0x000fe40004800000 */
[----:B------:R-:W-:Y:S01]  /*0c40*/  SEL R13, R13, 0x1, P1 ;  /* 0x000000010d0d7807 */ /* 0x000fe20000800000 */
[----:B------:R-:W-:Y:S01]  /*0c50*/  IMAD.WIDE.U32 R8, R15, 0x8, R8 ;  /* 0x000000080f087825 */ /* 0x000fe200078e0008 */
[----:B------:R-:W-:-:S04]  /*0c60*/  ISETP.NE.AND P1, PT, R11, -0x1, PT ;  /* 0xffffffff0b00780c */ /* 0x000fc80003f25270 */
[----:B------:R1:W-:Y:S01]  /*0c70*/  STG.E.64 desc[UR8][R8.64], R4 ;  /* 0x0000000408007986 */ /* 0x0003e2000c101b08 */
[----:B------:R-:W-:Y:S06]  /*0c80*/  MEMBAR.ALL.GPU ;  /* 0x0000000000007992 */ /* 0x000fec000000a000 */
[----:B------:R-:W-:-:S00]  /*0c90*/  ERRBAR ;  /* 0x00000000000079ab */ /* 0x000fc00000000000 */
[----:B------:R-:W-:Y:S06]  /*0ca0*/  CGAERRBAR ;  /* 0x00000000000075ab */ /* 0x000fec0000000000 */
[----:B------:R1:W-:Y:S01]  /*0cb0*/  REDG.E.ADD.S32.STRONG.GPU desc[UR8][R6.64], R13 ;  /* 0x0000000d0600798e */ /* 0x0003e2000c10e388 */
[----:B------:R-:W-:Y:S05]  /*0cc0*/  @!P1 BRA `(.L_x_2157) ;  /* 0x0000000000149947 */ /* 0x000fea0003800000 */
.L_x_2158:
[----:B-1----:R-:W2:Y:S04]  /*0cd0*/  LDG.E.STRONG.GPU R8, desc[UR8][R6.64] ;  /* 0x0000000806087981 */ /* 0x002ea8000c1ef900 */
[----:B--2---:R-:W-:Y:S01]  /*0ce0*/  CCTL.IVALL ;  /* 0x00000000ff00798f */ /* 0x004fe20002000000 */
[----:B------:R-:W-:Y:S05]  /*0cf0*/  YIELD ;  /* 0x0000000000007946 */ /* 0x000fea0003800000 */
[----:B------:R-:W-:-:S13]  /*0d00*/  ISETP.NE.AND P1, PT, R8, R11, PT ;  /* 0x0000000b0800720c */ /* 0x000fda0003f25270 */
[----:B------:R-:W-:Y:S05]  /*0d10*/  @P1 BRA `(.L_x_2158) ;  /* 0xfffffffc00ec1947 */ /* 0x000fea000383ffff */
.L_x_2157:
[----:B------:R-:W-:Y:S01]  /*0d20*/  ISETP.NE.AND P1, PT, R12, RZ, PT ;  /* 0x000000ff0c00720c */ /* 0x000fe20003f25270 */
[----:B------:R-:W-:Y:S05]  /*0d30*/  WARPSYNC.ALL ;  /* 0x0000000000007948 */ /* 0x000fea0003800000 */
[----:B------:R-:W-:Y:S07]  /*0d40*/  BAR.SYNC.DEFER_BLOCKING 0x0 ;  /* 0x0000000000007b1d */ /* 0x000fee0000010000 */
[----:B------:R-:W-:Y:S05]  /*0d50*/  @!P1 BRA `(.L_x_2156) ;  /* 0x0000000400e89947 */ /* 0x000fea0003800000 */
[----:B-1----:R-:W-:Y:S01]  /*0d60*/  IADD3 R6, R12, -0x1, RZ ;  /* 0xffffffff0c067810 */ /* 0x002fe20007ffe0ff */
[----:B------:R-:W-:-:S03]  /*0d70*/  HFMA2.MMA R13, -RZ, RZ, 0, 0 ;  /* 0x00000000ff0d7435 */ /* 0x000fc600000001ff */
[----:B------:R-:W-:-:S13]  /*0d80*/  ISETP.GE.U32.AND P1, PT, R6, 0x3, PT ;  /* 0x000000030600780c */ /* 0x000fda0003f26070 */
[----:B------:R-:W-:Y:S05]  /*0d90*/  @!P1 BRA `(.L_x_2159) ;  /* 0x0000000400089947 */ /* 0x000fea0003800000 */
[----:B------:R-:W-:Y:S02]  /*0da0*/  LOP3.LUT R7, R12, 0x3, RZ, 0xc0, !PT ;  /* 0x000000030c077812 */ /* 0x000fe400078ec0ff */
[----:B------:R-:W-:Y:S02]  /*0db0*/  MOV R13, RZ ;  /* 0x000000ff000d7202 */ /* 0x000fe40000000f00 */
[----:B------:R-:W-:-:S07]  /*0dc0*/  IADD3 R14, -R7, R12, RZ ;  /* 0x0000000c070e7210 */ /* 0x000fce0007ffe1ff */
.L_x_2160:
[----:B------:R-:W-:-:S13]  /*0dd0*/  ISETP.EQ.OR P4, PT, R13, UR7, P2 ;  /* 0x000000070d007c0c */ /* 0x000fda0009782670 */
[----:B------:R-:W1:Y:S01]  /*0de0*/  @!P4 LDC R8, c[0x0][0x10] ;  /* 0x00000400ff08cb82 */ /* 0x000e620000000800 */
        /* <DEDUP_REMOVED lines=41> */
[-C--:B-1----:R-:W-:Y:S02]  /*1080*/  @!P4 IMAD R15, R15, R23.reuse, R11 ;  /* 0x000000170f0fc224 */ /* 0x082fe400078e020b */
        /* <DEDUP_REMOVED lines=19> */
.L_x_2159:
        /* <DEDUP_REMOVED lines=19> */
.L_x_2162:
[----:B------:R-:W-:Y:S05]  /*12f0*/  BSYNC B0 ;  /* 0x0000000000007941 */ /* 0x000fea0003800000 */
.L_x_2161:
        /* <DEDUP_REMOVED lines=16> */
[-C--:B--2---:R-:W-:Y:S02]  /*1400*/  @!P1 IMAD R13, R13, R23.reuse, R14 ;  /* 0x000000170d0d9224 */ /* 0x084fe400078e020e */
        /* <DEDUP_REMOVED lines=15> */
.L_x_2156:
[----:B------:R-:W-:Y:S01]  /*1500*/  ULDC.64 UR12, c[0x0][0x218] ;  /* 0x00008600000c7ab9 */ /* 0x000fe20000000a00 */
[----:B------:R-:W-:Y:S01]  /*1510*/  LOP3.LUT P1, RZ, R20, UR7, RZ, 0xfc, !PT ;  /* 0x0000000714ff7c12 */ /* 0x000fe2000f82fcff */
[----:B------:R-:W2:Y:S01]  /*1520*/  S2UR UR6, SR_CgaCtaId ;  /* 0x00000000000679c3 */ /* 0x000ea20000008800 */
[----:B------:R-:W-:Y:S01]  /*1530*/  ISETP.EQ.U32.AND P3, PT, RZ, UR12, PT ;  /* 0x0000000cff007c0c */ /* 0x000fe2000bf62070 */
[----:B------:R-:W-:Y:S01]  /*1540*/  UMOV UR5, 0x400 ;  /* 0x0000040000057882 */ /* 0x000fe20000000000 */
[----:B------:R-:W-:Y:S02]  /*1550*/  IADD3 R3, R22, R3, RZ ;  /* 0x0000000316037210 */ /* 0x000fe40007ffe0ff */
[----:B------:R-:W-:-:S03]  /*1560*/  ISETP.EQ.OR.EX P1, PT, RZ, UR13, P1, P3 ;  /* 0x0000000dff007c0c */ /* 0x000fc60008f22730 */
[----:B------:R-:W3:Y:S08]  /*1570*/  LDC.64 R10, c[0x0][0x228] ;  /* 0x00008a00ff0a7b82 */ /* 0x000ef00000000a00 */
[----:B-1----:R-:W1:Y:S08]  /*1580*/  LDC.64 R6, c[0x0][0x230] ;  /* 0x00008c00ff067b82 */ /* 0x002e700000000a00 */
[----:B------:R-:W4:Y:S01]  /*1590*/  @!P1 LDC.64 R12, c[0x0][0x218] ;  /* 0x00008600ff0c9b82 */ /* 0x000f220000000a00 */
[----:B--2---:R-:W-:-:S03]  /*15a0*/  ULEA UR5, UR6, UR5, 0x18 ;  /* 0x0000000506057291 */ /* 0x004fc6000f8ec03f */
[----:B------:R-:W-:Y:S02]  /*15b0*/  ULDC UR6, c[0x0][0x2a4] ;  /* 0x0000a90000067ab9 */ /* 0x000fe40000000800 */
[----:B------:R-:W-:Y:S01]  /*15c0*/  @!P1 FMUL.FTZ R9, R5, UR6 ;  /* 0x0000000605099c20 */ /* 0x000fe20008410000 */
[----:B------:R-:W-:Y:S01]  /*15d0*/  @!P1 FMUL.FTZ R8, R4, UR6 ;  /* 0x0000000604089c20 */ /* 0x000fe20008410000 */
[C---:B---3--:R-:W-:Y:S02]  /*15e0*/  IMAD.WIDE R10, R3.reuse, 0x2, R10 ;  /* 0x00000002030a7825 */ /* 0x048fe400078e020a */
[----:B------:R-:W-:Y:S02]  /*15f0*/  @!P2 STS.64 [UR5+0x78], R4 ;  /* 0x00007804ff00a988 */ /* 0x000fe40008000a05 */
[----:B-1----:R-:W-:-:S04]  /*1600*/  IMAD.WIDE R6, R3, 0x2, R6 ;  /* 0x0000000203067825 */ /* 0x002fc800078e0206 */
[----:B----4-:R-:W-:-:S05]  /*1610*/  @!P1 IMAD.WIDE R12, R21, 0x8, R12 ;  /* 0x00000008150c9825 */ /* 0x010fca00078e020c */
[----:B------:R-:W-:Y:S01]  /*1620*/  @!P1 STG.E.64 desc[UR8][R12.64], R8 ;  /* 0x000000080c009986 */ /* 0x000fe2000c101b08 */
[----:B------:R-:W-:Y:S06]  /*1630*/  BAR.SYNC.DEFER_BLOCKING 0x0 ;  /* 0x0000000000007b1d */ /* 0x000fec0000010000 */
[----:B------:R-:W2:Y:S04]  /*1640*/  LDG.E.U16 R23, desc[UR8][R10.64+0x2] ;  /* 0x000002080a177981 */ /* 0x000ea8000c1e1500 */
[----:B------:R-:W3:Y:S04]  /*1650*/  LDG.E.U16 R29, desc[UR8][R6.64+0x2] ;  /* 0x00000208061d7981 */ /* 0x000ee8000c1e1500 */
[----:B------:R-:W4:Y:S04]  /*1660*/  LDG.E.U16 R3, desc[UR8][R10.64] ;  /* 0x000000080a037981 */ /* 0x000f28000c1e1500 */
[----:B------:R1:W5:Y:S04]  /*1670*/  LDG.E.U16 R28, desc[UR8][R6.64] ;  /* 0x00000008061c7981 */ /* 0x000368000c1e1500 */
[----:B------:R-:W0:Y:S02]  /*1680*/  LDS.64 R14, [UR5+0x78] ;  /* 0x00007805ff0e7984 */ /* 0x000e240008000a00 */
[----:B0-----:R-:W-:-:S04]  /*1690*/  FMUL.FTZ R14, R14, UR6 ;  /* 0x000000060e0e7c20 */ /* 0x001fc80008410000 */
[----:B------:R-:W-:-:S04]  /*16a0*/  FMUL.FTZ R4, R14, R14 ;  /* 0x0000000e0e047220 */ /* 0x000fc80000410000 */
[----:B------:R-:W-:-:S05]  /*16b0*/  FFMA.FTZ R4, R15, UR6, -R4 ;  /* 0x000000060f047c23 */ /* 0x000fca0008010804 */
[----:B------:R-:W-:-:S13]  /*16c0*/  FSETP.GTU.FTZ.AND P1, PT, R4, RZ, PT ;  /* 0x000000ff0400720b */ /* 0x000fda0003f3c000 */
[----:B------:R-:W0:Y:S01]  /*16d0*/  @P1 LDC R5, c[0x0][0x238] ;  /* 0x00008e00ff051b82 */ /* 0x000e220000000800 */
[----:B------:R-:W-:Y:S02]  /*16e0*/  PRMT R9, R2, 0x7632, R9 ;  /* 0x0000763202097816 */ /* 0x000fe40000000009 */
[----:B-1----:R-:W-:Y:S02]  /*16f0*/  PRMT R6, R0, 0x7632, R6 ;  /* 0x0000763200067816 */ /* 0x002fe40000000006 */
[----:B------:R-:W-:Y:S02]  /*1700*/  SHF.L.U32 R7, R9, 0x10, RZ ;  /* 0x0000001009077819 */ /* 0x000fe400000006ff */
[----:B------:R-:W-:Y:S01]  /*1710*/  SHF.L.U32 R9, R6, 0x10, RZ ;  /* 0x0000001006097819 */ /* 0x000fe200000006ff */
[----:B0-----:R-:W-:Y:S01]  /*1720*/  @P1 FADD.FTZ R8, R4, R5 ;  /* 0x0000000504081221 */ /* 0x001fe20000010000 */
[----:B------:R-:W-:-:S06]  /*1730*/  MOV R4, 0x3f800000 ;  /* 0x3f80000000047802 */ /* 0x000fcc0000000f00 */
[----:B------:R-:W0:Y:S01]  /*1740*/  @P1 MUFU.RSQ R4, R8 ;  /* 0x0000000800041308 */ /* 0x000e220000001400 */
[----:B------:R-:W-:Y:S02]  /*1750*/  ISETP.NE.AND P1, PT, RZ, UR10, PT ;  /* 0x0000000aff007c0c */ /* 0x000fe4000bf25270 */
[----:B------:R-:W-:Y:S02]  /*1760*/  SHF.L.U32 R5, R2, 0x10, RZ ;  /* 0x0000001002057819 */ /* 0x000fe400000006ff */
[----:B------:R-:W-:Y:S01]  /*1770*/  SHF.L.U32 R11, R0, 0x10, RZ ;  /* 0x00000010000b7819 */ /* 0x000fe200000006ff */
[C---:B------:R-:W-:Y:S01]  /*1780*/  FADD.FTZ R7, -R14.reuse, R7 ;  /* 0x000000070e077221 */ /* 0x040fe20000010100 */
[----:B------:R-:W-:Y:S01]  /*1790*/  FADD.FTZ R9, -R14, R9 ;  /* 0x000000090e097221 */ /* 0x000fe20000010100 */
[--C-:B------:R-:W-:Y:S02]  /*17a0*/  FADD.FTZ R5, R5, -R14.reuse ;  /* 0x8000000e05057221 */ /* 0x100fe40000010000 */
[----:B------:R-:W-:Y:S01]  /*17b0*/  FADD.FTZ R11, R11, -R14 ;  /* 0x8000000e0b0b7221 */ /* 0x000fe20000010000 */
[-C--:B0-----:R-:W-:Y:S01]  /*17c0*/  FMUL.FTZ R7, R7, R4.reuse ;  /* 0x0000000407077220 */ /* 0x081fe20000410000 */
[-C--:B------:R-:W-:Y:S01]  /*17d0*/  FMUL.FTZ R9, R9, R4.reuse ;  /* 0x0000000409097220 */ /* 0x080fe20000410000 */
[-C--:B------:R-:W-:Y:S01]  /*17e0*/  FMUL.FTZ R2, R5, R4.reuse ;  /* 0x0000000405027220 */ /* 0x080fe20000410000 */
[----:B------:R-:W-:Y:S01]  /*17f0*/  FMUL.FTZ R0, R11, R4 ;  /* 0x000000040b007220 */ /* 0x000fe20000410000 */
[----:B--2---:R-:W-:-:S02]  /*1800*/  SHF.L.U32 R6, R23, 0x10, RZ ;  /* 0x0000001017067819 */ /* 0x004fc400000006ff */
[----:B---3--:R-:W-:Y:S02]  /*1810*/  SHF.L.U32 R29, R29, 0x10, RZ ;  /* 0x000000101d1d7819 */ /* 0x008fe400000006ff */
[----:B----4-:R-:W-:-:S03]  /*1820*/  SHF.L.U32 R3, R3, 0x10, RZ ;  /* 0x0000001003037819 */ /* 0x010fc600000006ff */
[--C-:B------:R-:W-:Y:S01]  /*1830*/  FFMA.FTZ R8, R6, R7, R29.reuse ;  /* 0x0000000706087223 */ /* 0x100fe2000001001d */
[----:B-----5:R-:W-:Y:S01]  /*1840*/  SHF.L.U32 R28, R28, 0x10, RZ ;  /* 0x000000101c1c7819 */ /* 0x020fe200000006ff */
[----:B------:R-:W-:Y:S01]  /*1850*/  FFMA.FTZ R7, R6, R9, R29 ;  /* 0x0000000906077223 */ /* 0x000fe2000001001d */
[----:B------:R-:W-:-:S03]  /*1860*/  IADD3 R6, R18, 0x20, RZ ;  /* 0x0000002012067810 */ /* 0x000fc60007ffe0ff */
[C-C-:B------:R-:W-:Y:S01]  /*1870*/  FFMA.FTZ R0, R3.reuse, R0, R28.reuse ;  /* 0x0000000003007223 */ /* 0x140fe2000001001c */
        /* <DEDUP_REMOVED lines=12> */
.L_x_2163:
        /* <DEDUP_REMOVED lines=15> */
.L_x_2165:
[----:B------:R-:W-:Y:S05]  /*1a30*/  BSYNC B0 ;  /* 0x0000000000007941 */ /* 0x000fea0003800000 */
.L_x_2164:
        /* <DEDUP_REMOVED lines=11> */
.L_x_2166:
        /* <DEDUP_REMOVED lines=19> */
.L_x_2168:
[----:B------:R-:W-:Y:S05]  /*1c20*/  BSYNC B0 ;  /* 0x0000000000007941 */ /* 0x000fea0003800000 */
.L_x_2167:
[----:B------:R-:W1:Y:S01]  /*1c30*/  LDC R0, c[0x0][0x10] ;  /* 0x00000400ff007b82 */ /* 0x000e620000000800 */
[----:B------:R-:W-:Y:S02]  /*1c40*/  IADD3 R17, R17, 0x1, RZ ;  /* 0x0000000111117810 */ /* 0x000fe40007ffe0ff */
[----:B-1----:R-:W-:-:S04]  /*1c50*/  IADD3 R21, R0, R21, RZ ;  /* 0x0000001500157210 */ /* 0x002fc80007ffe0ff */
[----:B------:R-:W-:-:S13]  /*1c60*/  ISETP.GE.AND P1, PT, R21, UR4, PT ;  /* 0x0000000415007c0c */ /* 0x000fda000bf26270 */
[----:B------:R-:W-:Y:S05]  /*1c70*/  @!P1 BRA `(.L_x_2169) ;  /* 0xffffffe4005c9947 */ /* 0x000fea000383ffff */
[----:B------:R-:W-:Y:S05]  /*1c80*/  EXIT ;  /* 0x000000000000794d */ /* 0x000fea0003800000 */
.L_x_2170:
        /* <DEDUP_REMOVED lines=15> */
.L_x_3282:


//--------------------- .text._Z35group_norm_nhwc_fwd_one_pass_kernelI11Bf16IOBf16WLi128ELi24ELi384EEv26Group_norm_nhwc_fwd_params --------------------------
	.section	.text._Z35group_norm_nhwc_fwd_one_pass_kernelI11Bf16IOBf16WLi128ELi24ELi384EEv26Group_norm_nhwc_fwd_params,"ax",@progbits
	.align	128
        .global         _Z35group_norm_nhwc_fwd_one_pass_kernelI11Bf16IOBf16WLi128ELi24ELi384EEv26Group_norm_nhwc_fwd_params
        .type           _Z35group_norm_nhwc_fwd_one_pass_kernelI11Bf16IOBf16WLi128ELi24ELi384EEv26Group_norm_nhwc_fwd_params,@function
        .size           _Z35group_norm_nhwc_fwd_one_pass_kernelI11Bf16IOBf16WLi128ELi24ELi384EEv26Group_norm_nhwc_fwd_params,(.L_x_3283 - _Z35group_norm_nhwc_fwd_one_pass_kernelI11Bf16IOBf16WLi128ELi24ELi384EEv26Group_norm_nhwc_fwd_params)
        .other          _Z35group_norm_nhwc_fwd_one_pass_kernelI11Bf16IOBf16WLi128ELi24ELi384EEv26Group_norm_nhwc_fwd_params,@"STO_CUDA_ENTRY STV_DEFAULT"
_Z35group_norm_nhwc_fwd_one_pass_kernelI11Bf16IOBf16WLi128ELi24ELi384EEv26Group_norm_nhwc_fwd_params:
.text._Z35group_norm_nhwc_fwd_one_pass_kernelI11Bf16IOBf16WLi128ELi24ELi384EEv26Group_norm_nhwc_fwd_params:
        /* <DEDUP_REMOVED lines=29> */
.L_x_2192:
[----:B0-----:R-:W0:Y:S01]  /*01d0*/  LDC R6, c[0x0][0x288] ;  /* 0x0000a200ff067b82 */ /* 0x001e220000000800 */
[----:B-1----:R-:W-:Y:S01]  /*01e0*/  IABS R10, R21 ;  /* 0x00000015000a7213 */ /* 0x002fe20000000000 */
[----:B------:R-:W-:Y:S01]  /*01f0*/  ULDC.64 UR14, c[0x0][0x278] ;  /* 0x00009e00000e7ab9 */ /* 0x000fe20000000a00 */
[----:B------:R-:W-:Y:S01]  /*0200*/  ULDC.64 UR12, c[0x0][0x280] ;  /* 0x0000a000000c7ab9 */ /* 0x000fe20000000a00 */
[----:B------:R-:W-:-:S04]  /*0210*/  IADD3 R15, R20, 0x60, RZ ;  /* 0x00000060140f7810 */ /* 0x000fc80007ffe0ff */
[----:B--2---:R-:W-:Y:S02]  /*0220*/  SHF.R.S32.HI R17, RZ, 0x1f, R15 ;  /* 0x0000001fff117819 */ /* 0x004fe4000001140f */
[----:B0--3--:R-:W-:-:S04]  /*0230*/  IABS R8, R6 ;  /* 0x0000000600087213 */ /* 0x009fc80000000000 */
[----:B------:R-:W0:Y:S08]  /*0240*/  I2F.RP R7, R8 ;  /* 0x0000000800077306 */ /* 0x000e300000209400 */
[----:B0-----:R-:W0:Y:S02]  /*0250*/  MUFU.RCP R7, R7 ;  /* 0x0000000700077308 */ /* 0x001e240000001000 */
[----:B0-----:R-:W-:-:S06]  /*0260*/  IADD3 R4, R7, 0xffffffe, RZ ;  /* 0x0ffffffe07047810 */ /* 0x001fcc0007ffe0ff */
[----:B------:R0:W1:Y:S02]  /*0270*/  F2I.FTZ.U32.TRUNC.NTZ R5, R4 ;  /* 0x0000000400057305 */ /* 0x000064000021f000 */
[----:B0-----:R-:W-:Y:S02]  /*0280*/  MOV R4, RZ ;  /* 0x000000ff00047202 */ /* 0x001fe40000000f00 */
[----:B-1----:R-:W-:-:S05]  /*0290*/  IADD3 R9, RZ, -R5, RZ ;  /* 0x80000005ff097210 */ /* 0x002fca0007ffe0ff */
[----:B------:R-:W-:-:S04]  /*02a0*/  IMAD R9, R9, R8, RZ ;  /* 0x0000000809097224 */ /* 0x000fc800078e02ff */
[----:B------:R-:W-:Y:S01]  /*02b0*/  IMAD.HI.U32 R5, R5, R9, R4 ;  /* 0x0000000905057227 */ /* 0x000fe200078e0004 */
[----:B------:R-:W-:Y:S02]  /*02c0*/  MOV R9, R10 ;  /* 0x0000000a00097202 */ /* 0x000fe40000000f00 */
[----:B------:R-:W-:Y:S01]  /*02d0*/  LOP3.LUT R4, R21, R6, RZ, 0x3c, !PT ;  /* 0x0000000615047212 */ /* 0x000fe200078e3cff */
[----:B------:R-:W0:Y:S02]  /*02e0*/  @P0 LDC.64 R10, c[0x0][0x270] ;  /* 0x00009c00ff0a0b82 */ /* 0x000e240000000a00 */
[----:B------:R-:W-:Y:S01]  /*02f0*/  IMAD.HI.U32 R13, R5, R9, RZ ;  /* 0x00000009050d7227 */ /* 0x000fe200078e00ff */
[----:B------:R-:W-:-:S04]  /*0300*/  ISETP.GE.AND P3, PT, R4, RZ, PT ;  /* 0x000000ff0400720c */ /* 0x000fc80003f66270 */
[----:B------:R-:W-:-:S05]  /*0310*/  IADD3 R5, -R13, RZ, RZ ;  /* 0x000000ff0d057210 */ /* 0x000fca0007ffe1ff */
[----:B------:R-:W-:-:S05]  /*0320*/  IMAD R5, R8, R5, R9 ;  /* 0x0000000508057224 */ /* 0x000fca00078e0209 */
[----:B------:R-:W-:-:S13]  /*0330*/  ISETP.GT.U32.AND P2, PT, R8, R5, PT ;  /* 0x000000050800720c */ /* 0x000fda0003f44070 */
[-C--:B------:R-:W-:Y:S02]  /*0340*/  @!P2 IADD3 R5, R5, -R8.reuse, RZ ;  /* 0x800000080505a210 */ /* 0x080fe40007ffe0ff */
[----:B------:R-:W-:Y:S02]  /*0350*/  @!P2 IADD3 R13, R13, 0x1, RZ ;  /* 0x000000010d0da810 */ /* 0x000fe40007ffe0ff */
[----:B------:R-:W-:Y:S01]  /*0360*/  ISETP.GE.U32.AND P1, PT, R5, R8, PT ;  /* 0x000000080500720c */ /* 0x000fe20003f26070 */
[----:B------:R-:W-:Y:S01]  /*0370*/  IMAD.WIDE.U32 R4, R3, -0x55555555, RZ ;  /* 0xaaaaaaab03047825 */ /* 0x000fe200078e00ff */
[----:B------:R-:W-:Y:S02]  /*0380*/  ISETP.NE.AND P2, PT, R6, RZ, PT ;  /* 0x000000ff0600720c */ /* 0x000fe40003f45270 */
[----:B------:R-:W-:Y:S02]  /*0390*/  SHF.R.S32.HI R4, RZ, 0x1f, R19 ;  /* 0x0000001fff047819 */ /* 0x000fe40000011413 */
[----:B------:R-:W-:-:S05]  /*03a0*/  SHF.R.U32.HI R8, RZ, 0x3, R5 ;  /* 0x00000003ff087819 */ /* 0x000fca0000011605 */
[----:B------:R-:W-:Y:S02]  /*03b0*/  IMAD R8, R8, -0xc, R3 ;  /* 0xfffffff408087824 */ /* 0x000fe400078e0203 */
[----:B------:R-:W-:Y:S02]  /*03c0*/  @P1 IADD3 R13, R13, 0x1, RZ ;  /* 0x000000010d0d1810 */ /* 0x000fe40007ffe0ff */
[----:B------:R-:W-:Y:S02]  /*03d0*/  ISETP.GE.U32.AND P1, PT, R19, UR14, PT ;  /* 0x0000000e13007c0c */ /* 0x000fe4000bf26070 */
[----:B------:R-:W-:Y:S02]  /*03e0*/  @!P3 IADD3 R13, -R13, RZ, RZ ;  /* 0x000000ff0d0db210 */ /* 0x000fe40007ffe1ff */
[----:B------:R-:W-:Y:S02]  /*03f0*/  @!P2 LOP3.LUT R13, RZ, R6, RZ, 0x33, !PT ;  /* 0x00000006ff0da212 */ /* 0x000fe400078e33ff */
[----:B------:R-:W-:-:S02]  /*0400*/  ISETP.GE.AND.EX P1, PT, R4, UR15, PT, P1 ;  /* 0x0000000f04007c0c */ /* 0x000fc4000bf26310 */
[----:B------:R-:W-:Y:S02]  /*0410*/  IADD3 R5, -R13, RZ, RZ ;  /* 0x000000ff0d057210 */ /* 0x000fe40007ffe1ff */
[----:B------:R-:W-:Y:S02]  /*0420*/  ISETP.GT.U32.OR P1, PT, R3, 0x17f, P1 ;  /* 0x0000017f0300780c */ /* 0x000fe40000f24470 */
[----:B------:R-:W-:Y:S01]  /*0430*/  SHF.L.U32 R22, R8, 0x1, RZ ;  /* 0x0000000108167819 */ /* 0x000fe200000006ff */
[----:B------:R-:W-:Y:S01]  /*0440*/  IMAD R5, R6, R5, R21 ;  /* 0x0000000506057224 */ /* 0x000fe200078e0215 */
[----:B------:R-:W-:Y:S01]  /*0450*/  SHF.R.S32.HI R8, RZ, 0x1f, R13 ;  /* 0x0000001fff087819 */ /* 0x000fe2000001140d */
[----:B------:R-:W1:Y:S01]  /*0460*/  @P0 LDC.64 R6, c[0x0][0x220] ;  /* 0x00008800ff060b82 */ /* 0x000e620000000a00 */
[----:B------:R-:W-:Y:S01]  /*0470*/  SHF.R.S32.HI R12, RZ, 0x1f, R22 ;  /* 0x0000001fff0c7819 */ /* 0x000fe20000011416 */
        /* <DEDUP_REMOVED lines=10> */
[----:B------:R-:W-:-:S03]  /*0520*/  IMAD.WIDE.U32 R22, R13, UR12, R22 ;  /* 0x0000000c0d167c25 */ /* 0x000fc6000f8e0016 */
[----:B------:R-:W-:Y:S01]  /*0530*/  ISETP.GE.AND.EX P2, PT, R16, UR15, PT, P2 ;  /* 0x0000000f10007c0c */ /* 0x000fe2000bf46320 */
[----:B------:R-:W-:Y:S01]  /*0540*/  @P0 IMAD R13, R20, R11, R12 ;  /* 0x0000000b140d0224 */ /* 0x000fe200078e020c */
[----:B------:R-:W-:Y:S02]  /*0550*/  IADD3 R25, R23, R25, RZ ;  /* 0x0000001917197210 */ /* 0x000fe40007ffe0ff */
[----:B------:R-:W-:Y:S02]  /*0560*/  @P0 MOV R24, R22 ;  /* 0x0000001600180202 */ /* 0x000fe40000000f00 */
[----:B------:R-:W-:-:S03]  /*0570*/  ISETP.GT.U32.OR P2, PT, R3, 0x17f, P2 ;  /* 0x0000017f0300780c */ /* 0x000fc60001744470 */
[----:B------:R-:W-:Y:S02]  /*0580*/  @P0 IMAD.WIDE.U32 R26, R20, R10, R24 ;  /* 0x0000000a141a0225 */ /* 0x000fe400078e0018 */
[----:B------:R-:W0:Y:S03]  /*0590*/  @!P1 LDC.64 R10, c[0x0][0x220] ;  /* 0x00008800ff0a9b82 */ /* 0x000e260000000a00 */
[----:B------:R-:W-:Y:S02]  /*05a0*/  @P0 IADD3 R13, R27, R13, RZ ;  /* 0x0000000d1b0d0210 */ /* 0x000fe40007ffe0ff */
[----:B-1----:R-:W-:Y:S01]  /*05b0*/  @P0 LEA R12, P3, R26, R6, 0x1 ;  /* 0x000000061a0c0211 */ /* 0x002fe200078608ff */
[----:B--2---:R-:W-:Y:S01]  /*05c0*/  @!P1 IMAD R6, R4, R8, RZ ;  /* 0x0000000804069224 */ /* 0x004fe200078e02ff */
[----:B------:R-:W-:Y:S02]  /*05d0*/  @!P1 MOV R27, R25 ;  /* 0x00000019001b9202 */ /* 0x000fe40000000f00 */
[----:B------:R-:W-:Y:S01]  /*05e0*/  @P0 LEA.HI.X R13, R26, R7, R13, 0x1, P3 ;  /* 0x000000071a0d0211 */ /* 0x000fe200018f0c0d */
[----:B------:R-:W-:Y:S01]  /*05f0*/  @!P1 IMAD R7, R19, R9, R6 ;  /* 0x0000000913079224 */ /* 0x000fe200078e0206 */
[----:B------:R-:W-:-:S02]  /*0600*/  @!P1 MOV R26, R22 ;  /* 0x00000016001a9202 */ /* 0x000fc40000000f00 */
[----:B------:R-:W-:Y:S02]  /*0610*/  ISETP.GE.U32.AND P3, PT, R15, UR14, PT ;  /* 0x0000000e0f007c0c */ /* 0x000fe4000bf66070 */
        /* <DEDUP_REMOVED lines=128> */
.L_x_2172:
[----:B------:R-:W-:Y:S05]  /*0e20*/  BSYNC B0 ;  /* 0x0000000000007941 */ /* 0x000fea0003800000 */
.L_x_2171:
        /* <DEDUP_REMOVED lines=29> */
.L_x_2175:
[----:B--2---:R-:W2:Y:S04]  /*1000*/  LDG.E.STRONG.GPU R11, desc[UR8][R8.64] ;  /* 0x00000008080b7981 */ /* 0x004ea8000c1ef900 */
[----:B--2---:R-:W-:Y:S01]  /*1010*/  CCTL.IVALL ;  /* 0x00000000ff00798f */ /* 0x004fe20002000000 */
[----:B------:R-:W-:Y:S05]  /*1020*/  YIELD ;  /* 0x0000000000007946 */ /* 0x000fea0003800000 */
[----:B------:R-:W-:-:S13]  /*1030*/  ISETP.NE.AND P1, PT, R11, R28, PT ;  /* 0x0000001c0b00720c */ /* 0x000fda0003f25270 */
[----:B------:R-:W-:Y:S05]  /*1040*/  @P1 BRA `(.L_x_2175) ;  /* 0xfffffffc00ec1947 */ /* 0x000fea000383ffff */
.L_x_2174:
        /* <DEDUP_REMOVED lines=11> */
.L_x_2177:
        /* <DEDUP_REMOVED lines=63> */
.L_x_2176:
        /* <DEDUP_REMOVED lines=19> */
.L_x_2179:
[----:B------:R-:W-:Y:S05]  /*1620*/  BSYNC B0 ;  /* 0x0000000000007941 */ /* 0x000fea0003800000 */
.L_x_2178:
        /* <DEDUP_REMOVED lines=32> */
.L_x_2173:
        /* <DEDUP_REMOVED lines=25> */
[----:B------:R-:W2:Y:S04]  /*19c0*/  LDG.E.U16 R5, desc[UR8][R10.64+0x2] ;  /* 0x000002080a057981 */ /* 0x000ea8000c1e1500 */
[----:B0-----:R-:W3:Y:S04]  /*19d0*/  LDG.E.U16 R12, desc[UR8][R8.64+0x2] ;  /* 0x00000208080c7981 */ /* 0x001ee8000c1e1500 */
[----:B------:R-:W4:Y:S04]  /*19e0*/  LDG.E.U16 R11, desc[UR8][R10.64] ;  /* 0x000000080a0b7981 */ /* 0x000f28000c1e1500 */
[----:B------:R0:W5:Y:S01]  /*19f0*/  LDG.E.U16 R10, desc[UR8][R8.64] ;  /* 0x00000008080a7981 */ /* 0x000162000c1e1500 */
[----:B------:R-:W-:-:S02]  /*1a00*/  PRMT R26, R6, 0x7632, R26 ;  /* 0x00007632061a7816 */ /* 0x000fc4000000001a */
[C---:B------:R-:W-:Y:S02]  /*1a10*/  PRMT R27, R16.reuse, 0x7632, R27 ;  /* 0x00007632101b7816 */ /* 0x040fe4000000001b */
[----:B------:R-:W-:Y:S02]  /*1a20*/  SHF.L.U32 R13, R16, 0x10, RZ ;  /* 0x00000010100d7819 */ /* 0x000fe400000006ff */
[----:B------:R-:W-:Y:S02]  /*1a30*/  SHF.L.U32 R16, R26, 0x10, RZ ;  /* 0x000000101a107819 */ /* 0x000fe400000006ff */
[----:B------:R-:W-:Y:S01]  /*1a40*/  SHF.L.U32 R14, R14, 0x10, RZ ;  /* 0x000000100e0e7819 */ /* 0x000fe200000006ff */
[----:B0-----:R-:W0:Y:S01]  /*1a50*/  LDS.64 R8, [UR5+0x78] ;  /* 0x00007805ff087984 */ /* 0x001e220008000a00 */
[----:B------:R-:W-:Y:S02]  /*1a60*/  SHF.L.U32 R26, R17, 0x10, RZ ;  /* 0x00000010111a7819 */ /* 0x000fe400000006ff */
[----:B------:R-:W-:-:S02]  /*1a70*/  SHF.L.U32 R27, R27, 0x10, RZ ;  /* 0x000000101b1b7819 */ /* 0x000fc400000006ff */
[----:B------:R-:W-:Y:S02]  /*1a80*/  ISETP.NE.AND P4, PT, RZ, UR10, PT ;  /* 0x0000000aff007c0c */ /* 0x000fe4000bf85270 */
[----:B------:R-:W-:-:S04]  /*1a90*/  ISETP.GE.U32.AND P2, PT, R19, UR12, PT ;  /* 0x0000000c13007c0c */ /* 0x000fc8000bf46070 */
[----:B------:R-:W-:-:S04]  /*1aa0*/  ISETP.GE.AND.EX P2, PT, R4, UR13, PT, P2 ;  /* 0x0000000d04007c0c */ /* 0x000fc8000bf46320 */
[----:B------:R-:W-:Y:S01]  /*1ab0*/  ISETP.GT.U32.OR P2, PT, R3, 0x17f, P2 ;  /* 0x0000017f0300780c */ /* 0x000fe20001744470 */
[----:B0-----:R-:W-:Y:S01]  /*1ac0*/  FMUL.FTZ R15, R8, UR6 ;  /* 0x00000006080f7c20 */ /* 0x001fe20008410000 */
[----:B------:R-:W-:-:S03]  /*1ad0*/  MOV R8, 0x3f800000 ;  /* 0x3f80000000087802 */ /* 0x000fc60000000f00 */
[C---:B------:R-:W-:Y:S01]  /*1ae0*/  FMUL.FTZ R28, R15.reuse, R15 ;  /* 0x0000000f0f1c7220 */ /* 0x040fe20000410000 */
[----:B------:R-:W-:Y:S01]  /*1af0*/  FADD.FTZ R27, -R15, R27 ;  /* 0x0000001b0f1b7221 */ /* 0x000fe20000010100 */
[--C-:B------:R-:W-:Y:S02]  /*1b00*/  FADD.FTZ R26, R26, -R15.reuse ;  /* 0x8000000f1a1a7221 */ /* 0x100fe40000010000 */
[----:B------:R-:W-:Y:S01]  /*1b10*/  FFMA.FTZ R28, R9, UR6, -R28 ;  /* 0x00000006091c7c23 */ /* 0x000fe2000801081c */
[----:B------:R-:W-:Y:S02]  /*1b20*/  SHF.L.U32 R9, R6, 0x10, RZ ;  /* 0x0000001006097819 */ /* 0x000fe400000006ff */
[----:B------:R-:W-:Y:S01]  /*1b30*/  PRMT R6, R17, 0x7632, R6 ;  /* 0x0000763211067816 */ /* 0x000fe20000000006 */
[--C-:B------:R-:W-:Y:S01]  /*1b40*/  FADD.FTZ R17, R13, -R15.reuse ;  /* 0x8000000f0d117221 */ /* 0x100fe20000010000 */
[----:B------:R-:W-:Y:S01]  /*1b50*/  FSETP.GTU.FTZ.AND P1, PT, R28, RZ, PT ;  /* 0x000000ff1c00720b */ /* 0x000fe20003f3c000 */
[----:B------:R-:W-:Y:S01]  /*1b60*/  FADD.FTZ R9, R9, -R15 ;  /* 0x8000000f09097221 */ /* 0x000fe20000010000 */
[----:B------:R-:W-:-:S11]  /*1b70*/  SHF.L.U32 R6, R6, 0x10, RZ ;  /* 0x0000001006067819 */ /* 0x000fd600000006ff */
[----:B------:R-:W0:Y:S02]  /*1b80*/  @P1 LDC R29, c[0x0][0x238] ;  /* 0x00008e00ff1d1b82 */ /* 0x000e240000000800 */
[----:B0-----:R-:W-:Y:S01]  /*1b90*/  @P1 FADD.FTZ R29, R28, R29 ;  /* 0x0000001d1c1d1221 */ /* 0x001fe20000010000 */
[----:B------:R-:W-:Y:S01]  /*1ba0*/  SHF.L.U32 R28, R7, 0x10, RZ ;  /* 0x00000010071c7819 */ /* 0x000fe200000006ff */
[C---:B------:R-:W-:Y:S02]  /*1bb0*/  FADD.FTZ R7, -R15.reuse, R16 ;  /* 0x000000100f077221 */ /* 0x040fe40000010100 */
[----:B------:R0:W1:Y:S02]  /*1bc0*/  @P1 MUFU.RSQ R8, R29 ;  /* 0x0000001d00081308 */ /* 0x0000640000001400 */
[----:B------:R-:W-:Y:S01]  /*1bd0*/  FADD.FTZ R16, R28, -R15 ;  /* 0x8000000f1c107221 */ /* 0x000fe20000010000 */
[C---:B0-----:R-:W-:Y:S01]  /*1be0*/  FADD.FTZ R29, -R15.reuse, R14 ;  /* 0x0000000e0f1d7221 */ /* 0x041fe20000010100 */
[----:B------:R-:W-:Y:S01]  /*1bf0*/  FADD.FTZ R15, -R15, R6 ;  /* 0x000000060f0f7221 */ /* 0x000fe20000010100 */
[----:B-1----:R-:W-:-:S02]  /*1c00*/  FMUL.FTZ R7, R7, R8 ;  /* 0x0000000807077220 */ /* 0x002fc40000410000 */
[-C--:B------:R-:W-:Y:S01]  /*1c10*/  FMUL.FTZ R29, R29, R8.reuse ;  /* 0x000000081d1d7220 */ /* 0x080fe20000410000 */
[-C--:B------:R-:W-:Y:S01]  /*1c20*/  FMUL.FTZ R27, R27, R8.reuse ;  /* 0x000000081b1b7220 */ /* 0x080fe20000410000 */
[-C--:B------:R-:W-:Y:S01]  /*1c30*/  FMUL.FTZ R15, R15, R8.reuse ;  /* 0x000000080f0f7220 */ /* 0x080fe20000410000 */
[-C--:B------:R-:W-:Y:S01]  /*1c40*/  FMUL.FTZ R16, R16, R8.reuse ;  /* 0x0000000810107220 */ /* 0x080fe20000410000 */
[-C--:B------:R-:W-:Y:S01]  /*1c50*/  FMUL.FTZ R17, R17, R8.reuse ;  /* 0x0000000811117220 */ /* 0x080fe20000410000 */
[----:B------:R-:W-:Y:S01]  /*1c60*/  FMUL.FTZ R9, R9, R8 ;  /* 0x0000000809097220 */ /* 0x000fe20000410000 */
[----:B--2---:R-:W-:Y:S02]  /*1c70*/  SHF.L.U32 R13, R5, 0x10, RZ ;  /* 0x00000010050d7819 */ /* 0x004fe400000006ff */
[----:B---3--:R-:W-:-:S05]  /*1c80*/  SHF.L.U32 R12, R12, 0x10, RZ ;  /* 0x000000100c0c7819 */ /* 0x008fca00000006ff */
[C-C-:B------:R-:W-:Y:S01]  /*1c90*/  FFMA.FTZ R28, R13.reuse, R7, R12.reuse ;  /* 0x000000070d1c7223 */ /* 0x140fe2000001000c */
[C-C-:B------:R-:W-:Y:S01]  /*1ca0*/  FFMA.FTZ R5, R13.reuse, R29, R12.reuse ;  /* 0x0000001d0d057223 */ /* 0x140fe2000001000c */
[C-C-:B------:R-:W-:Y:S01]  /*1cb0*/  FFMA.FTZ R6, R13.reuse, R27, R12.reuse ;  /* 0x0000001b0d067223 */ /* 0x140fe2000001000c */
[----:B------:R-:W-:Y:S01]  /*1cc0*/  FFMA.FTZ R7, R13, R15, R12 ;  /* 0x0000000f0d077223 */ /* 0x000fe2000001000c */
[----:B------:R-:W-:Y:S01]  /*1cd0*/  IADD3 R12, R20, 0x40, RZ ;  /* 0x00000040140c7810 */ /* 0x000fe20007ffe0ff */
[----:B------:R-:W-:Y:S01]  /*1ce0*/  FMUL.FTZ R27, R26, R8 ;  /* 0x000000081a1b7220 */ /* 0x000fe20000410000 */
[----:B------:R-:W-:Y:S02]  /*1cf0*/  IADD3 R13, R20, 0x60, RZ ;  /* 0x00000060140d7810 */ /* 0x000fe40007ffe0ff */
[----:B------:R-:W-:Y:S02]  /*1d00*/  ISETP.GE.U32.AND P3, PT, R12, UR12, PT ;  /* 0x0000000c0c007c0c */ /* 0x000fe4000bf66070 */
[----:B------:R-:W-:-:S02]  /*1d10*/  ISETP.GE.U32.AND P1, PT, R13, UR12, PT ;  /* 0x0000000c0d007c0c */ /* 0x000fc4000bf26070 */
[----:B------:R-:W-:Y:S02]  /*1d20*/  SHF.R.S32.HI R14, RZ, 0x1f, R12 ;  /* 0x0000001fff0e7819 */ /* 0x000fe4000001140c */
[----:B------:R-:W-:Y:S02]  /*1d30*/  SHF.R.S32.HI R15, RZ, 0x1f, R13 ;  /* 0x0000001fff0f7819 */ /* 0x000fe4000001140d */
[----:B----4-:R-:W-:Y:S02]  /*1d40*/  SHF.L.U32 R11, R11, 0x10, RZ ;  /* 0x000000100b0b7819 */ /* 0x010fe400000006ff */
[----:B-----5:R-:W-:Y:S02]  /*1d50*/  SHF.L.U32 R10, R10, 0x10, RZ ;  /* 0x000000100a0a7819 */ /* 0x020fe400000006ff */
[----:B------:R-:W-:Y:S02]  /*1d60*/  ISETP.GE.AND.EX P3, PT, R14, UR13, PT, P3 ;  /* 0x0000000d0e007c0c */ /* 0x000fe4000bf66330 */
[----:B------:R-:W-:Y:S01]  /*1d70*/  ISETP.GE.AND.EX P1, PT, R15, UR13, PT, P1 ;  /* 0x0000000d0f007c0c */ /* 0x000fe2000bf26310 */
[--C-:B------:R-:W-:Y:S01]  /*1d80*/  FFMA.FTZ R26, R11, R27, R10.reuse ;  /* 0x0000001b0b1a7223 */ /* 0x100fe2000001000a */
[----:B------:R-:W-:Y:S01]  /*1d90*/  ISETP.GT.U32.OR P3, PT, R3, 0x17f, P3 ;  /* 0x0000017f0300780c */ /* 0x000fe20001f64470 */
[--C-:B------:R-:W-:Y:S01]  /*1da0*/  FFMA.FTZ R16, R11, R16, R10.reuse ;  /* 0x000000100b107223 */ /* 0x100fe2000001000a */
[----:B------:R-:W-:Y:S01]  /*1db0*/  ISETP.GT.U32.OR P1, PT, R3, 0x17f, P1 ;  /* 0x0000017f0300780c */ /* 0x000fe20000f24470 */
[C-C-:B------:R-:W-:Y:S01]  /*1dc0*/  FFMA.FTZ R17, R11.reuse, R17, R10.reuse ;  /* 0x000000110b117223 */ /* 0x140fe2000001000a */
[----:B------:R-:W-:Y:S01]  /*1dd0*/  FFMA.FTZ R27, R11, R9, R10 ;  /* 0x000000090b1b7223 */ /* 0x000fe2000001000a */
[----:B------:R-:W-:Y:S10]  /*1de0*/  @!P4 BRA `(.L_x_2180) ;  /* 0x000000000028c947 */ /* 0x000ff40003800000 */
        /* <DEDUP_REMOVED lines=10> */
.L_x_2180:
        /* <DEDUP_REMOVED lines=14> */
.L_x_2182:
[----:B------:R-:W-:Y:S05]  /*1f70*/  BSYNC B0 ;  /* 0x0000000000007941 */ /* 0x000fea0003800000 */
.L_x_2181:
        /* <DEDUP_REMOVED lines=11> */
.L_x_2183:
[----:B------:R-:W-:Y:S04]  /*2030*/  BSSY B0, `(.L_x_2184) ;  /* 0x000000e000007945 */ /* 0x000fe80003800000 */
[----:B------:R-:W-:Y:S05]  /*2040*/  @P2 BRA `(.L_x_2185) ;  /* 0x0000000000302947 */ /* 0x000fea0003800000 */
[----:B------:R-:W-:Y:S01]  /*2050*/  ULDC.64 UR12, c[0x0][0x270] ;  /* 0x00009c00000c7ab9 */ /* 0x000fe20000000a00 */
[----:B------:R-:W-:Y:S01]  /*2060*/  MOV R8, R22 ;  /* 0x0000001600087202 */ /* 0x000fe20000000f00 */
[----:B------:R-:W-:Y:S01]  /*2070*/  IMAD R4, R4, UR12, RZ ;  /* 0x0000000c04047c24 */ /* 0x000fe2000f8e02ff */
[----:B------:R-:W-:Y:S02]  /*2080*/  MOV R9, R25 ;  /* 0x0000001900097202 */ /* 0x000fe40000000f00 */
[----:B------:R-:W-:Y:S01]  /*2090*/  F2FP.BF16.F32.PACK_AB R5, R5, R16 ;  /* 0x000000100505723e */ /* 0x000fe200000010ff */
[C---:B0-----:R-:W-:Y:S02]  /*20a0*/  IMAD R11, R19.reuse, UR13, R4 ;  /* 0x0000000d130b7c24 */ /* 0x041fe4000f8e0204 */
[----:B------:R-:W-:Y:S01]  /*20b0*/  IMAD.WIDE.U32 R8, R19, UR12, R8 ;  /* 0x0000000c13087c25 */ /* 0x000fe2000f8e0008 */
[----:B------:R-:W-:Y:S02]  /*20c0*/  ULDC.64 UR12, c[0x0][0x210] ;  /* 0x00008400000c7ab9 */ /* 0x000fe40000000a00 */
[----:B------:R-:W-:-:S02]  /*20d0*/  LEA R10, P2, R8, UR12, 0x1 ;  /* 0x0000000c080a7c11 */ /* 0x000fc4000f8408ff */
[----:B------:R-:W-:-:S04]  /*20e0*/  IADD3 R11, R9, R11, RZ ;  /* 0x0000000b090b7210 */ /* 0x000fc80007ffe0ff */
[----:B------:R-:W-:-:S05]  /*20f0*/  LEA.HI.X R11, R8, UR13, R11, 0x1, P2 ;  /* 0x0000000d080b7c11 */ /* 0x000fca00090f0c0b */
[----:B------:R1:W-:Y:S02]  /*2100*/  STG.E desc[UR8][R10.64], R5 ;  /* 0x000000050a007986 */ /* 0x0003e4000c101908 */
.L_x_2185:
[----:B------:R-:W-:Y:S05]  /*2110*/  BSYNC B0 ;  /* 0x0000000000007941 */ /* 0x000fea0003800000 */
.L_x_2184:
[----:B------:R-:W-:Y:S05]  /*2120*/  @!P4 BRA `(.L_x_2186) ;  /* 0x000000000028c947 */ /* 0x000fea0003800000 */
[----:B------:R-:W-:Y:S01]  /*2130*/  FMUL.FTZ R4, R17, -1.4426950216293334961 ;  /* 0xbfb8aa3b11047820 */ /* 0x000fe20000410000 */
[----:B------:R-:W-:-:S05]  /*2140*/  FMUL.FTZ R9, R6, -1.4426950216293334961 ;  /* 0xbfb8aa3b06097820 */ /* 0x000fca0000410000 */
[----:B------:R-:W1:Y:S08]  /*2150*/  MUFU.EX2 R4, R4 ;  /* 0x0000000400047308 */ /* 0x000e700000000800 */
[----:B------:R-:W0:Y:S01]  /*2160*/  MUFU.EX2 R9, R9 ;  /* 0x0000000900097308 */ /* 0x000e220000000800 */
[----:B-1----:R-:W-:-:S07]  /*2170*/  FADD.FTZ R5, R4, 1 ;  /* 0x3f80000004057421 */ /* 0x002fce0000010000 */
[----:B------:R-:W1:Y:S01]  /*2180*/  MUFU.RCP R8, R5 ;  /* 0x0000000500087308 */ /* 0x000e620000001000 */
[----:B0-----:R-:W-:-:S07]  /*2190*/  FADD.FTZ R10, R9, 1 ;  /* 0x3f800000090a7421 */ /* 0x001fce0000010000 */
[----:B------:R-:W0:Y:S01]  /*21a0*/  MUFU.RCP R11, R10 ;  /* 0x0000000a000b7308 */ /* 0x000e220000001000 */
[----:B-1----:R-:W-:Y:S01]  /*21b0*/  FMUL.FTZ R17, R17, R8 ;  /* 0x0000000811117220 */ /* 0x002fe20000410000 */
[----:B0-----:R-:W-:-:S07]  /*21c0*/  FMUL.FTZ R6, R6, R11 ;  /* 0x0000000b06067220 */ /* 0x001fce0000410000 */
.L_x_2186:
[----:B------:R-:W-:Y:S04]  /*21d0*/  BSSY B0, `(.L_x_2187) ;  /* 0x000000e000007945 */ /* 0x000fe80003800000 */
[----:B------:R-:W-:Y:S05]  /*21e0*/  @P3 BRA `(.L_x_2188) ;  /* 0x0000000000303947 */ /* 0x000fea0003800000 */
[----:B------:R-:W-:Y:S01]  /*21f0*/  ULDC.64 UR12, c[0x0][0x270] ;  /* 0x00009c00000c7ab9 */ /* 0x000fe20000000a00 */
[----:B------:R-:W-:Y:S01]  /*2200*/  MOV R4, R22 ;  /* 0x0000001600047202 */ /* 0x000fe20000000f00 */
[----:B------:R-:W-:Y:S01]  /*2210*/  IMAD R9, R14, UR12, RZ ;  /* 0x0000000c0e097c24 */ /* 0x000fe2000f8e02ff */
        /* <DEDUP_REMOVED lines=9> */
.L_x_2188:
[----:B------:R-:W-:Y:S05]  /*22b0*/  BSYNC B0 ;  /* 0x0000000000007941 */ /* 0x000fea0003800000 */
.L_x_2187:
        /* <DEDUP_REMOVED lines=11> */
.L_x_2189:
[----:B------:R-:W-:Y:S04]  /*2370*/  BSSY B0, `(.L_x_2190) ;  /* 0x000000e000007945 */ /* 0x000fe80003800000 */
[----:B------:R-:W-:Y:S05]  /*2380*/  @P1 BRA `(.L_x_2191) ;  /* 0x0000000000301947 */ /* 0x000fea0003800000 */
[----:B------:R-:W-:Y:S01]  /*2390*/  ULDC.64 UR12, c[0x0][0x270] ;  /* 0x00009c00000c7ab9 */ /* 0x000fe20000000a00 */
[----:B------:R-:W-:Y:S01]  /*23a0*/  MOV R4, R22 ;  /* 0x0000001600047202 */ /* 0x000fe20000000f00 */
[----:B------:R-:W-:Y:S01]  /*23b0*/  IMAD R6, R15, UR12, RZ ;  /* 0x0000000c0f067c24 */ /* 0x000fe2000f8e02ff */
[----:B-1----:R-:W-:Y:S02]  /*23c0*/  MOV R5, R25 ;  /* 0x0000001900057202 */ /* 0x002fe40000000f00 */
[----:B------:R-:W-:Y:S01]  /*23d0*/  F2FP.BF16.F32.PACK_AB R7, R7, R26 ;  /* 0x0000001a0707723e */ /* 0x000fe200000010ff */
[----:B------:R-:W-:-:S04]  /*23e0*/  IMAD.WIDE.U32 R4, R13, UR12, R4 ;  /* 0x0000000c0d047c25 */ /* 0x000fc8000f8e0004 */
[----:B------:R-:W-:Y:S01]  /*23f0*/  IMAD R13, R13, UR13, R6 ;  /* 0x0000000d0d0d7c24 */ /* 0x000fe2000f8e0206 */
[----:B------:R-:W-:Y:S02]  /*2400*/  ULDC.64 UR12, c[0x0][0x210] ;  /* 0x00008400000c7ab9 */ /* 0x000fe40000000a00 */
[----:B--2---:R-:W-:Y:S02]  /*2410*/  LEA R8, P1, R4, UR12, 0x1 ;  /* 0x0000000c04087c11 */ /* 0x004fe4000f8208ff */
[----:B------:R-:W-:-:S04]  /*2420*/  IADD3 R13, R5, R13, RZ ;  /* 0x0000000d050d7210 */ /* 0x000fc80007ffe0ff */
[----:B------:R-:W-:-:S05]  /*2430*/  LEA.HI.X R9, R4, UR13, R13, 0x1, P1 ;  /* 0x0000000d04097c11 */ /* 0x000fca00088f0c0d */
[----:B------:R3:W-:Y:S02]  /*2440*/  STG.E desc[UR8][R8.64], R7 ;  /* 0x0000000708007986 */ /* 0x0007e4000c101908 */
.L_x_2191:
[----:B------:R-:W-:Y:S05]  /*2450*/  BSYNC B0 ;  /* 0x0000000000007941 */ /* 0x000fea0003800000 */
.L_x_2190:
[----:B------:R-:W4:Y:S01]  /*2460*/  LDC R4, c[0x0][0x10] ;  /* 0x00000400ff047b82 */ /* 0x000f220000000800 */
[----:B------:R-:W-:Y:S02]  /*2470*/  IADD3 R0, R0, 0x1, RZ ;  /* 0x0000000100007810 */ /* 0x000fe40007ffe0ff */
[----:B----4-:R-:W-:-:S04]  /*2480*/  IADD3 R21, R4, R21, RZ ;  /* 0x0000001504157210 */ /* 0x010fc80007ffe0ff */
[----:B------:R-:W-:-:S13]  /*2490*/  ISETP.GE.AND P1, PT, R21, UR4, PT ;  /* 0x0000000415007c0c */ /* 0x000fda000bf26270 */
[----:B------:R-:W-:Y:S05]  /*24a0*/  @!P1 BRA `(.L_x_2192) ;  /* 0xffffffdc00489947 */ /* 0x000fea000383ffff */
[----:B------:R-:W-:Y:S05]  /*24b0*/  EXIT ;  /* 0x000000000000794d */ /* 0x000fea0003800000 */
.L_x_2193:
        /* <DEDUP_REMOVED lines=12> */
.L_x_3283:


//--------------------- .text._Z35group_norm_nhwc_fwd_one_pass_kernelI11Bf16IOBf16WLi256ELi24ELi384EEv26Group_norm_nhwc_fwd_params --------------------------
	.section	.text._Z35group_norm_nhwc_fwd_one_pass_kernelI11Bf16IOBf16WLi256ELi24ELi384EEv26Group_norm_nhwc_fwd_params,"ax",@progbits
	.align	128
        .global         _Z35group_norm_nhwc_fwd_one_pass_kernelI11Bf16IOBf16WLi256ELi24ELi384EEv26Group_norm_nhwc_fwd_params
        .type           _Z35group_norm_nhwc_fwd_one_pass_kernelI11Bf16IOBf16WLi256ELi24ELi384EEv26Group_norm_nhwc_fwd_params,@function
        .size           _Z35group_norm_nhwc_fwd_one_pass_kernelI11Bf16IOBf16WLi256ELi24ELi384EEv26Group_norm_nhwc_fwd_params,(.L_x_3284 - _Z35group_norm_nhwc_fwd_one_pass_kernelI11Bf16IOBf16WLi256ELi24ELi384EEv26Group_norm_nhwc_fwd_params)
        .other          _Z35group_norm_nhwc_fwd_one_pass_kernelI11Bf16IOBf16WLi256ELi24ELi384EEv26Group_norm_nhwc_fwd_params,@"STO_CUDA_ENTRY STV_DEFAULT"
_Z35group_norm_nhwc_fwd_one_pass_kernelI11Bf16IOBf16WLi256ELi24ELi384EEv26Group_norm_nhwc_fwd_params:
.text._Z35group_norm_nhwc_fwd_one_pass_kernelI11Bf16IOBf16WLi256ELi24ELi384EEv26Group_norm_nhwc_fwd_params:
        /* <DEDUP_REMOVED lines=38> */
.L_x_2227:
[----:B------:R-:W0:Y:S01]  /*0260*/  LDC R15, c[0x0][0x288] ;  /* 0x0000a200ff0f7b82 */ /* 0x000e220000000800 */
[----:B------:R-:W-:Y:S01]  /*0270*/  ULDC.64 UR14, c[0x0][0x278] ;  /* 0x00009e00000e7ab9 */ /* 0x000fe20000000a00 */
[----:B--2---:R-:W-:Y:S01]  /*0280*/  SHF.R.S32.HI R23, RZ, 0x1f, R29 ;  /* 0x0000001fff177819 */ /* 0x004fe2000001141d */
[----:B------:R-:W-:Y:S01]  /*0290*/  ULDC.64 UR12, c[0x0][0x280] ;  /* 0x0000a000000c7ab9 */ /* 0x000fe20000000a00 */
[----:B------:R-:W-:Y:S02]  /*02a0*/  ISETP.GE.U32.AND P4, PT, R29, UR14, PT ;  /* 0x0000000e1d007c0c */ /* 0x000fe4000bf86070 */
[----:B------:R-:W-:Y:S02]  /*02b0*/  SHF.R.S32.HI R19, RZ, 0x1f, R30 ;  /* 0x0000001fff137819 */ /* 0x000fe4000001141e */
[----:B------:R-:W-:Y:S01]  /*02c0*/  ISETP.GE.AND.EX P4, PT, R23, UR15, PT, P4 ;  /* 0x0000000f17007c0c */ /* 0x000fe2000bf86340 */
[----:B-1----:R-:W1:Y:S01]  /*02d0*/  @P0 LDC.64 R20, c[0x0][0x220] ;  /* 0x00008800ff140b82 */ /* 0x002e620000000a00 */
[----:B------:R-:W-:-:S02]  /*02e0*/  SHF.R.S32.HI R17, RZ, 0x1f, R31 ;  /* 0x0000001fff117819 */ /* 0x000fc4000001141f */
[----:B------:R-:W-:Y:S02]  /*02f0*/  ISETP.GT.U32.OR P4, PT, R2, 0x17f, P4 ;  /* 0x0000017f0200780c */ /* 0x000fe40002784470 */
[----:B------:R-:W-:Y:S02]  /*0300*/  SHF.R.S32.HI R45, RZ, 0x1f, R33 ;  /* 0x0000001fff2d7819 */ /* 0x000fe40000011421 */
[----:B0--34-:R-:W-:-:S04]  /*0310*/  IABS R11, R15 ;  /* 0x0000000f000b7213 */ /* 0x019fc80000000000 */
        /* <DEDUP_REMOVED lines=20> */
[----:B------:R-:W-:Y:S01]  /*0460*/  @P1 VIADD R9, R9, 0x1 ;  /* 0x0000000109091836 */ /* 0x000fe20000000000 */
[----:B------:R-:W-:-:S04]  /*0470*/  ISETP.GE.U32.AND P1, PT, R30, UR14, PT ;  /* 0x0000000e1e007c0c */ /* 0x000fc8000bf26070 */
[----:B------:R-:W-:Y:S02]  /*0480*/  MOV R11, R9 ;  /* 0x00000009000b7202 */ /* 0x000fe40000000f00 */
[----:B------:R-:W-:Y:S02]  /*0490*/  ISETP.GE.AND.EX P1, PT, R19, UR15, PT, P1 ;  /* 0x0000000f13007c0c */ /* 0x000fe4000bf26310 */
[----:B------:R-:W-:Y:S02]  /*04a0*/  @!P3 IADD3 R11, -R11, RZ, RZ ;  /* 0x000000ff0b0bb210 */ /* 0x000fe40007ffe1ff */
[----:B------:R-:W-:Y:S02]  /*04b0*/  @!P2 LOP3.LUT R11, RZ, R15, RZ, 0x33, !PT ;  /* 0x0000000fff0ba212 */ /* 0x000fe400078e33ff */
[----:B------:R-:W-:Y:S02]  /*04c0*/  ISETP.GT.U32.OR P1, PT, R2, 0x17f, P1 ;  /* 0x0000017f0200780c */ /* 0x000fe40000f24470 */
[----:B------:R-:W-:-:S02]  /*04d0*/  IADD3 R9, -R11, RZ, RZ ;  /* 0x000000ff0b097210 */ /* 0x000fc40007ffe1ff */
[----:B------:R-:W-:Y:S02]  /*04e0*/  SHF.R.S32.HI R0, RZ, 0x1f, R11 ;  /* 0x0000001fff007819 */ /* 0x000fe4000001140b */
[----:B------:R-:W-:Y:S01]  /*04f0*/  ISETP.GE.U32.AND P3, PT, R31, UR14, PT ;  /* 0x0000000e1f007c0c */ /* 0x000fe2000bf66070 */
[----:B------:R-:W-:Y:S01]  /*0500*/  IMAD R36, R15, R9, R6 ;  /* 0x000000090f247224 */ /* 0x000fe200078e0206 */
[----:B------:R-:W-:Y:S01]  /*0510*/  SHF.R.S32.HI R15, RZ, 0x1f, R43 ;  /* 0x0000001fff0f7819 */ /* 0x000fe2000001142b */
[----:B------:R-:W2:Y:S01]  /*0520*/  @!P4 LDC.64 R8, c[0x0][0x270] ;  /* 0x00009c00ff08cb82 */ /* 0x000ea20000000a00 */
[----:B------:R-:W-:Y:S01]  /*0530*/  IMAD R0, R0, UR12, RZ ;  /* 0x0000000c00007c24 */ /* 0x000fe2000f8e02ff */
[----:B------:R-:W-:Y:S01]  /*0540*/  ISETP.GE.AND.EX P3, PT, R17, UR15, PT, P3 ;  /* 0x0000000f11007c0c */ /* 0x000fe2000bf66330 */
[----:B------:R-:W-:Y:S02]  /*0550*/  IMAD R36, R36, 0x18, RZ ;  /* 0x0000001824247824 */ /* 0x000fe400078e02ff */
        /* <DEDUP_REMOVED lines=24> */
[----:B------:R-:W-:-:S02]  /*06e0*/  @!P4 IADD3 R0, R9, R37, RZ ;  /* 0x000000250900c210 */ /* 0x000fc40007ffe0ff */
[C---:B---3--:R-:W-:Y:S01]  /*06f0*/  @!P4 LEA R14, P5, R8.reuse, R14, 0x1 ;  /* 0x0000000e080ec211 */ /* 0x048fe200078a08ff */
[----:B--2---:R-:W-:Y:S01]  /*0700*/  @!P1 IMAD R19, R19, R10, RZ ;  /* 0x0000000a13139224 */ /* 0x004fe200078e02ff */
[----:B------:R-:W-:Y:S02]  /*0710*/  ISETP.GE.AND.EX P2, PT, R25, UR15, PT, P2 ;  /* 0x0000000f19007c0c */ /* 0x000fe4000bf46320 */
[----:B------:R-:W-:Y:S01]  /*0720*/  @!P4 LEA.HI.X R15, R8, R15, R0, 0x1, P5 ;  /* 0x0000000f080fc211 */ /* 0x000fe200028f0c00 */
[----:B------:R-:W-:Y:S01]  /*0730*/  @!P1 IMAD R19, R30, R11, R19 ;  /* 0x0000000b1e139224 */ /* 0x000fe200078e0213 */
[----:B------:R-:W-:Y:S02]  /*0740*/  ISETP.GE.U32.AND P5, PT, R33, UR14, PT ;  /* 0x0000000e21007c0c */ /* 0x000fe4000bfa6070 */
[----:B------:R-:W-:Y:S02]  /*0750*/  @!P1 MOV R8, R48 ;  /* 0x0000003000089202 */ /* 0x000fe40000000f00 */
[----:B------:R-:W-:-:S02]  /*0760*/  @!P1 MOV R9, R51 ;  /* 0x0000003300099202 */ /* 0x000fc40000000f00 */
[----:B------:R-:W-:Y:S02]  /*0770*/  ISETP.GT.U32.OR P2, PT, R2, 0x17f, P2 ;  /* 0x0000017f0200780c */ /* 0x000fe40001744470 */
[----:B------:R-:W-:Y:S01]  /*0780*/  ISETP.GE.AND.EX P5, PT, R45, UR15, PT, P5 ;  /* 0x0000000f2d007c0c */ /* 0x000fe2000bfa6350 */
[----:B------:R-:W-:Y:S01]  /*0790*/  @!P1 IMAD.WIDE.U32 R10, R30, R10, R8 ;  /* 0x0000000a1e0a9225 */ /* 0x000fe200078e0008 */
[----:B------:R-:W-:Y:S02]  /*07a0*/  MOV R37, RZ ;  /* 0x000000ff00257202 */ /* 0x000fe40000000f00 */
[----:B------:R-:W-:Y:S02]  /*07b0*/  ISETP.GT.U32.OR P5, PT, R2, 0x17f, P5 ;  /* 0x0000017f0200780c */ /* 0x000fe40002fa4470 */
[----:B------:R-:W-:Y:S02]  /*07c0*/  @!P1 IADD3 R0, R11, R19, RZ ;  /* 0x000000130b009210 */ /* 0x000fe40007ffe0ff */
[----:B------:R-:W2:Y:S01]  /*07d0*/  @!P3 LDC.64 R18, c[0x0][0x220] ;  /* 0x00008800ff12bb82 */ /* 0x000ea20000000a00 */
[----:B0-----:R-:W-:Y:S01]  /*07e0*/  @!P1 LEA R26, P6, R10, R26, 0x1 ;  /* 0x0000001a0a1a9211 */ /* 0x001fe200078c08ff */
[----:B------:R0:W3:Y:S01]  /*07f0*/  @!P4 LDG.E R37, desc[UR8][R14.64] ;  /* 0x000000080e25c981 */ /* 0x0000e2000c1e1900 */
[----:B------:R-:W-:Y:S01]  /*0800*/  SHF.R.S32.HI R39, RZ, 0x1f, R34 ;  /* 0x0000001fff277819 */ /* 0x000fe20000011422 */
[----:B------:R-:W-:Y:S01]  /*0810*/  @!P3 IMAD.MOV.U32 R22, RZ, RZ, R48 ;  /* 0x000000ffff16b224 */ /* 0x000fe200078e0030 */
[----:B------:R-:W-:-:S02]  /*0820*/  ISETP.GE.U32.AND P4, PT, R34, UR14, PT ;  /* 0x0000000e22007c0c */ /* 0x000fc4000bf86070 */
[----:B------:R-:W-:Y:S01]  /*0830*/  @!P1 LEA.HI.X R27, R10, R27, R0, 0x1, P6 ;  /* 0x0000001b0a1b9211 */ /* 0x000fe200030f0c00 */
[----:B------:R-:W4:Y:S01]  /*0840*/  @!P2 LDC.64 R8, c[0x0][0x270] ;  /* 0x00009c00ff08ab82 */ /* 0x000f220000000a00 */
[----:B------:R-:W-:Y:S01]  /*0850*/  @!P3 MOV R23, R51 ;  /* 0x000000330017b202 */ /* 0x000fe20000000f00 */
[-C--:B-1----:R-:W-:Y:S01]  /*0860*/  @!P3 IMAD R0, R17, R12.reuse, RZ ;  /* 0x0000000c1100b224 */ /* 0x082fe200078e02ff */
[----:B------:R-:W-:Y:S02]  /*0870*/  ISETP.GE.AND.EX P4, PT, R39, UR15, PT, P4 ;  /* 0x0000000f27007c0c */ /* 0x000fe4000bf86340 */
[----:B------:R-:W-:Y:S01]  /*0880*/  SHF.R.S32.HI R41, RZ, 0x1f, R35 ;  /* 0x0000001fff297819 */ /* 0x000fe20000011423 */
[----:B------:R-:W-:Y:S01]  /*0890*/  @!P3 IMAD R47, R31, R13, R0 ;  /* 0x0000000d1f2fb224 */ /* 0x000fe200078e0200 */
[----:B------:R-:W-:Y:S01]  /*08a0*/  ISETP.GE.U32.AND P6, PT, R35, UR14, PT ;  /* 0x0000000e23007c0c */ /* 0x000fe2000bfc6070 */
[----:B------:R-:W1:Y:S01]  /*08b0*/  @!P5 LDC.64 R10, c[0x0][0x270] ;  /* 0x00009c00ff0adb82 */ /* 0x000e620000000a00 */
[----:B------:R-:W-:Y:S01]  /*08c0*/  @!P3 IMAD.WIDE.U32 R22, R31, R12, R22 ;  /* 0x0000000c1f16b225 */ /* 0x000fe200078e0016 */
[----:B------:R-:W-:-:S02]  /*08d0*/  ISETP.GT.U32.OR P4, PT, R2, 0x17f, P4 ;  /* 0x0000017f0200780c */ /* 0x000fc40002784470 */
[----:B------:R-:W-:Y:S02]  /*08e0*/  MOV R38, RZ ;  /* 0x000000ff00267202 */ /* 0x000fe40000000f00 */
[----:B------:R-:W-:Y:S02]  /*08f0*/  ISETP.GE.AND.EX P6, PT, R41, UR15, PT, P6 ;  /* 0x0000000f29007c0c */ /* 0x000fe4000bfc6360 */
[----:B------:R-:W5:Y:S01]  /*0900*/  @!P2 LDC.64 R12, c[0x0][0x220] ;  /* 0x00008800ff0cab82 */ /* 0x000f620000000a00 */
[----:B------:R-:W-:Y:S01]  /*0910*/  @!P3 IADD3 R23, R23, R47, RZ ;  /* 0x0000002f1717b210 */ /* 0x000fe20007ffe0ff */
[----:B------:R1:W3:Y:S01]  /*0920*/  @!P1 LDG.E R38, desc[UR8][R26.64] ;  /* 0x000000081a269981 */ /* 0x0002e2000c1e1900 */
[----:B------:R-:W-:Y:S02]  /*0930*/  ISETP.GT.U32.OR P6, PT, R2, 0x17f, P6 ;  /* 0x0000017f0200780c */ /* 0x000fe400037c4470 */
[----:B--2---:R-:W-:Y:S01]  /*0940*/  @!P3 LEA R24, P1, R22, R18, 0x1 ;  /* 0x000000121618b211 */ /* 0x004fe200078208ff */
[----:B----4-:R-:W-:-:S02]  /*0950*/  @!P2 IMAD R18, R25, R8, RZ ;  /* 0x000000081912a224 */ /* 0x010fc400078e02ff */
[----:B0-----:R-:W0:Y:S01]  /*0960*/  @!P5 LDC.64 R14, c[0x0][0x220] ;  /* 0x00008800ff0edb82 */ /* 0x001e220000000a00 */
[----:B------:R-:W-:Y:S02]  /*0970*/  @!P3 LEA.HI.X R25, R22, R19, R23, 0x1, P1 ;  /* 0x000000131619b211 */ /* 0x000fe400008f0c17 */
[----:B------:R-:W-:Y:S02]  /*0980*/  @!P2 MOV R22, R48 ;  /* 0x000000300016a202 */ /* 0x000fe40000000f00 */
[----:B------:R-:W-:-:S03]  /*0990*/  @!P2 MOV R23, R51 ;  /* 0x000000330017a202 */ /* 0x000fc60000000f00 */
        /* <DEDUP_REMOVED lines=31> */
[----:B------:R-:W-:-:S03]  /*0b90*/  @!P6 MOV R12, R48 ;  /* 0x00000030000ce202 */ /* 0x000fc60000000f00 */
[----:B------:R-:W-:Y:S01]  /*0ba0*/  @!P6 IMAD.MOV.U32 R13, RZ, RZ, R51 ;  /* 0x000000ffff0de224 */ /* 0x000fe200078e0033 */
[----:B------:R-:W-:Y:S01]  /*0bb0*/  @!P4 IADD3 R17, R17, R21, RZ ;  /* 0x000000151111c210 */ /* 0x000fe20007ffe0ff */
[C---:B------:R-:W-:Y:S01]  /*0bc0*/  @!P6 IMAD R19, R35.reuse, R19, R20 ;  /* 0x000000132313e224 */ /* 0x040fe200078e0214 */
[----:B------:R-:W-:Y:S01]  /*0bd0*/  @!P4 LEA R8, P1, R16, R8, 0x1 ;  /* 0x000000081008c211 */ /* 0x000fe200078208ff */
[----:B------:R-:W-:-:S03]  /*0be0*/  @!P6 IMAD.WIDE.U32 R12, R35, R18, R12 ;  /* 0x00000012230ce225 */ /* 0x000fc600078e000c */
[----:B------:R-:W-:Y:S02]  /*0bf0*/  @!P4 LEA.HI.X R9, R16, R9, R17, 0x1, P1 ;  /* 0x000000091009c211 */ /* 0x000fe400008f0c11 */
[----:B------:R-:W-:Y:S02]  /*0c00*/  @!P6 IADD3 R13, R13, R19, RZ ;  /* 0x000000130d0de210 */ /* 0x000fe40007ffe0ff */
[C---:B-1----:R-:W-:Y:S01]  /*0c10*/  @!P6 LEA R10, P1, R12.reuse, R10, 0x1 ;  /* 0x0000000a0c0ae211 */ /* 0x042fe200078208ff */
[----:B------:R4:W2:Y:S01]  /*0c20*/  @!P4 LDG.E R45, desc[UR8][R8.64] ;  /* 0x00000008082dc981 */ /* 0x0008a2000c1e1900 */
        /* <DEDUP_REMOVED lines=40> */
[----:B------:R-:W-:Y:S02]  /*0eb0*/  IMAD.U32 R12, R44, 0x10000, RZ ;  /* 0x000100002c0c7824 */ /* 0x000fe400078e00ff */
[----:B------:R-:W-:Y:S01]  /*0ec0*/  FADD.FTZ R8, R8, R11 ;  /* 0x0000000b08087221 */ /* 0x000fe20000010000 */
[----:B------:R-:W-:Y:S01]  /*0ed0*/  FADD.FTZ R18, R15, R18 ;  /* 0x000000120f127221 */ /* 0x000fe20000010000 */
[----:B------:R-:W-:Y:S01]  /*0ee0*/  FADD.FTZ R9, R9, R10 ;  /* 0x0000000a09097221 */ /* 0x000fe20000010000 */
[----:B------:R-:W-:Y:S01]  /*0ef0*/  FMUL.FTZ R13, R17, R17 ;  /* 0x00000011110d7220 */ /* 0x000fe20000410000 */
[----:B------:R-:W-:Y:S01]  /*0f00*/  FFMA.FTZ R15, R15, R15, R14 ;  /* 0x0000000f0f0f7223 */ /* 0x000fe2000001000e */
[C---:B------:R-:W-:Y:S01]  /*0f10*/  FADD.FTZ R10, R12.reuse, R17 ;  /* 0x000000110c0a7221 */ /* 0x040fe20000010000 */
[----:B------:R-:W-:Y:S01]  /*0f20*/  FADD.FTZ R9, R9, R18 ;  /* 0x0000001209097221 */ /* 0x000fe20000010000 */
[----:B------:R-:W-:Y:S01]  /*0f30*/  FFMA.FTZ R13, R12, R12, R13 ;  /* 0x0000000c0c0d7223 */ /* 0x000fe2000001000d */
[----:B------:R-:W-:Y:S01]  /*0f40*/  FADD.FTZ R8, R8, R15 ;  /* 0x0000000f08087221 */ /* 0x000fe20000010000 */
[----:B------:R-:W-:-:S04]  /*0f50*/  PRMT R11, R45, 0x7632, R11 ;  /* 0x000076322d0b7816 */ /* 0x000fc8000000000b */
[----:B------:R-:W-:Y:S01]  /*0f60*/  SHF.L.U32 R12, R11, 0x10, RZ ;  /* 0x000000100b0c7819 */ /* 0x000fe200000006ff */
[----:B------:R-:W-:Y:S01]  /*0f70*/  FADD.FTZ R9, R9, R10 ;  /* 0x0000000a09097221 */ /* 0x000fe20000010000 */
[----:B------:R-:W-:Y:S02]  /*0f80*/  SHF.L.U32 R11, R45, 0x10, RZ ;  /* 0x000000102d0b7819 */ /* 0x000fe400000006ff */
[----:B------:R-:W-:Y:S01]  /*0f90*/  PRMT R14, R46, 0x7632, R14 ;  /* 0x000076322e0e7816 */ /* 0x000fe2000000000e */
[----:B------:R-:W-:Y:S01]  /*0fa0*/  FMUL.FTZ R10, R12, R12 ;  /* 0x0000000c0c0a7220 */ /* 0x000fe20000410000 */
[----:B------:R-:W-:Y:S02]  /*0fb0*/  FADD.FTZ R8, R8, R13 ;  /* 0x0000000d08087221 */ /* 0x000fe40000010000 */
[----:B------:R-:W-:Y:S01]  /*0fc0*/  SHF.L.U32 R13, R14, 0x10, RZ ;  /* 0x000000100e0d7819 */ /* 0x000fe200000006ff */
[C---:B------:R-:W-:Y:S01]  /*0fd0*/  FADD.FTZ R12, R11.reuse, R12 ;  /* 0x0000000c0b0c7221 */ /* 0x040fe20000010000 */
[----:B------:R-:W-:Y:S01]  /*0fe0*/  FFMA.FTZ R11, R11, R11, R10 ;  /* 0x0000000b0b0b7223 */ /* 0x000fe2000001000a */
[----:B------:R-:W-:-:S02]  /*0ff0*/  SHF.L.U32 R10, R46, 0x10, RZ ;  /* 0x000000102e0a7819 */ /* 0x000fc400000006ff */
        /* <DEDUP_REMOVED lines=70> */
.L_x_2195:
[----:B------:R-:W-:Y:S05]  /*1460*/  BSYNC B0 ;  /* 0x0000000000007941 */ /* 0x000fea0003800000 */
.L_x_2194:
        /* <DEDUP_REMOVED lines=20> */
[----:B------:R-:W-:Y:S02]  /*15b0*/  SHF.L.U32 R23, R23, 0x1, RZ ;  /* 0x0000000117177819 */ /* 0x000fe400000006ff */
[----:B--2---:R-:W-:-:S03]  /*15c0*/  IADD3 R13, R13, R12, RZ ;  /* 0x0000000c0d0d7210 */ /* 0x004fc60007ffe0ff */
[----:B---3--:R-:W-:-:S04]  /*15d0*/  IMAD.WIDE R10, R23, 0x4, R10 ;  /* 0x00000004170a7825 */ /* 0x008fc800078e020a */
[----:B------:R-:W-:Y:S01]  /*15e0*/  IMAD R23, R24, UR7, R12 ;  /* 0x0000000718177c24 */ /* 0x000fe2000f8e020c */
[----:B------:R-:W-:Y:S01]  /*15f0*/  MOV R12, 0xffffffff ;  /* 0xffffffff000c7802 */ /* 0x000fe20000000f00 */
[----:B----4-:R-:W-:Y:S01]  /*1600*/  IMAD.WIDE.U32 R8, R13, 0x4, R8 ;  /* 0x000000040d087825 */ /* 0x010fe200078e0008 */
[----:B------:R-:W-:-:S03]  /*1610*/  SEL R13, R22, RZ, !P1 ;  /* 0x000000ff160d7207 */ /* 0x000fc60004800000 */
[----:B------:R-:W-:Y:S01]  /*1620*/  IMAD.WIDE.U32 R10, R23, 0x8, R10 ;  /* 0x00000008170a7825 */ /* 0x000fe200078e000a */
[----:B------:R-:W-:Y:S02]  /*1630*/  SEL R23, R12, 0x1, P1 ;  /* 0x000000010c177807 */ /* 0x000fe40000800000 */
[----:B------:R-:W-:Y:S02]  /*1640*/  ISETP.NE.AND P1, PT, R13, -0x1, PT ;  /* 0xffffffff0d00780c */ /* 0x000fe40003f25270 */
[----:B------:R1:W-:Y:S01]  /*1650*/  STG.E.64 desc[UR8][R10.64], R26 ;  /* 0x0000001a0a007986 */ /* 0x0003e2000c101b08 */
[----:B------:R-:W-:Y:S06]  /*1660*/  MEMBAR.ALL.GPU ;  /* 0x0000000000007992 */ /* 0x000fec000000a000 */
[----:B------:R-:W-:-:S00]  /*1670*/  ERRBAR ;  /* 0x00000000000079ab */ /* 0x000fc00000000000 */
[----:B------:R-:W-:Y:S06]  /*1680*/  CGAERRBAR ;  /* 0x00000000000075ab */ /* 0x000fec0000000000 */
[----:B------:R1:W-:Y:S01]  /*1690*/  REDG.E.ADD.S32.STRONG.GPU desc[UR8][R8.64], R23 ;  /* 0x000000170800798e */ /* 0x0003e2000c10e388 */
[----:B------:R-:W-:Y:S05]  /*16a0*/  @!P1 BRA `(.L_x_2197) ;  /* 0x0000000000149947 */ /* 0x000fea0003800000 */
.L_x_2198:
[----:B-1----:R-:W2:Y:S04]  /*16b0*/  LDG.E.STRONG.GPU R10, desc[UR8][R8.64] ;  /* 0x00000008080a7981 */ /* 0x002ea8000c1ef900 */
[----:B--2---:R-:W-:Y:S01]  /*16c0*/  CCTL.IVALL ;  /* 0x00000000ff00798f */ /* 0x004fe20002000000 */
[----:B------:R-:W-:Y:S05]  /*16d0*/  YIELD ;  /* 0x0000000000007946 */ /* 0x000fea0003800000 */
[----:B------:R-:W-:-:S13]  /*16e0*/  ISETP.NE.AND P1, PT, R10, R13, PT ;  /* 0x0000000d0a00720c */ /* 0x000fda0003f25270 */
[----:B------:R-:W-:Y:S05]  /*16f0*/  @P1 BRA `(.L_x_2198) ;  /* 0xfffffffc00ec1947 */ /* 0x000fea000383ffff */
.L_x_2197:
        /* <DEDUP_REMOVED lines=11> */
.L_x_2200:
        /* <DEDUP_REMOVED lines=12> */
[C---:B------:R-:W-:Y:S01]  /*1870*/  VIADD R10, R23.reuse, 0x1 ;  /* 0x00000001170a7836 */ /* 0x040fe20000000000 */
[----:B------:R-:W-:-:S04]  /*1880*/  IADD3 R12, R23, 0x2, RZ ;  /* 0x00000002170c7810 */ /* 0x000fc80007ffe0ff */
        /* <DEDUP_REMOVED lines=49> */
.L_x_2199:
        /* <DEDUP_REMOVED lines=19> */
.L_x_2202:
[----:B------:R-:W-:Y:S05]  /*1cd0*/  BSYNC B0 ;  /* 0x0000000000007941 */ /* 0x000fea0003800000 */
.L_x_2201:
        /* <DEDUP_REMOVED lines=32> */
.L_x_2196:
[----:B------:R-:W-:Y:S01]  /*1ee0*/  ULDC.64 UR12, c[0x0][0x218] ;  /* 0x00008600000c7ab9 */ /* 0x000fe20000000a00 */
[----:B------:R-:W-:Y:S01]  /*1ef0*/  LOP3.LUT P1, RZ, R2, UR7, RZ, 0xfc, !PT ;  /* 0x0000000702ff7c12 */ /* 0x000fe2000f82fcff */
[----:B------:R-:W2:Y:S01]  /*1f00*/  S2UR UR6, SR_CgaCtaId ;  /* 0x00000000000679c3 */ /* 0x000ea20000008800 */
[----:B------:R-:W-:Y:S01]  /*1f10*/  ISETP.EQ.U32.AND P2, PT, RZ, UR12, PT ;  /* 0x0000000cff007c0c */ /* 0x000fe2000bf42070 */
[----:B------:R-:W-:Y:S01]  /*1f20*/  UMOV UR5, 0x400 ;  /* 0x0000040000057882 */ /* 0x000fe20000000000 */
[----:B------:R-:W-:Y:S01]  /*1f30*/  IADD3 R25, R43, R36, RZ ;  /* 0x000000242b197210 */ /* 0x000fe20007ffe0ff */
[----:B------:R-:W-:Y:S01]  /*1f40*/  ULDC.64 UR14, c[0x0][0x278] ;  /* 0x00009e00000e7ab9 */ /* 0x000fe20000000a00 */
        /* <DEDUP_REMOVED lines=12> */
[----:B------:R1:W-:Y:S01]  /*2010*/  @!P1 STG.E.64 desc[UR8][R22.64], R8 ;  /* 0x0000000816009986 */ /* 0x0003e2000c101b08 */
[----:B------:R-:W-:Y:S06]  /*2020*/  BAR.SYNC.DEFER_BLOCKING 0x0 ;  /* 0x0000000000007b1d */ /* 0x000fec0000010000 */
[----:B------:R-:W2:Y:S04]  /*2030*/  LDG.E.U16 R36, desc[UR8][R12.64] ;  /* 0x000000080c247981 */ /* 0x000ea8000c1e1500 */
[----:B------:R3:W4:Y:S04]  /*2040*/  LDG.E.U16 R47, desc[UR8][R12.64+0x2] ;  /* 0x000002080c2f7981 */ /* 0x000728000c1e1500 */
[----:B------:R-:W5:Y:S04]  /*2050*/  LDG.E.U16 R52, desc[UR8][R24.64] ;  /* 0x0000000818347981 */ /* 0x000f68000c1e1500 */
[----:B------:R0:W5:Y:S01]  /*2060*/  LDG.E.U16 R53, desc[UR8][R24.64+0x2] ;  /* 0x0000020818357981 */ /* 0x000162000c1e1500 */
[----:B------:R-:W-:Y:S01]  /*2070*/  ISETP.NE.AND P6, PT, RZ, UR10, PT ;  /* 0x0000000aff007c0c */ /* 0x000fe2000bfc5270 */
[----:B-1----:R-:W-:Y:S01]  /*2080*/  IMAD.U32 R9, R0, 0x10000, RZ ;  /* 0x0001000000097824 */ /* 0x002fe200078e00ff */
[----:B------:R-:W-:Y:S01]  /*2090*/  SHF.L.U32 R21, R21, 0x10, RZ ;  /* 0x0000001015157819 */ /* 0x000fe200000006ff */
[----:B------:R-:W1:Y:S01]  /*20a0*/  LDS.64 R10, [UR5+0x78] ;  /* 0x00007805ff0a7984 */ /* 0x000e620008000a00 */
[----:B------:R-:W-:Y:S01]  /*20b0*/  SHF.L.U32 R37, R37, 0x10, RZ ;  /* 0x0000001025257819 */ /* 0x000fe200000006ff */
[----:B------:R-:W-:Y:S01]  /*20c0*/  IMAD.U32 R16, R16, 0x10000, RZ ;  /* 0x0001000010107824 */ /* 0x000fe200078e00ff */
[----:B---3--:R-:W-:-:S02]  /*20d0*/  SHF.L.U32 R13, R38, 0x10, RZ ;  /* 0x00000010260d7819 */ /* 0x008fc400000006ff */
[----:B------:R-:W-:Y:S02]  /*20e0*/  SHF.L.U32 R19, R19, 0x10, RZ ;  /* 0x0000001013137819 */ /* 0x000fe400000006ff */
[----:B------:R-:W-:Y:S02]  /*20f0*/  SHF.L.U32 R23, R40, 0x10, RZ ;  /* 0x0000001028177819 */ /* 0x000fe400000006ff */
[----:B0-----:R-:W-:Y:S02]  /*2100*/  SHF.L.U32 R25, R18, 0x10, RZ ;  /* 0x0000001012197819 */ /* 0x001fe400000006ff */
        /* <DEDUP_REMOVED lines=10> */
[----:B------:R-:W-:-:S04]  /*21b0*/  ISETP.GE.AND.EX P2, PT, R12, UR15, PT, P2 ;  /* 0x0000000f0c007c0c */ /* 0x000fc8000bf46320 */
[----:B------:R-:W-:Y:S01]  /*21c0*/  ISETP.GT.U32.OR P2, PT, R2, 0x17f, P2 ;  /* 0x0000017f0200780c */ /* 0x000fe20001744470 */
[----:B-1----:R-:W-:-:S04]  /*21d0*/  FMUL.FTZ R10, R10, UR6 ;  /* 0x000000060a0a7c20 */ /* 0x002fc80008410000 */
[C---:B------:R-:W-:Y:S01]  /*21e0*/  FMUL.FTZ R8, R10.reuse, R10 ;  /* 0x0000000a0a087220 */ /* 0x040fe20000410000 */
[--C-:B------:R-:W-:Y:S01]  /*21f0*/  FADD.FTZ R9, R9, -R10.reuse ;  /* 0x8000000a09097221 */ /* 0x100fe20000010000 */
[C---:B------:R-:W-:Y:S01]  /*2200*/  FADD.FTZ R21, -R10.reuse, R21 ;  /* 0x000000150a157221 */ /* 0x040fe20000010100 */
[----:B------:R-:W-:Y:S01]  /*2210*/  FADD.FTZ R37, R37, -R10 ;  /* 0x8000000a25257221 */ /* 0x000fe20000010000 */
[----:B------:R-:W-:Y:S01]  /*2220*/  FFMA.FTZ R11, R11, UR6, -R8 ;  /* 0x000000060b0b7c23 */ /* 0x000fe20008010808 */
[----:B------:R-:W-:Y:S01]  /*2230*/  MOV R8, 0x3f800000 ;  /* 0x3f80000000087802 */ /* 0x000fe20000000f00 */
[--C-:B------:R-:W-:Y:S01]  /*2240*/  FADD.FTZ R13, R13, -R10.reuse ;  /* 0x8000000a0d0d7221 */ /* 0x100fe20000010000 */
[C---:B------:R-:W-:Y:S01]  /*2250*/  FADD.FTZ R19, -R10.reuse, R19 ;  /* 0x000000130a137221 */ /* 0x040fe20000010100 */
[--C-:B------:R-:W-:Y:S01]  /*2260*/  FADD.FTZ R23, R23, -R10.reuse ;  /* 0x8000000a17177221 */ /* 0x100fe20000010000 */
[----:B------:R-:W-:Y:S01]  /*2270*/  FSETP.GTU.FTZ.AND P1, PT, R11, RZ, PT ;  /* 0x000000ff0b00720b */ /* 0x000fe20003f3c000 */
[C---:B------:R-:W-:Y:S01]  /*2280*/  FADD.FTZ R25, -R10.reuse, R25 ;  /* 0x000000190a197221 */ /* 0x040fe20000010100 */
[--C-:B------:R-:W-:Y:S01]  /*2290*/  FADD.FTZ R27, R27, -R10.reuse ;  /* 0x8000000a1b1b7221 */ /* 0x100fe20000010000 */
[----:B------:R-:W-:Y:S01]  /*22a0*/  FADD.FTZ R17, -R10, R17 ;  /* 0x000000110a117221 */ /* 0x000fe20000010100 */
[----:B------:R-:W-:Y:S01]  /*22b0*/  FADD.FTZ R44, R44, -R10 ;  /* 0x8000000a2c2c7221 */ /* 0x000fe20000010000 */
[C---:B------:R-:W-:Y:S01]  /*22c0*/  FADD.FTZ R14, -R10.reuse, R14 ;  /* 0x0000000e0a0e7221 */ /* 0x040fe20000010100 */
[--C-:B------:R-:W-:Y:S01]  /*22d0*/  FADD.FTZ R45, R45, -R10.reuse ;  /* 0x8000000a2d2d7221 */ /* 0x100fe20000010000 */
[----:B------:R-:W-:Y:S01]  /*22e0*/  FADD.FTZ R15, -R10, R15 ;  /* 0x0000000f0a0f7221 */ /* 0x000fe20000010100 */
[----:B------:R-:W-:-:S05]  /*22f0*/  FADD.FTZ R46, R46, -R10 ;  /* 0x8000000a2e2e7221 */ /* 0x000fca0000010000 */
[----:B------:R-:W0:Y:S02]  /*2300*/  @P1 LDC R22, c[0x0][0x238] ;  /* 0x00008e00ff161b82 */ /* 0x000e240000000800 */
[----:B0-----:R-:W-:Y:S01]  /*2310*/  @P1 FADD.FTZ R22, R11, R22 ;  /* 0x000000160b161221 */ /* 0x001fe20000010000 */
[----:B------:R-:W-:-:S03]  /*2320*/  SHF.L.U32 R11, R20, 0x10, RZ ;  /* 0x00000010140b7819 */ /* 0x000fc600000006ff */
[----:B------:R-:W0:Y:S01]  /*2330*/  @P1 MUFU.RSQ R8, R22 ;  /* 0x0000001600081308 */ /* 0x000e220000001400 */
[----:B------:R-:W-:Y:S01]  /*2340*/  ISETP.GE.U32.AND P1, PT, R29, UR14, PT ;  /* 0x0000000e1d007c0c */ /* 0x000fe2000bf26070 */
[C---:B------:R-:W-:Y:S01]  /*2350*/  FADD.FTZ R11, -R10.reuse, R11 ;  /* 0x0000000b0a0b7221 */ /* 0x040fe20000010100 */
[----:B------:R-:W-:Y:S02]  /*2360*/  FADD.FTZ R10, -R10, R16 ;  /* 0x000000100a0a7221 */ /* 0x000fe40000010100 */
[----:B------:R-:W-:-:S04]  /*2370*/  ISETP.GE.AND.EX P1, PT, R0, UR15, PT, P1 ;  /* 0x0000000f00007c0c */ /* 0x000fc8000bf26310 */
[----:B------:R-:W-:Y:S01]  /*2380*/  ISETP.GT.U32.OR P1, PT, R2, 0x17f, P1 ;  /* 0x0000017f0200780c */ /* 0x000fe20000f24470 */
[-C--:B0-----:R-:W-:Y:S01]  /*2390*/  FMUL.FTZ R9, R9, R8.reuse ;  /* 0x0000000809097220 */ /* 0x081fe20000410000 */
        /* <DEDUP_REMOVED lines=14> */
[----:B--2---:R-:W-:-:S02]  /*2480*/  SHF.L.U32 R36, R36, 0x10, RZ ;  /* 0x0000001024247819 */ /* 0x004fc400000006ff */
[----:B----4-:R-:W-:Y:S02]  /*2490*/  SHF.L.U32 R47, R47, 0x10, RZ ;  /* 0x000000102f2f7819 */ /* 0x010fe400000006ff */
[----:B-----5:R-:W-:Y:S02]  /*24a0*/  SHF.L.U32 R52, R52, 0x10, RZ ;  /* 0x0000001034347819 */ /* 0x020fe400000006ff */
[----:B------:R-:W-:Y:S01]  /*24b0*/  SHF.L.U32 R16, R53, 0x10, RZ ;  /* 0x0000001035107819 */ /* 0x000fe200000006ff */
[----:B------:R-:W-:Y:S02]  /*24c0*/  FMUL.FTZ R53, R44, R8 ;  /* 0x000000082c357220 */ /* 0x000fe40000410000 */
[----:B------:R-:W-:Y:S02]  /*24d0*/  FFMA.FTZ R22, R36, R9, R52 ;  /* 0x0000000924167223 */ /* 0x000fe40000010034 */
        /* <DEDUP_REMOVED lines=12> */
.L_x_2203:
        /* <DEDUP_REMOVED lines=14> */
.L_x_2205:
[----:B------:R-:W-:Y:S05]  /*2680*/  BSYNC B0 ;  /* 0x0000000000007941 */ /* 0x000fea0003800000 */
.L_x_2204:
        /* <DEDUP_REMOVED lines=13> */
.L_x_2206:
        /* <DEDUP_REMOVED lines=14> */
.L_x_2208:
[----:B------:R-:W-:Y:S05]  /*2840*/  BSYNC B0 ;  /* 0x0000000000007941 */ /* 0x000fea0003800000 */
.L_x_2207:
        /* <DEDUP_REMOVED lines=13> */
.L_x_2209:
[----:B------:R-:W-:Y:S04]  /*2920*/  BSSY B0, `(.L_x_2210) ;  /* 0x000000e000007945 */ /* 0x000fe80003800000 */
[----:B------:R-:W-:Y:S05]  /*2930*/  @P2 BRA `(.L_x_2211) ;  /* 0x0000000000302947 */ /* 0x000fea0003800000 */
[----:B------:R-:W-:Y:S01]  /*2940*/  ULDC.64 UR12, c[0x0][0x270] ;  /* 0x00009c00000c7ab9 */ /* 0x000fe20000000a00 */
[----:B------:R-:W-:Y:S01]  /*2950*/  MOV R8, R48 ;  /* 0x0000003000087202 */ /* 0x000fe20000000f00 */
[----:B01----:R-:W-:Y:S01]  /*2960*/  IMAD R11, R12, UR12, RZ ;  /* 0x0000000c0c0b7c24 */ /* 0x003fe2000f8e02ff */
        /* <DEDUP_REMOVED lines=9> */
.L_x_2211:
[----:B------:R-:W-:Y:S05]  /*2a00*/  BSYNC B0 ;  /* 0x0000000000007941 */ /* 0x000fea0003800000 */
.L_x_2210:
[----:B------:R-:W-:Y:S01]  /*2a10*/  SHF.R.S32.HI R8, RZ, 0x1f, R31 ;  /* 0x0000001fff087819 */ /* 0x000fe2000001141f */
[C---:B------:R-:W-:Y:S01]  /*2a20*/  FFMA.FTZ R23, R36.reuse, R23, R52 ;  /* 0x0000001724177223 */ /* 0x040fe20000010034 */
[----:B------:R-:W-:Y:S01]  /*2a30*/  SHF.R.S32.HI R18, RZ, 0x1f, R32 ;  /* 0x0000001fff127819 */ /* 0x000fe20000011420 */
[C-C-:B------:R-:W-:Y:S01]  /*2a40*/  FFMA.FTZ R27, R36.reuse, R27, R52.reuse ;  /* 0x0000001b241b7223 */ /* 0x140fe20000010034 */
[----:B------:R-:W-:Y:S01]  /*2a50*/  SHF.R.S32.HI R0, RZ, 0x1f, R33 ;  /* 0x0000001fff007819 */ /* 0x000fe20000011421 */
[C-C-:B------:R-:W-:Y:S01]  /*2a60*/  FFMA.FTZ R53, R36.reuse, R53, R52.reuse ;  /* 0x0000003524357223 */ /* 0x140fe20000010034 */
[----:B------:R-:W-:Y:S01]  /*2a70*/  ISETP.GE.U32.AND P5, PT, R31, UR14, PT ;  /* 0x0000000e1f007c0c */ /* 0x000fe2000bfa6070 */
[----:B------:R-:W-:Y:S01]  /*2a80*/  FFMA.FTZ R45, R36, R45, R52 ;  /* 0x0000002d242d7223 */ /* 0x000fe20000010034 */
[----:B------:R-:W-:Y:S01]  /*2a90*/  ISETP.GE.U32.AND P1, PT, R32, UR14, PT ;  /* 0x0000000e20007c0c */ /* 0x000fe2000bf26070 */
[--C-:B------:R-:W-:Y:S01]  /*2aa0*/  FFMA.FTZ R22, R47, R17, R16.reuse ;  /* 0x000000112f167223 */ /* 0x100fe20000010010 */
[----:B------:R-:W-:Y:S01]  /*2ab0*/  ISETP.GE.U32.AND P2, PT, R33, UR14, PT ;  /* 0x0000000e21007c0c */ /* 0x000fe2000bf46070 */
[C-C-:B------:R-:W-:Y:S01]  /*2ac0*/  FFMA.FTZ R14, R47.reuse, R14, R16.reuse ;  /* 0x0000000e2f0e7223 */ /* 0x140fe20000010010 */
[----:B------:R-:W-:Y:S01]  /*2ad0*/  ISETP.GE.U32.AND P3, PT, R34, UR14, PT ;  /* 0x0000000e22007c0c */ /* 0x000fe2000bf66070 */
[--C-:B------:R-:W-:Y:S01]  /*2ae0*/  FFMA.FTZ R12, R47, R15, R16.reuse ;  /* 0x0000000f2f0c7223 */ /* 0x100fe20000010010 */
[----:B------:R-:W-:Y:S01]  /*2af0*/  ISETP.GE.U32.AND P4, PT, R35, UR14, PT ;  /* 0x0000000e23007c0c */ /* 0x000fe2000bf86070 */
[C---:B--2---:R-:W-:Y:S01]  /*2b00*/  FFMA.FTZ R13, R47.reuse, R20, R16 ;  /* 0x000000142f0d7223 */ /* 0x044fe20000010010 */
[----:B------:R-:W-:Y:S01]  /*2b10*/  ISETP.GE.AND.EX P5, PT, R8, UR15, PT, P5 ;  /* 0x0000000f08007c0c */ /* 0x000fe2000bfa6350 */
[----:B------:R-:W-:Y:S01]  /*2b20*/  FFMA.FTZ R36, R36, R46, R52 ;  /* 0x0000002e24247223 */ /* 0x000fe20000010034 */
        /* <DEDUP_REMOVED lines=21> */
.L_x_2212:
[----:B------:R-:W-:Y:S04]  /*2c80*/  BSSY B0, `(.L_x_2213) ;  /* 0x000000e000007945 */ /* 0x000fe80003800000 */
[----:B------:R-:W-:Y:S05]  /*2c90*/  @P5 BRA `(.L_x_2214) ;  /* 0x0000000000305947 */ /* 0x000fea0003800000 */
[----:B------:R-:W-:Y:S01]  /*2ca0*/  ULDC.64 UR12, c[0x0][0x270] ;  /* 0x00009c00000c7ab9 */ /* 0x000fe20000000a00 */
[----:B------:R-:W-:Y:S01]  /*2cb0*/  IMAD.MOV.U32 R9, RZ, RZ, R51 ;  /* 0x000000ffff097224 */ /* 0x000fe200078e0033 */
[----:B------:R-:W-:Y:S01]  /*2cc0*/  F2FP.BF16.F32.PACK_AB R23, R16, R23 ;  /* 0x000000171017723e */ /* 0x000fe200000010ff */
[----:B01----:R-:W-:Y:S01]  /*2cd0*/  IMAD R10, R8, UR12, RZ ;  /* 0x0000000c080a7c24 */ /* 0x003fe2000f8e02ff */
[----:B------:R-:W-:-:S03]  /*2ce0*/  MOV R8, R48 ;  /* 0x0000003000087202 */ /* 0x000fc60000000f00 */
[C---:B------:R-:W-:Y:S02]  /*2cf0*/  IMAD R11, R31.reuse, UR13, R10 ;  /* 0x0000000d1f0b7c24 */ /* 0x040fe4000f8e020a */
[----:B------:R-:W-:Y:S01]  /*2d00*/  IMAD.WIDE.U32 R8, R31, UR12, R8 ;  /* 0x0000000c1f087c25 */ /* 0x000fe2000f8e0008 */
[----:B------:R-:W-:Y:S02]  /*2d10*/  ULDC.64 UR12, c[0x0][0x210] ;  /* 0x00008400000c7ab9 */ /* 0x000fe40000000a00 */
[----:B------:R-:W-:Y:S02]  /*2d20*/  LEA R10, P5, R8, UR12, 0x1 ;  /* 0x0000000c080a7c11 */ /* 0x000fe4000f8a08ff */
[----:B------:R-:W-:-:S04]  /*2d30*/  IADD3 R11, R9, R11, RZ ;  /* 0x0000000b090b7210 */ /* 0x000fc80007ffe0ff */
[----:B------:R-:W-:-:S05]  /*2d40*/  LEA.HI.X R11, R8, UR13, R11, 0x1, P5 ;  /* 0x0000000d080b7c11 */ /* 0x000fca000a8f0c0b */
[----:B------:R2:W-:Y:S02]  /*2d50*/  STG.E desc[UR8][R10.64], R23 ;  /* 0x000000170a007986 */ /* 0x0005e4000c101908 */
.L_x_2214:
[----:B------:R-:W-:Y:S05]  /*2d60*/  BSYNC B0 ;  /* 0x0000000000007941 */ /* 0x000fea0003800000 */
.L_x_2213:
[----:B------:R-:W-:Y:S05]  /*2d70*/  @!P6 BRA `(.L_x_2215) ;  /* 0x000000000028e947 */ /* 0x000fea0003800000 */
        /* <DEDUP_REMOVED lines=10> */
.L_x_2215:
[----:B------:R-:W-:Y:S04]  /*2e20*/  BSSY B0, `(.L_x_2216) ;  /* 0x000000e000007945 */ /* 0x000fe80003800000 */
[----:B------:R-:W-:Y:S05]  /*2e30*/  @P1 BRA `(.L_x_2217) ;  /* 0x0000000000301947 */ /* 0x000fea0003800000 */
[----:B------:R-:W-:Y:S01]  /*2e40*/  ULDC.64 UR12, c[0x0][0x270] ;  /* 0x00009c00000c7ab9 */ /* 0x000fe20000000a00 */
[----:B------:R-:W-:Y:S01]  /*2e50*/  MOV R8, R48 ;  /* 0x0000003000087202 */ /* 0x000fe20000000f00 */
[----:B012---:R-:W-:Y:S01]  /*2e60*/  IMAD R11, R18, UR12, RZ ;  /* 0x0000000c120b7c24 */ /* 0x007fe2000f8e02ff */
        /* <DEDUP_REMOVED lines=9> */
.L_x_2217:
[----:B------:R-:W-:Y:S05]  /*2f00*/  BSYNC B0 ;  /* 0x0000000000007941 */ /* 0x000fea0003800000 */
.L_x_2216:
[----:B------:R-:W-:Y:S05]  /*2f10*/  @!P6 BRA `(.L_x_2218) ;  /* 0x000000000028e947 */ /* 0x000fea0003800000 */
        /* <DEDUP_REMOVED lines=10> */
.L_x_2218:
[----:B------:R-:W-:Y:S04]  /*2fc0*/  BSSY B0, `(.L_x_2219) ;  /* 0x000000e000007945 */ /* 0x000fe80003800000 */
[----:B------:R-:W-:Y:S05]  /*2fd0*/  @P2 BRA `(.L_x_2220) ;  /* 0x0000000000302947 */ /* 0x000fea0003800000 */
[----:B------:R-:W-:Y:S01]  /*2fe0*/  ULDC.64 UR12, c[0x0][0x270] ;  /* 0x00009c00000c7ab9 */ /* 0x000fe20000000a00 */
[----:B------:R-:W-:Y:S01]  /*2ff0*/  MOV R8, R48 ;  /* 0x0000003000087202 */ /* 0x000fe20000000f00 */
[----:B------:R-:W-:Y:S01]  /*3000*/  IMAD R0, R0, UR12, RZ ;  /* 0x0000000c00007c24 */ /* 0x000fe2000f8e02ff */
[----:B------:R-:W-:Y:S02]  /*3010*/  MOV R9, R51 ;  /* 0x0000003300097202 */ /* 0x000fe40000000f00 */
[----:B------:R-:W-:Y:S01]  /*3020*/  F2FP.BF16.F32.PACK_AB R53, R14, R53 ;  /* 0x000000350e35723e */ /* 0x000fe200000010ff */
[C---:B0123--:R-:W-:Y:S02]  /*3030*/  IMAD R11, R33.reuse, UR13, R0 ;  /* 0x0000000d210b7c24 */ /* 0x04ffe4000f8e0200 */
[----:B------:R-:W-:Y:S01]  /*3040*/  IMAD.WIDE.U32 R8, R33, UR12, R8 ;  /* 0x0000000c21087c25 */ /* 0x000fe2000f8e0008 */
[----:B------:R-:W-:Y:S02]  /*3050*/  ULDC.64 UR12, c[0x0][0x210] ;  /* 0x00008400000c7ab9 */ /* 0x000fe40000000a00 */
[----:B------:R-:W-:-:S02]  /*3060*/  LEA R10, P1, R8, UR12, 0x1 ;  /* 0x0000000c080a7c11 */ /* 0x000fc4000f8208ff */
[----:B------:R-:W-:-:S04]  /*3070*/  IADD3 R11, R9, R11, RZ ;  /* 0x0000000b090b7210 */ /* 0x000fc80007ffe0ff */
[----:B------:R-:W-:-:S05]  /*3080*/  LEA.HI.X R11, R8, UR13, R11, 0x1, P1 ;  /* 0x0000000d080b7c11 */ /* 0x000fca00088f0c0b */
[----:B------:R4:W-:Y:S02]  /*3090*/  STG.E desc[UR8][R10.64], R53 ;  /* 0x000000350a007986 */ /* 0x0009e4000c101908 */
.L_x_2220:
[----:B------:R-:W-:Y:S05]  /*30a0*/  BSYNC B0 ;  /* 0x0000000000007941 */ /* 0x000fea0003800000 */
.L_x_2219:
[----:B------:R-:W-:Y:S05]  /*30b0*/  @!P6 BRA `(.L_x_2221) ;  /* 0x000000000028e947 */ /* 0x000fea0003800000 */
[----:B------:R-:W-:Y:S01]  /*30c0*/  FMUL.FTZ R0, R45, -1.4426950216293334961 ;  /* 0xbfb8aa3b2d007820 */ /* 0x000fe20000410000 */
[----:B------:R-:W-:-:S05]  /*30d0*/  FMUL.FTZ R9, R12, -1.4426950216293334961 ;  /* 0xbfb8aa3b0c097820 */ /* 0x000fca0000410000 */
[----:B------:R-:W5:Y:S08]  /*30e0*/  MUFU.EX2 R0, R0 ;  /* 0x0000000000007308 */ /* 0x000f700000000800 */
[----:B------:R-:W0:Y:S01]  /*30f0*/  MUFU.EX2 R9, R9 ;  /* 0x0000000900097308 */ /* 0x000e220000000800 */
[----:B-----5:R-:W-:-:S07]  /*3100*/  FADD.FTZ R8, R0, 1 ;  /* 0x3f80000000087421 */ /* 0x020fce0000010000 */
[----:B------:R-:W5:Y:S01]  /*3110*/  MUFU.RCP R8, R8 ;  /* 0x0000000800087308 */ /* 0x000f620000001000 */
[----:B01234-:R-:W-:-:S07]  /*3120*/  FADD.FTZ R10, R9, 1 ;  /* 0x3f800000090a7421 */ /* 0x01ffce0000010000 */
[----:B------:R-:W0:Y:S01]  /*3130*/  MUFU.RCP R11, R10 ;  /* 0x0000000a000b7308 */ /* 0x000e220000001000 */
[----:B-----5:R-:W-:Y:S01]  /*3140*/  FMUL.FTZ R45, R45, R8 ;  /* 0x000000082d2d7220 */ /* 0x020fe20000410000 */
[----:B0-----:R-:W-:-:S07]  /*3150*/  FMUL.FTZ R12, R12, R11 ;  /* 0x0000000b0c0c7220 */ /* 0x001fce0000410000 */
.L_x_2221:
[----:B------:R-:W-:Y:S04]  /*3160*/  BSSY B0, `(.L_x_2222) ;  /* 0x000000e000007945 */ /* 0x000fe80003800000 */
[----:B------:R-:W-:Y:S05]  /*3170*/  @P3 BRA `(.L_x_2223) ;  /* 0x0000000000303947 */ /* 0x000fea0003800000 */
[----:B------:R-:W-:Y:S01]  /*3180*/  ULDC.64 UR12, c[0x0][0x270] ;  /* 0x00009c00000c7ab9 */ /* 0x000fe20000000a00 */
[----:B01234-:R-:W-:Y:S01]  /*3190*/  MOV R10, R48 ;  /* 0x00000030000a7202 */ /* 0x01ffe20000000f00 */
        /* <DEDUP_REMOVED lines=10> */
.L_x_2223:
[----:B------:R-:W-:Y:S05]  /*3240*/  BSYNC B0 ;  /* 0x0000000000007941 */ /* 0x000fea0003800000 */
.L_x_2222:
[----:B------:R-:W-:Y:S05]  /*3250*/  @!P6 BRA `(.L_x_2224) ;  /* 0x000000000028e947 */ /* 0x000fea0003800000 */
[----:B------:R-:W-:Y:S01]  /*3260*/  FMUL.FTZ R0, R36, -1.4426950216293334961 ;  /* 0xbfb8aa3b24007820 */ /* 0x000fe20000410000 */
[----:B01234-:R-:W-:-:S05]  /*3270*/  FMUL.FTZ R10, R13, -1.4426950216293334961 ;  /* 0xbfb8aa3b0d0a7820 */ /* 0x01ffca0000410000 */
        /* <DEDUP_REMOVED lines=8> */
.L_x_2224:
[----:B------:R-:W-:Y:S04]  /*3300*/  BSSY B0, `(.L_x_2225) ;  /* 0x000000d000007945 */ /* 0x000fe80003800000 */
[----:B------:R-:W-:Y:S05]  /*3310*/  @P4 BRA `(.L_x_2226) ;  /* 0x00000000002c4947 */ /* 0x000fea0003800000 */
[----:B------:R-:W-:Y:S01]  /*3320*/  ULDC.64 UR12, c[0x0][0x270] ;  /* 0x00009c00000c7ab9 */ /* 0x000fe20000000a00 */
[----:B------:R-:W-:Y:S01]  /*3330*/  MOV R49, R51 ;  /* 0x0000003300317202 */ /* 0x000fe20000000f00 */
[----:B------:R-:W-:Y:S01]  /*3340*/  IMAD R0, R41, UR12, RZ ;  /* 0x0000000c29007c24 */ /* 0x000fe2000f8e02ff */
[----:B------:R-:W-:Y:S01]  /*3350*/  F2FP.BF16.F32.PACK_AB R13, R13, R36 ;  /* 0x000000240d0d723e */ /* 0x000fe200000010ff */
[----:B------:R-:W-:-:S04]  /*3360*/  IMAD.WIDE.U32 R48, R35, UR12, R48 ;  /* 0x0000000c23307c25 */ /* 0x000fc8000f8e0030 */
[----:B0-----:R-:W-:Y:S01]  /*3370*/  IMAD R9, R35, UR13, R0 ;  /* 0x0000000d23097c24 */ /* 0x001fe2000f8e0200 */
[----:B------:R-:W-:Y:S02]  /*3380*/  ULDC.64 UR12, c[0x0][0x210] ;  /* 0x00008400000c7ab9 */ /* 0x000fe40000000a00 */
[----:B------:R-:W-:Y:S02]  /*3390*/  LEA R8, P1, R48, UR12, 0x1 ;  /* 0x0000000c30087c11 */ /* 0x000fe4000f8208ff */
[----:B------:R-:W-:-:S04]  /*33a0*/  IADD3 R9, R49, R9, RZ ;  /* 0x0000000931097210 */ /* 0x000fc80007ffe0ff */
[----:B------:R-:W-:-:S05]  /*33b0*/  LEA.HI.X R9, R48, UR13, R9, 0x1, P1 ;  /* 0x0000000d30097c11 */ /* 0x000fca00088f0c09 */
[----:B------:R0:W-:Y:S02]  /*33c0*/  STG.E desc[UR8][R8.64], R13 ;  /* 0x0000000d08007986 */ /* 0x0001e4000c101908 */
.L_x_2226:
[----:B------:R-:W-:Y:S05]  /*33d0*/  BSYNC B0 ;  /* 0x0000000000007941 */ /* 0x000fea0003800000 */
.L_x_2225:
[----:B0-----:R-:W0:Y:S01]  /*33e0*/  LDC R9, c[0x0][0x10] ;  /* 0x00000400ff097b82 */ /* 0x001e220000000800 */
[----:B------:R-:W-:Y:S02]  /*33f0*/  IADD3 R7, R7, 0x1, RZ ;  /* 0x0000000107077810 */ /* 0x000fe40007ffe0ff */
[----:B0-----:R-:W-:-:S04]  /*3400*/  IADD3 R6, R9, R6, RZ ;  /* 0x0000000609067210 */ /* 0x001fc80007ffe0ff */
[----:B------:R-:W-:-:S13]  /*3410*/  ISETP.GE.AND P1, PT, R6, UR4, PT ;  /* 0x0000000406007c0c */ /* 0x000fda000bf26270 */
[----:B------:R-:W-:Y:S05]  /*3420*/  @!P1 BRA `(.L_x_2227) ;  /* 0xffffffcc008c9947 */ /* 0x000fea000383ffff */
[----:B------:R-:W-:Y:S05]  /*3430*/  EXIT ;  /* 0x000000000000794d */ /* 0x000fea0003800000 */
.L_x_2228:
        /* <DEDUP_REMOVED lines=12> */
.L_x_3284:


//--------------------- .text._Z35group_norm_nhwc_fwd_one_pass_kernelI11Bf16IOBf16WLi512ELi24ELi384EEv26Group_norm_nhwc_fwd_params --------------------------
	.section	.text._Z35group_norm_nhwc_fwd_one_pass_kernelI11Bf16IOBf16WLi512ELi24ELi384EEv26Group_norm_nhwc_fwd_params,"ax",@progbits
	.align	128
        .global         _Z35group_norm_nhwc_fwd_one_pass_kernelI11Bf16IOBf16WLi512ELi24ELi384EEv26Group_norm_nhwc_fwd_params
        .type           _Z35group_norm_nhwc_fwd_one_pass_kernelI11Bf16IOBf16WLi512ELi24ELi384EEv26Group_norm_nhwc_fwd_params,@function
        .size           _Z35group_norm_nhwc_fwd_one_pass_kernelI11Bf16IOBf16WLi512ELi24ELi384EEv26Group_norm_nhwc_fwd_params,(.L_x_3285 - _Z35group_norm_nhwc_fwd_one_pass_kernelI11Bf16IOBf16WLi512ELi24ELi384EEv26Group_norm_nhwc_fwd_params)
        .other          _Z35group_norm_nhwc_fwd_one_pass_kernelI11Bf16IOBf16WLi512ELi24ELi384EEv26Group_norm_nhwc_fwd_params,@"STO_CUDA_ENTRY STV_DEFAULT"
_Z35group_norm_nhwc_fwd_one_pass_kernelI11Bf16IOBf16WLi512ELi24ELi384EEv26Group_norm_nhwc_fwd_params:
.text._Z35group_norm_nhwc_fwd_one_pass_kernelI11Bf16IOBf16WLi512ELi24ELi384EEv26Group_norm_nhwc_fwd_params:
        /* <DEDUP_REMOVED lines=22> */
[----:B------:R-:W-:-:S03]  /*0160*/  UMOV UR6, UR7 ;  /* 0x0000000700067c82 */ /* 0x000fc60008000000 */
[C---:B------:R-:W-:Y:S01]  /*0170*/  VIADD R55, R0.reuse, 0x1c0 ;  /* 0x000001c000377836 */ /* 0x040fe20000000000 */
        /* <DEDUP_REMOVED lines=69> */
[----:B------:R-:W-:Y:S02]  /*05d0*/  IADD3 R57, R0, 0x1e0, RZ ;  /* 0x000001e000397810 */ /* 0x000fe40007ffe0ff */
[----:B------:R-:W-:Y:S02]  /*05e0*/  ISETP.LT.AND.EX P1, PT, R4, UR11, !P4, P1 ;  /* 0x0000000b04007c0c */ /* 0x000fe4000e721310 */
[----:B------:R-:W-:Y:S02]  /*05f0*/  ISETP.LT.AND.EX P3, PT, R77, UR11, !P4, P3 ;  /* 0x0000000b4d007c0c */ /* 0x000fe4000e761330 */
[----:B------:R-:W-:Y:S01]  /*0600*/  ISETP.LT.AND.EX P4, PT, R76, UR11, !P4, P5 ;  /* 0x0000000b4c007c0c */ /* 0x000fe2000e781350 */
[----:B------:R-:W-:Y:S01]  /*0610*/  ULDC.64 UR10, c[0x0][0x208] ;  /* 0x00008200000a7ab9 */ /* 0x000fe20000000a00 */
[----:B------:R-:W-:Y:S01]  /*0620*/  LEA R61, R5, UR4, 0x3 ;  /* 0x00000004053d7c11 */ /* 0x000fe2000f8e18ff */
[----:B-1----:R-:W-:-:S10]  /*0630*/  UMOV UR4, URZ ;  /* 0x0000003f00047c82 */ /* 0x002fd40008000000 */
.L_x_2289:
        /* <DEDUP_REMOVED lines=23> */
[----:B-1----:R-:W-:-:S05]  /*07b0*/  IADD3 R8, RZ, -R7, RZ ;  /* 0x80000007ff087210 */ /* 0x002fca0007ffe0ff */
[----:B------:R-:W-:Y:S01]  /*07c0*/  IMAD R11, R8, R9, RZ ;  /* 0x00000009080b7224 */ /* 0x000fe200078e02ff */
[----:B------:R-:W-:-:S03]  /*07d0*/  IABS R8, UR6 ;  /* 0x0000000600087c13 */ /* 0x000fc60008000000 */
        /* <DEDUP_REMOVED lines=32> */
[----:B------:R-:W-:-:S04]  /*09e0*/  @P4 IMAD.WIDE.U32 R6, R0, R6, R44 ;  /* 0x0000000600064225 */ /* 0x000fc800078e002c */
[----:B------:R-:W-:Y:S01]  /*09f0*/  @P4 IMAD.IADD R7, R7, 0x1, R9 ;  /* 0x0000000107074824 */ /* 0x000fe200078e0209 */
        /* <DEDUP_REMOVED lines=57> */
[----:B------:R-:W-:-:S04]  /*0d90*/  @P3 IMAD.WIDE.U32 R8, R69, R6, R8 ;  /* 0x0000000645083225 */ /* 0x000fc800078e0008 */
[----:B------:R-:W-:Y:S01]  /*0da0*/  @P3 IMAD.IADD R6, R9, 0x1, R7 ;  /* 0x0000000109063824 */ /* 0x000fe200078e0207 */
        /* <DEDUP_REMOVED lines=22> */
[----:B------:R-:W1:Y:S03]  /*0f10*/  @P0 LDC.64 R6, c[0x0][0x270] ;  /* 0x00009c00ff060b82 */ /* 0x000e660000000a00 */
[----:B------:R-:W-:Y:S02]  /*0f20*/  @P6 IADD3 R5, R9, R5, RZ ;  /* 0x0000000509056210 */ /* 0x000fe40007ffe0ff */
[C---:B---3--:R-:W-:Y:S02]  /*0f30*/  @P6 LEA R26, P5, R8.reuse, R26, 0x1 ;  /* 0x0000001a081a6211 */ /* 0x048fe400078a08ff */
[----:B------:R-:W-:Y:S02]  /*0f40*/  @P0 MOV R9, R45 ;  /* 0x0000002d00090202 */ /* 0x000fe40000000f00 */
[----:B------:R-:W-:-:S02]  /*0f50*/  @P6 LEA.HI.X R27, R8, R27, R5, 0x1, P5 ;  /* 0x0000001b081b6211 */ /* 0x000fc400028f0c05 */
        /* <DEDUP_REMOVED lines=38> */
[----:B-----5:R-:W-:-:S03]  /*11c0*/  @P2 LEA R20, P5, R8, R20, 0x1 ;  /* 0x0000001408142211 */ /* 0x020fc600078a08ff */
[----:B------:R-:W-:Y:S01]  /*11d0*/  @P2 IMAD.IADD R5, R9, 0x1, R5 ;  /* 0x0000000109052824 */ /* 0x000fe200078e0205 */
[----:B------:R-:W1:Y:S01]  /*11e0*/  @P3 LDC.64 R6, c[0x0][0x270] ;  /* 0x00009c00ff063b82 */ /* 0x000e620000000a00 */
[----:B------:R-:W-:-:S03]  /*11f0*/  @P3 MOV R9, R45 ;  /* 0x0000002d00093202 */ /* 0x000fc60000000f00 */
        /* <DEDUP_REMOVED lines=21> */
[----:B------:R-:W-:Y:S02]  /*1350*/  @!P5 MOV R38, R46 ;  /* 0x0000002e0026d202 */ /* 0x000fe40000000f00 */
[----:B------:R-:W-:-:S05]  /*1360*/  @!P5 MOV R39, R45 ;  /* 0x0000002d0027d202 */ /* 0x000fca0000000f00 */
        /* <DEDUP_REMOVED lines=28> */
[----:B------:R-:W-:Y:S01]  /*1530*/  @!P5 MOV R41, R45 ;  /* 0x0000002d0029d202 */ /* 0x000fe20000000f00 */
[----:B------:R-:W-:-:S06]  /*1540*/  @!P5 IMAD.MOV.U32 R40, RZ, RZ, R46 ;  /* 0x000000ffff28d224 */ /* 0x000fcc00078e002e */
        /* <DEDUP_REMOVED lines=40> */
[----:B------:R-:W-:Y:S02]  /*17d0*/  SHF.L.U32 R27, R26, 0x10, RZ ;  /* 0x000000101a1b7819 */ /* 0x000fe400000006ff */
[----:B------:R-:W-:-:S03]  /*17e0*/  SHF.L.U32 R26, R8, 0x10, RZ ;  /* 0x00000010081a7819 */ /* 0x000fc600000006ff */
        /* <DEDUP_REMOVED lines=13> */
[----:B------:R-:W-:-:S03]  /*18c0*/  FMUL.FTZ R17, R23, R23 ;  /* 0x0000001717117220 */ /* 0x000fc60000410000 */
[----:B------:R-:W-:Y:S02]  /*18d0*/  SHF.L.U32 R19, R16, 0x10, RZ ;  /* 0x0000001010137819 */ /* 0x000fe400000006ff */
[----:B------:R-:W-:Y:S01]  /*18e0*/  SHF.L.U32 R18, R11, 0x10, RZ ;  /* 0x000000100b127819 */ /* 0x000fe200000006ff */
[C---:B------:R-:W-:Y:S02]  /*18f0*/  FADD.FTZ R23, R20.reuse, R23 ;  /* 0x0000001714177221 */ /* 0x040fe40000010000 */
[----:B------:R-:W-:Y:S01]  /*1900*/  FMUL.FTZ R21, R19, R19 ;  /* 0x0000001313157220 */ /* 0x000fe20000410000 */
[----:B------:R-:W-:Y:S01]  /*1910*/  FFMA.FTZ R20, R20, R20, R17 ;  /* 0x0000001414147223 */ /* 0x000fe20000010011 */
[----:B------:R-:W-:Y:S01]  /*1920*/  FADD.FTZ R17, R18, R19 ;  /* 0x0000001312117221 */ /* 0x000fe20000010000 */
[----:B------:R-:W-:Y:S01]  /*1930*/  PRMT R24, R12, 0x7632, R24 ;  /* 0x000076320c187816 */ /* 0x000fe20000000018 */
[----:B------:R-:W-:Y:S01]  /*1940*/  FFMA.FTZ R18, R18, R18, R21 ;  /* 0x0000001212127223 */ /* 0x000fe20000010015 */
[----:B------:R-:W-:-:S03]  /*1950*/  SHF.L.U32 R28, R12, 0x10, RZ ;  /* 0x000000100c1c7819 */ /* 0x000fc600000006ff */
[----:B------:R-:W-:Y:S01]  /*1960*/  IMAD.U32 R19, R24, 0x10000, RZ ;  /* 0x0001000018137824 */ /* 0x000fe200078e00ff */
[----:B------:R-:W-:-:S04]  /*1970*/  PRMT R16, R13, 0x7632, R16 ;  /* 0x000076320d107816 */ /* 0x000fc80000000010 */
[----:B------:R-:W-:Y:S02]  /*1980*/  SHF.L.U32 R29, R16, 0x10, RZ ;  /* 0x00000010101d7819 */ /* 0x000fe400000006ff */
[----:B------:R-:W-:Y:S02]  /*1990*/  PRMT R21, R14, 0x7632, R21 ;  /* 0x000076320e157816 */ /* 0x000fe40000000015 */
[----:B------:R-:W-:Y:S01]  /*19a0*/  SHF.L.U32 R24, R13, 0x10, RZ ;  /* 0x000000100d187819 */ /* 0x000fe200000006ff */
[----:B------:R-:W-:Y:S01]  /*19b0*/  FMUL.FTZ R31, R29, R29 ;  /* 0x0000001d1d1f7220 */ /* 0x000fe20000410000 */
[----:B------:R-:W-:Y:S01]  /*19c0*/  FMUL.FTZ R33, R19, R19 ;  /* 0x0000001313217220 */ /* 0x000fe20000410000 */
[----:B------:R-:W-:Y:S02]  /*19d0*/  SHF.L.U32 R21, R21, 0x10, RZ ;  /* 0x0000001015157819 */ /* 0x000fe400000006ff */
        /* <DEDUP_REMOVED lines=33> */
[----:B------:R-:W-:Y:S01]  /*1bf0*/  SHF.L.U32 R28, R27, 0x10, RZ ;  /* 0x000000101b1c7819 */ /* 0x000fe200000006ff */
        /* <DEDUP_REMOVED lines=21> */
[----:B------:R-:W-:-:S02]  /*1d50*/  IMAD.U32 R20, R39, 0x10000, RZ ;  /* 0x0001000027147824 */ /* 0x000fc400078e00ff */
        /* <DEDUP_REMOVED lines=106> */
.L_x_2230:
[----:B------:R-:W-:Y:S05]  /*2400*/  BSYNC B0 ;  /* 0x0000000000007941 */ /* 0x000fea0003800000 */
.L_x_2229:
        /* <DEDUP_REMOVED lines=14> */
[----:B------:R-:W0:Y:S01]  /*24f0*/  LDC R25, c[0x0][0x10] ;  /* 0x00000400ff197b82 */ /* 0x000e220000000800 */
        /* <DEDUP_REMOVED lines=26> */
.L_x_2233:
[----:B0-----:R-:W2:Y:S04]  /*26a0*/  LDG.E.STRONG.GPU R32, desc[UR10][R30.64] ;  /* 0x0000000a1e207981 */ /* 0x001ea8000c1ef900 */
[----:B--2---:R-:W-:Y:S01]  /*26b0*/  CCTL.IVALL ;  /* 0x00000000ff00798f */ /* 0x004fe20002000000 */
[----:B------:R-:W-:Y:S05]  /*26c0*/  YIELD ;  /* 0x0000000000007946 */ /* 0x000fea0003800000 */
[----:B------:R-:W-:-:S13]  /*26d0*/  ISETP.NE.AND P6, PT, R32, R27, PT ;  /* 0x0000001b2000720c */ /* 0x000fda0003fc5270 */
[----:B------:R-:W-:Y:S05]  /*26e0*/  @P6 BRA `(.L_x_2233) ;  /* 0xfffffffc00ec6947 */ /* 0x000fea000383ffff */
.L_x_2232:
[----:B------:R-:W-:Y:S01]  /*26f0*/  ISETP.NE.AND P6, PT, R41, RZ, PT ;  /* 0x000000ff2900720c */ /* 0x000fe20003fc5270 */
[----:B------:R-:W-:Y:S05]  /*2700*/  WARPSYNC.ALL ;  /* 0x0000000000007948 */ /* 0x000fea0003800000 */
[----:B------:R-:W-:Y:S07]  /*2710*/  BAR.SYNC.DEFER_BLOCKING 0x0 ;  /* 0x0000000000007b1d */ /* 0x000fee0000010000 */
[----:B------:R-:W-:Y:S05]  /*2720*/  @!P6 BRA `(.L_x_2231) ;  /* 0x0000000c00fce947 */ /* 0x000fea0003800000 */
[----:B0-----:R-:W-:Y:S01]  /*2730*/  IADD3 R30, R41, -0x1, RZ ;  /* 0xffffffff291e7810 */ /* 0x001fe20007ffe0ff */
[----:B------:R-:W-:-:S03]  /*2740*/  IMAD.MOV.U32 R27, RZ, RZ, RZ ;  /* 0x000000ffff1b7224 */ /* 0x000fc600078e00ff */
[----:B------:R-:W-:-:S13]  /*2750*/  ISETP.GE.U32.AND P6, PT, R30, 0x3, PT ;  /* 0x000000031e00780c */ /* 0x000fda0003fc6070 */
[----:B------:R-:W-:Y:S05]  /*2760*/  @!P6 BRA `(.L_x_2234) ;  /* 0x0000000c007ce947 */ /* 0x000fea0003800000 */
[----:B------:R-:W-:Y:S01]  /*2770*/  LOP3.LUT R30, R41, 0x3, RZ, 0xc0, !PT ;  /* 0x00000003291e7812 */ /* 0x000fe200078ec0ff */
[----:B------:R-:W-:-:S03]  /*2780*/  HFMA2.MMA R27, -RZ, RZ, 0, 0 ;  /* 0x00000000ff1b7435 */ /* 0x000fc600000001ff */
        /* <DEDUP_REMOVED lines=9> */
.L_x_2237:
        /* <DEDUP_REMOVED lines=116> */
.L_x_2236:
        /* <DEDUP_REMOVED lines=62> */
.L_x_2238:
[----:B------:R-:W-:-:S06]  /*3340*/  UISETP.NE.OR UP0, UPT, UR7, URZ, UP0 ;  /* 0x0000003f0700728c */ /* 0x000fcc0008705670 */
[----:B------:R-:W-:-:S13]  /*3350*/  PLOP3.LUT P6, PT, PT, PT, UP0, 0x80, 0x0 ;  /* 0x000000000000781c */ /* 0x000fda0003fcf008 */
[----:B------:R-:W-:Y:S05]  /*3360*/  @!P6 BRA `(.L_x_2234) ;  /* 0x00000000007ce947 */ /* 0x000fea0003800000 */
.L_x_2235:
        /* <DEDUP_REMOVED lines=26> */
[----:B------:R-:W-:Y:S02]  /*3510*/  VIADD R27, R27, 0x4 ;  /* 0x000000041b1b7836 */ /* 0x000fe40000000000 */
[----:B--2---:R-:W-:Y:S01]  /*3520*/  @!P6 FADD.FTZ R42, R42, R30 ;  /* 0x0000001e2a2ae221 */ /* 0x004fe20000010000 */
[----:B------:R-:W-:Y:S02]  /*3530*/  @!P6 FADD.FTZ R43, R43, R31 ;  /* 0x0000001f2b2be221 */ /* 0x000fe40000010000 */
[----:B------:R-:W-:-:S13]  /*3540*/  ISETP.NE.AND P6, PT, RZ, UR7, PT ;  /* 0x00000007ff007c0c */ /* 0x000fda000bfc5270 */
[----:B------:R-:W-:Y:S05]  /*3550*/  @P6 BRA `(.L_x_2235) ;  /* 0xfffffffc00846947 */ /* 0x000fea000383ffff */
.L_x_2234:
        /* <DEDUP_REMOVED lines=10> */
.L_x_2240:
[----:B------:R-:W-:Y:S05]  /*3600*/  BSYNC B0 ;  /* 0x0000000000007941 */ /* 0x000fea0003800000 */
.L_x_2239:
        /* <DEDUP_REMOVED lines=17> */
.L_x_2231:
        /* <DEDUP_REMOVED lines=32> */
[----:B------:R-:W-:Y:S01]  /*3920*/  PLOP3.LUT P5, PT, PT, PT, UP0, 0x80, 0x0 ;  /* 0x000000000000781c */ /* 0x000fe20003faf008 */
[----:B------:R-:W0:Y:S01]  /*3930*/  LDC.64 R28, c[0x0][0x230] ;  /* 0x00008c00ff1c7b82 */ /* 0x000e220000000a00 */
[----:B------:R-:W-:-:S11]  /*3940*/  UMOV UR8, 0x3f800000 ;  /* 0x3f80000000087882 */ /* 0x000fd60000000000 */
[----:B------:R-:W1:Y:S01]  /*3950*/  @P5 MUFU.RSQ R25, R25 ;  /* 0x0000001900195308 */ /* 0x000e620000001400 */
[----:B------:R-:W-:Y:S01]  /*3960*/  PLOP3.LUT P5, PT, PT, PT, UP0, 0x80, 0x0 ;  /* 0x000000000000781c */ /* 0x000fe20003faf008 */
[----:B0-----:R-:W-:Y:S02]  /*3970*/  IMAD.WIDE R28, R4, 0x2, R28 ;  /* 0x00000002041c7825 */ /* 0x001fe400078e021c */
[----:B------:R-:W2:Y:S10]  /*3980*/  LDG.E.U16 R4, desc[UR10][R26.64] ;  /* 0x0000000a1a047981 */ /* 0x000eb4000c1e1500 */
[----:B-1----:R-:W-:Y:S01]  /*3990*/  @P5 R2UR UR8, R25 ;  /* 0x00000000190852ca */ /* 0x002fe200000e0000 */
[----:B------:R-:W3:Y:S04]  /*39a0*/  LDG.E.U16 R30, desc[UR10][R28.64+0x2] ;  /* 0x0000020a1c1e7981 */ /* 0x000ee8000c1e1500 */
[----:B------:R-:W4:Y:S04]  /*39b0*/  LDG.E.U16 R25, desc[UR10][R28.64] ;  /* 0x0000000a1c197981 */ /* 0x000f28000c1e1500 */
[----:B------:R0:W5:Y:S01]  /*39c0*/  LDG.E.U16 R26, desc[UR10][R26.64+0x2] ;  /* 0x0000020a1a1a7981 */ /* 0x000162000c1e1500 */
[----:B------:R-:W-:-:S02]  /*39d0*/  ISETP.NE.AND P6, PT, RZ, UR12, PT ;  /* 0x0000000cff007c0c */ /* 0x000fc4000bfc5270 */
[----:B------:R-:W-:Y:S02]  /*39e0*/  SHF.L.U32 R48, R48, 0x10, RZ ;  /* 0x0000001030307819 */ /* 0x000fe400000006ff */
[----:B0-----:R-:W-:-:S03]  /*39f0*/  SHF.L.U32 R27, R13, 0x10, RZ ;  /* 0x000000100d1b7819 */ /* 0x001fc600000006ff */
[----:B------:R-:W-:Y:S01]  /*3a00*/  FADD.FTZ R48, R48, -UR7 ;  /* 0x8000000730307e21 */ /* 0x000fe20008010000 */
[----:B------:R-:W-:Y:S01]  /*3a10*/  SHF.L.U32 R8, R8, 0x10, RZ ;  /* 0x0000001008087819 */ /* 0x000fe200000006ff */
[----:B------:R-:W-:Y:S01]  /*3a20*/  FADD.FTZ R27, R27, -UR7 ;  /* 0x800000071b1b7e21 */ /* 0x000fe20008010000 */
[----:B------:R-:W-:Y:S01]  /*3a30*/  SHF.L.U32 R31, R54, 0x10, RZ ;  /* 0x00000010361f7819 */ /* 0x000fe200000006ff */
[----:B------:R-:W-:Y:S02]  /*3a40*/  FMUL.FTZ R48, R48, UR8 ;  /* 0x0000000830307c20 */ /* 0x000fe40008410000 */
[----:B------:R-:W-:Y:S01]  /*3a50*/  FMUL.FTZ R27, R27, UR8 ;  /* 0x000000081b1b7c20 */ /* 0x000fe20008410000 */
[----:B------:R-:W-:Y:S01]  /*3a60*/  FADD.FTZ R8, R8, -UR7 ;  /* 0x8000000708087e21 */ /* 0x000fe20008010000 */
[----:B------:R-:W-:Y:S01]  /*3a70*/  FADD.FTZ R31, R31, -UR7 ;  /* 0x800000071f1f7e21 */ /* 0x000fe20008010000 */
[----:B--2---:R-:W-:Y:S02]  /*3a80*/  SHF.L.U32 R4, R4, 0x10, RZ ;  /* 0x0000001004047819 */ /* 0x004fe400000006ff */
[----:B---3--:R-:W-:-:S02]  /*3a90*/  SHF.L.U32 R30, R30, 0x10, RZ ;  /* 0x000000101e1e7819 */ /* 0x008fc400000006ff */
[----:B----4-:R-:W-:Y:S02]  /*3aa0*/  SHF.L.U32 R25, R25, 0x10, RZ ;  /* 0x0000001019197819 */ /* 0x010fe400000006ff */
[----:B-----5:R-:W-:-:S03]  /*3ab0*/  SHF.L.U32 R13, R26, 0x10, RZ ;  /* 0x000000101a0d7819 */ /* 0x020fc600000006ff */
        /* <DEDUP_REMOVED lines=13> */
.L_x_2241:
        /* <DEDUP_REMOVED lines=16> */
.L_x_2243:
[----:B------:R-:W-:Y:S05]  /*3c90*/  BSYNC B0 ;  /* 0x0000000000007941 */ /* 0x000fea0003800000 */
.L_x_2242:
        /* <DEDUP_REMOVED lines=19> */
.L_x_2244:
        /* <DEDUP_REMOVED lines=16> */
.L_x_2246:
[----:B------:R-:W-:Y:S05]  /*3ed0*/  BSYNC B0 ;  /* 0x0000000000007941 */ /* 0x000fea0003800000 */
.L_x_2245:
[----:B------:R-:W-:Y:S01]  /*3ee0*/  FADD.FTZ R28, R28, -UR7 ;  /* 0x800000071c1c7e21 */ /* 0x000fe20008010000 */
[----:B------:R-:W-:Y:S01]  /*3ef0*/  FADD.FTZ R51, R51, -UR7 ;  /* 0x8000000733337e21 */ /* 0x000fe20008010000 */
[----:B------:R-:W-:Y:S01]  /*3f00*/  FADD.FTZ R10, R10, -UR7 ;  /* 0x800000070a0a7e21 */ /* 0x000fe20008010000 */
[----:B------:R-:W-:Y:S01]  /*3f10*/  FADD.FTZ R50, R50, -UR7 ;  /* 0x8000000732327e21 */ /* 0x000fe20008010000 */
[----:B0-----:R-:W-:Y:S01]  /*3f20*/  FMUL.FTZ R29, R28, UR8 ;  /* 0x000000081c1d7c20 */ /* 0x001fe20008410000 */
[----:B------:R-:W-:Y:S01]  /*3f30*/  FMUL.FTZ R51, R51, UR8 ;  /* 0x0000000833337c20 */ /* 0x000fe20008410000 */
[----:B------:R-:W-:Y:S01]  /*3f40*/  FMUL.FTZ R10, R10, UR8 ;  /* 0x000000080a0a7c20 */ /* 0x000fe20008410000 */
[----:B------:R-:W-:Y:S01]  /*3f50*/  FMUL.FTZ R28, R50, UR8 ;  /* 0x00000008321c7c20 */ /* 0x000fe20008410000 */
[----:B------:R-:W-:Y:S01]  /*3f60*/  FFMA.FTZ R29, R4, R29, R25 ;  /* 0x0000001d041d7223 */ /* 0x000fe20000010019 */
        /* <DEDUP_REMOVED lines=12> */
.L_x_2247:
        /* <DEDUP_REMOVED lines=16> */
.L_x_2249:
[----:B------:R-:W-:Y:S05]  /*4130*/  BSYNC B0 ;  /* 0x0000000000007941 */ /* 0x000fea0003800000 */
.L_x_2248:
        /* <DEDUP_REMOVED lines=15> */
.L_x_2250:
        /* <DEDUP_REMOVED lines=16> */
.L_x_2252:
[----:B------:R-:W-:Y:S05]  /*4330*/  BSYNC B0 ;  /* 0x0000000000007941 */ /* 0x000fea0003800000 */
.L_x_2251:
[----:B------:R-:W-:Y:S01]  /*4340*/  FADD.FTZ R26, R26, -UR7 ;  /* 0x800000071a1a7e21 */ /* 0x000fe20008010000 */
[----:B------:R-:W-:Y:S01]  /*4350*/  FADD.FTZ R49, R49, -UR7 ;  /* 0x8000000731317e21 */ /* 0x000fe20008010000 */
[----:B------:R-:W-:Y:S02]  /*4360*/  SHF.L.U32 R12, R12, 0x10, RZ ;  /* 0x000000100c0c7819 */ /* 0x000fe400000006ff */
[----:B------:R-:W-:Y:S01]  /*4370*/  SHF.L.U32 R35, R35, 0x10, RZ ;  /* 0x0000001023237819 */ /* 0x000fe200000006ff */
[----:B0-----:R-:W-:Y:S01]  /*4380*/  FMUL.FTZ R27, R26, UR8 ;  /* 0x000000081a1b7c20 */ /* 0x001fe20008410000 */
        /* <DEDUP_REMOVED lines=18> */
.L_x_2253:
        /* <DEDUP_REMOVED lines=16> */
.L_x_2255:
[----:B------:R-:W-:Y:S05]  /*45b0*/  BSYNC B0 ;  /* 0x0000000000007941 */ /* 0x000fea0003800000 */
.L_x_2254:
[----:B------:R-:W-:Y:S01]  /*45c0*/  FMUL.FTZ R12, R12, UR8 ;  /* 0x000000080c0c7c20 */ /* 0x000fe20008410000 */
[----:B------:R-:W-:Y:S01]  /*45d0*/  FMUL.FTZ R26, R26, UR8 ;  /* 0x000000081a1a7c20 */ /* 0x000fe20008410000 */
[----:B------:R-:W-:Y:S01]  /*45e0*/  FADD.FTZ R14, R14, -UR7 ;  /* 0x800000070e0e7e21 */ /* 0x000fe20008010000 */
[----:B------:R-:W-:Y:S01]  /*45f0*/  FADD.FTZ R34, R34, -UR7 ;  /* 0x8000000722227e21 */ /* 0x000fe20008010000 */
        /* <DEDUP_REMOVED lines=13> */
.L_x_2256:
        /* <DEDUP_REMOVED lines=16> */
.L_x_2258:
[----:B------:R-:W-:Y:S05]  /*47d0*/  BSYNC B0 ;  /* 0x0000000000007941 */ /* 0x000fea0003800000 */
.L_x_2257:
[----:B------:R-:W-:Y:S01]  /*47e0*/  FMUL.FTZ R14, R14, UR8 ;  /* 0x000000080e0e7c20 */ /* 0x000fe20008410000 */
[----:B------:R-:W-:Y:S01]  /*47f0*/  FMUL.FTZ R34, R34, UR8 ;  /* 0x0000000822227c20 */ /* 0x000fe20008410000 */
[----:B------:R-:W-:Y:S01]  /*4800*/  SHF.L.U32 R15, R15, 0x10, RZ ;  /* 0x000000100f0f7819 */ /* 0x000fe200000006ff */
[----:B------:R-:W-:Y:S01]  /*4810*/  IMAD.U32 R17, R17, 0x10000, RZ ;  /* 0x0001000011117824 */ /* 0x000fe200078e00ff */
[----:B------:R-:W-:Y:S01]  /*4820*/  SHF.L.U32 R16, R16, 0x10, RZ ;  /* 0x0000001010107819 */ /* 0x000fe200000006ff */
[----:B------:R-:W-:Y:S01]  /*4830*/  FFMA.FTZ R12, R4, R14, R25 ;  /* 0x0000000e040c7223 */ /* 0x000fe20000010019 */
[----:B------:R-:W-:Y:S01]  /*4840*/  SHF.L.U32 R36, R36, 0x10, RZ ;  /* 0x0000001024247819 */ /* 0x000fe200000006ff */
        /* <DEDUP_REMOVED lines=12> */
.L_x_2259:
        /* <DEDUP_REMOVED lines=16> */
.L_x_2261:
[----:B------:R-:W-:Y:S05]  /*4a10*/  BSYNC B0 ;  /* 0x0000000000007941 */ /* 0x000fea0003800000 */
.L_x_2260:
        /* <DEDUP_REMOVED lines=21> */
.L_x_2262:
        /* <DEDUP_REMOVED lines=16> */
.L_x_2264:
[----:B------:R-:W-:Y:S05]  /*4c70*/  BSYNC B0 ;  /* 0x0000000000007941 */ /* 0x000fea0003800000 */
.L_x_2263:
[----:B------:R-:W-:Y:S01]  /*4c80*/  SHF.L.U32 R37, R37, 0x10, RZ ;  /* 0x0000001025257819 */ /* 0x000fe200000006ff */
[----:B------:R-:W-:Y:S01]  /*4c90*/  FFMA.FTZ R14, R4, R14, R25 ;  /* 0x0000000e040e7223 */ /* 0x000fe20000010019 */
[----:B------:R-:W-:Y:S01]  /*4ca0*/  SHF.L.U32 R18, R18, 0x10, RZ ;  /* 0x0000001012127819 */ /* 0x000fe200000006ff */
        /* <DEDUP_REMOVED lines=12> */
.L_x_2265:
[----:B------:R-:W-:Y:S04]  /*4d70*/  BSSY B0, `(.L_x_2266) ;  /* 0x000000f000007945 */ /* 0x000fe80003800000 */
        /* <DEDUP_REMOVED lines=14> */
.L_x_2267:
[----:B------:R-:W-:Y:S05]  /*4e60*/  BSYNC B0 ;  /* 0x0000000000007941 */ /* 0x000fea0003800000 */
.L_x_2266:
[----:B------:R-:W-:Y:S01]  /*4e70*/  FADD.FTZ R37, R37, -UR7 ;  /* 0x8000000725257e21 */ /* 0x000fe20008010000 */
[----:B------:R-:W-:Y:S01]  /*4e80*/  FADD.FTZ R18, R18, -UR7 ;  /* 0x8000000712127e21 */ /* 0x000fe20008010000 */
[----:B------:R-:W-:Y:S01]  /*4e90*/  SHF.L.U32 R12, R38, 0x10, RZ ;  /* 0x00000010260c7819 */ /* 0x000fe200000006ff */
[----:B------:R-:W-:Y:S01]  /*4ea0*/  IMAD.U32 R20, R20, 0x10000, RZ ;  /* 0x0001000014147824 */ /* 0x000fe200078e00ff */
[----:B------:R-:W-:Y:S01]  /*4eb0*/  SHF.L.U32 R14, R19, 0x10, RZ ;  /* 0x00000010130e7819 */ /* 0x000fe200000006ff */
[----:B------:R-:W-:Y:S01]  /*4ec0*/  FMUL.FTZ R37, R37, UR8 ;  /* 0x0000000825257c20 */ /* 0x000fe20008410000 */
[----:B------:R-:W-:Y:S01]  /*4ed0*/  FMUL.FTZ R18, R18, UR8 ;  /* 0x0000000812127c20 */ /* 0x000fe20008410000 */
[----:B------:R-:W-:Y:S01]  /*4ee0*/  SHF.L.U32 R39, R39, 0x10, RZ ;  /* 0x0000001027277819 */ /* 0x000fe200000006ff */
[----:B------:R-:W-:Y:S01]  /*4ef0*/  FADD.FTZ R12, R12, -UR7 ;  /* 0x800000070c0c7e21 */ /* 0x000fe20008010000 */
[----:B------:R-:W-:Y:S01]  /*4f00*/  FADD.FTZ R14, R14, -UR7 ;  /* 0x800000070e0e7e21 */ /* 0x000fe20008010000 */
[----:B------:R-:W-:Y:S01]  /*4f10*/  FFMA.FTZ R37, R4, R37, R25 ;  /* 0x0000002504257223 */ /* 0x000fe20000010019 */
[----:B------:R-:W-:Y:S01]  /*4f20*/  FFMA.FTZ R18, R13, R18, R30 ;  /* 0x000000120d127223 */ /* 0x000fe2000001001e */
[----:B------:R-:W-:Y:S06]  /*4f30*/  @!P6 BRA `(.L_x_2268) ;  /* 0x000000000028e947 */ /* 0x000fec0003800000 */
        /* <DEDUP_REMOVED lines=10> */
.L_x_2268:
        /* <DEDUP_REMOVED lines=15> */
.L_x_2270:
[----:B------:R-:W-:Y:S05]  /*50d0*/  BSYNC B0 ;  /* 0x0000000000007941 */ /* 0x000fea0003800000 */
.L_x_2269:
        /* <DEDUP_REMOVED lines=8> */
[----:B0-2---:R-:W-:-:S05]  /*5160*/  FMUL.FTZ R10, R15, -1.4426950216293334961 ;  /* 0xbfb8aa3b0f0a7820 */ /* 0x005fca0000410000 */
        /* <DEDUP_REMOVED lines=8> */
.L_x_2271:
[----:B------:R-:W-:Y:S04]  /*51f0*/  BSSY B0, `(.L_x_2272) ;  /* 0x000000f000007945 */ /* 0x000fe80003800000 */
[----:B------:R-:W-:Y:S05]  /*5200*/  @!P2 BRA `(.L_x_2273) ;  /* 0x000000000034a947 */ /* 0x000fea0003800000 */
[----:B------:R-:W-:Y:S01]  /*5210*/  SHF.R.S32.HI R8, RZ, 0x1f, R64 ;  /* 0x0000001fff087819 */ /* 0x000fe20000011440 */
[----:B------:R-:W-:Y:S01]  /*5220*/  ULDC.64 UR14, c[0x0][0x270] ;  /* 0x00009c00000e7ab9 */ /* 0x000fe20000000a00 */
[----:B------:R-:W-:Y:S02]  /*5230*/  MOV R9, R45 ;  /* 0x0000002d00097202 */ /* 0x000fe40000000f00 */
[----:B------:R-:W-:Y:S01]  /*5240*/  F2FP.BF16.F32.PACK_AB R15, R15, R12 ;  /* 0x0000000c0f0f723e */ /* 0x000fe200000010ff */
[----:B0-2---:R-:W-:Y:S01]  /*5250*/  IMAD R11, R8, UR14, RZ ;  /* 0x0000000e080b7c24 */ /* 0x005fe2000f8e02ff */
        /* <DEDUP_REMOVED lines=8> */
.L_x_2273:
[----:B------:R-:W-:Y:S05]  /*52e0*/  BSYNC B0 ;  /* 0x0000000000007941 */ /* 0x000fea0003800000 */
.L_x_2272:
[----:B------:R-:W-:Y:S01]  /*52f0*/  FMUL.FTZ R39, R39, UR8 ;  /* 0x0000000827277c20 */ /* 0x000fe20008410000 */
[----:B------:R-:W-:Y:S01]  /*5300*/  FMUL.FTZ R20, R20, UR8 ;  /* 0x0000000814147c20 */ /* 0x000fe20008410000 */
[----:B------:R-:W-:Y:S02]  /*5310*/  SHF.L.U32 R40, R40, 0x10, RZ ;  /* 0x0000001028287819 */ /* 0x000fe400000006ff */
[----:B------:R-:W-:Y:S01]  /*5320*/  SHF.L.U32 R21, R21, 0x10, RZ ;  /* 0x0000001015157819 */ /* 0x000fe200000006ff */
[----:B------:R-:W-:Y:S01]  /*5330*/  FFMA.FTZ R39, R4, R39, R25 ;  /* 0x0000002704277223 */ /* 0x000fe20000010019 */
[----:B------:R-:W-:Y:S01]  /*5340*/  SHF.L.U32 R5, R5, 0x10, RZ ;  /* 0x0000001005057819 */ /* 0x000fe200000006ff */
[----:B------:R-:W-:Y:S01]  /*5350*/  FFMA.FTZ R20, R13, R20, R30 ;  /* 0x000000140d147223 */ /* 0x000fe2000001001e */
[----:B------:R-:W-:Y:S01]  /*5360*/  SHF.L.U32 R22, R22, 0x10, RZ ;  /* 0x0000001016167819 */ /* 0x000fe200000006ff */
[----:B------:R-:W-:Y:S06]  /*5370*/  @!P6 BRA `(.L_x_2274) ;  /* 0x000000000028e947 */ /* 0x000fec0003800000 */
[----:B------:R-:W-:Y:S01]  /*5380*/  FMUL.FTZ R8, R39, -1.4426950216293334961 ;  /* 0xbfb8aa3b27087820 */ /* 0x000fe20000410000 */
[----:B012---:R-:W-:-:S05]  /*5390*/  FMUL.FTZ R11, R20, -1.4426950216293334961 ;  /* 0xbfb8aa3b140b7820 */ /* 0x007fca0000410000 */
        /* <DEDUP_REMOVED lines=8> */
.L_x_2274:
[----:B------:R-:W-:Y:S04]  /*5420*/  BSSY B0, `(.L_x_2275) ;  /* 0x000000e000007945 */ /* 0x000fe80003800000 */
[----:B------:R-:W-:Y:S05]  /*5430*/  @!P3 BRA `(.L_x_2276) ;  /* 0x000000000030b947 */ /* 0x000fea0003800000 */
[----:B------:R-:W-:Y:S01]  /*5440*/  ULDC.64 UR14, c[0x0][0x270] ;  /* 0x00009c00000e7ab9 */ /* 0x000fe20000000a00 */
[----:B------:R-:W-:Y:S01]  /*5450*/  MOV R8, R46 ;  /* 0x0000002e00087202 */ /* 0x000fe20000000f00 */
[----:B012---:R-:W-:Y:S01]  /*5460*/  IMAD R10, R77, UR14, RZ ;  /* 0x0000000e4d0a7c24 */ /* 0x007fe2000f8e02ff */
        /* <DEDUP_REMOVED lines=9> */
.L_x_2276:
[----:B------:R-:W-:Y:S05]  /*5500*/  BSYNC B0 ;  /* 0x0000000000007941 */ /* 0x000fea0003800000 */
.L_x_2275:
        /* <DEDUP_REMOVED lines=12> */
[----:B0123--:R-:W-:-:S05]  /*55d0*/  FMUL.FTZ R10, R21, -1.4426950216293334961 ;  /* 0xbfb8aa3b150a7820 */ /* 0x00ffca0000410000 */
        /* <DEDUP_REMOVED lines=8> */
.L_x_2277:
[----:B------:R-:W-:Y:S04]  /*5660*/  BSSY B0, `(.L_x_2278) ;  /* 0x000000e000007945 */ /* 0x000fe80003800000 */
[----:B------:R-:W-:Y:S05]  /*5670*/  @!P4 BRA `(.L_x_2279) ;  /* 0x000000000030c947 */ /* 0x000fea0003800000 */
[----:B------:R-:W-:Y:S01]  /*5680*/  ULDC.64 UR14, c[0x0][0x270] ;  /* 0x00009c00000e7ab9 */ /* 0x000fe20000000a00 */
[----:B------:R-:W-:Y:S01]  /*5690*/  MOV R8, R46 ;  /* 0x0000002e00087202 */ /* 0x000fe20000000f00 */
[----:B------:R-:W-:Y:S01]  /*56a0*/  IMAD R5, R76, UR14, RZ ;  /* 0x0000000e4c057c24 */ /* 0x000fe2000f8e02ff */
[----:B------:R-:W-:Y:S01]  /*56b0*/  F2FP.BF16.F32.PACK_AB R21, R21, R40 ;  /* 0x000000281515723e */ /* 0x000fe200000010ff */
[----:B------:R-:W-:Y:S02]  /*56c0*/  IMAD.MOV.U32 R9, RZ, RZ, R45 ;  /* 0x000000ffff097224 */ /* 0x000fe400078e002d */
[C---:B------:R-:W-:Y:S02]  /*56d0*/  IMAD R5, R62.reuse, UR15, R5 ;  /* 0x0000000f3e057c24 */ /* 0x040fe4000f8e0205 */
[----:B------:R-:W-:Y:S01]  /*56e0*/  IMAD.WIDE.U32 R8, R62, UR14, R8 ;  /* 0x0000000e3e087c25 */ /* 0x000fe2000f8e0008 */
[----:B------:R-:W-:-:S04]  /*56f0*/  ULDC.64 UR14, c[0x0][0x210] ;  /* 0x00008400000e7ab9 */ /* 0x000fc80000000a00 */
[----:B------:R-:W-:Y:S02]  /*5700*/  IADD3 R5, R9, R5, RZ ;  /* 0x0000000509057210 */ /* 0x000fe40007ffe0ff */
[----:B0123--:R-:W-:-:S04]  /*5710*/  LEA R10, P5, R8, UR14, 0x1 ;  /* 0x0000000e080a7c11 */ /* 0x00ffc8000f8a08ff */
[----:B------:R-:W-:-:S05]  /*5720*/  LEA.HI.X R11, R8, UR15, R5, 0x1, P5 ;  /* 0x0000000f080b7c11 */ /* 0x000fca000a8f0c05 */
[----:B------:R4:W-:Y:S04]  /*5730*/  STG.E desc[UR10][R10.64], R21 ;  /* 0x000000150a007986 */ /* 0x0009e8000c10190a */
.L_x_2279:
[----:B------:R-:W-:Y:S05]  /*5740*/  BSYNC B0 ;  /* 0x0000000000007941 */ /* 0x000fea0003800000 */
.L_x_2278:
[----:B------:R-:W-:Y:S01]  /*5750*/  ULDC.64 UR14, c[0x0][0x278] ;  /* 0x00009e00000e7ab9 */ /* 0x000fe20000000a00 */
[----:B------:R-:W-:Y:S01]  /*5760*/  FFMA.FTZ R14, R4, R14, R25 ;  /* 0x0000000e040e7223 */ /* 0x000fe20000010019 */
[----:B------:R-:W-:Y:S01]  /*5770*/  FFMA.FTZ R5, R13, R22, R30 ;  /* 0x000000160d057223 */ /* 0x000fe2000001001e */
[----:B------:R-:W-:Y:S06]  /*5780*/  @!P6 BRA `(.L_x_2280) ;  /* 0x000000000028e947 */ /* 0x000fec0003800000 */
        /* <DEDUP_REMOVED lines=10> */
.L_x_2280:
        /* <DEDUP_REMOVED lines=8> */
[----:B------:R-:W-:-:S03]  /*58b0*/  FMUL.FTZ R6, R6, UR8 ;  /* 0x0000000806067c20 */ /* 0x000fc60008410000 */
[----:B------:R-:W-:-:S06]  /*58c0*/  FMUL.FTZ R23, R23, UR8 ;  /* 0x0000000817177c20 */ /* 0x000fcc0008410000 */
[----:B------:R-:W-:Y:S05]  /*58d0*/  @P5 BRA `(.L_x_2282) ;  /* 0x0000000000305947 */ /* 0x000fea0003800000 */
[----:B------:R-:W-:Y:S01]  /*58e0*/  ULDC.64 UR16, c[0x0][0x270] ;  /* 0x00009c0000107ab9 */ /* 0x000fe20000000a00 */
[----:B------:R-:W-:Y:S01]  /*58f0*/  MOV R8, R46 ;  /* 0x0000002e00087202 */ /* 0x000fe20000000f00 */
[----:B01234-:R-:W-:Y:S01]  /*5900*/  IMAD R11, R60, UR16, RZ ;  /* 0x000000103c0b7c24 */ /* 0x01ffe2000f8e02ff */
        /* <DEDUP_REMOVED lines=9> */
.L_x_2282:
[----:B------:R-:W-:Y:S05]  /*59a0*/  BSYNC B0 ;  /* 0x0000000000007941 */ /* 0x000fea0003800000 */
.L_x_2281:
[----:B01234-:R-:W-:Y:S01]  /*59b0*/  SHF.L.U32 R11, R7, 0x10, RZ ;  /* 0x00000010070b7819 */ /* 0x01ffe200000006ff */
        /* <DEDUP_REMOVED lines=14> */
.L_x_2283:
        /* <DEDUP_REMOVED lines=23> */
.L_x_2285:
[----:B------:R-:W-:Y:S05]  /*5c10*/  BSYNC B0 ;  /* 0x0000000000007941 */ /* 0x000fea0003800000 */
.L_x_2284:
        /* <DEDUP_REMOVED lines=11> */
.L_x_2286:
        /* <DEDUP_REMOVED lines=17> */
.L_x_2288:
[----:B------:R-:W-:Y:S05]  /*5de0*/  BSYNC B0 ;  /* 0x0000000000007941 */ /* 0x000fea0003800000 */
.L_x_2287:
[----:B------:R-:W-:Y:S01]  /*5df0*/  ULDC UR7, c[0x0][0x10] ;  /* 0x0000040000077ab9 */ /* 0x000fe20000000800 */
[----:B------:R-:W-:Y:S02]  /*5e00*/  UIADD3 UR4, UR4, 0x1, URZ ;  /* 0x0000000104047890 */ /* 0x000fe4000fffe03f */
[----:B------:R-:W-:-:S04]  /*5e10*/  UIADD3 UR6, UR7, UR6, URZ ;  /* 0x0000000607067290 */ /* 0x000fc8000fffe03f */
[----:B------:R-:W-:-:S06]  /*5e20*/  UISETP.GE.AND UP0, UPT, UR6, UR5, UPT ;  /* 0x000000050600728c */ /* 0x000fcc000bf06270 */
[----:B------:R-:W-:-:S13]  /*5e30*/  PLOP3.LUT P5, PT, PT, PT, UP0, 0x40, 0x0 ;  /* 0x000000000000781c */ /* 0x000fda0003fae808 */
[----:B------:R-:W-:Y:S05]  /*5e40*/  @P5 BRA `(.L_x_2289) ;  /* 0xffffffa400fc5947 */ /* 0x000fea000383ffff */
[----:B------:R-:W-:Y:S05]  /*5e50*/  EXIT ;  /* 0x000000000000794d */ /* 0x000fea0003800000 */
.L_x_2290:
        /* <DEDUP_REMOVED lines=10> */
.L_x_3285:


//--------------------- .text._Z35group_norm_nhwc_fwd_one_pass_kernelI11Bf16IOFp16WLi64ELi24ELi384EEv26Group_norm_nhwc_fwd_params --------------------------
	.section	.text._Z35group_norm_nhwc_fwd_one_pass_kernelI11Bf16IOFp16WLi64ELi24ELi384EEv26Group_norm_nhwc_fwd_params,"ax",@progbits
	.align	128
        .global         _Z35group_norm_nhwc_fwd_one_pass_kernelI11Bf16IOFp16WLi64ELi24ELi384EEv26Group_norm_nhwc_fwd_params
        .type           _Z35group_norm_nhwc_fwd_one_pass_kernelI11Bf16IOFp16WLi64ELi24ELi384EEv26Group_norm_nhwc_fwd_params,@function
        .size           _Z35group_norm_nhwc_fwd_one_pass_kernelI11Bf16IOFp16WLi64ELi24ELi384EEv26Group_norm_nhwc_fwd_params,(.L_x_3286 - _Z35group_norm_nhwc_fwd_one_pass_kernelI11Bf16IOFp16WLi64ELi24ELi384EEv26Group_norm_nhwc_fwd_params)
        .other          _Z35group_norm_nhwc_fwd_one_pass_kernelI11Bf16IOFp16WLi64ELi24ELi384EEv26Group_norm_nhwc_fwd_params,@"STO_CUDA_ENTRY STV_DEFAULT"
_Z35group_norm_nhwc_fwd_one_pass_kernelI11Bf16IOFp16WLi64ELi24ELi384EEv26Group_norm_nhwc_fwd_params:
.text._Z35group_norm_nhwc_fwd_one_pass_kernelI11Bf16IOFp16WLi64ELi24ELi384EEv26Group_norm_nhwc_fwd_params:
        /* <DEDUP_REMOVED lines=31> */
.L_x_2306:
        /* <DEDUP_REMOVED lines=145> */
.L_x_2292:
[----:B------:R-:W-:Y:S05]  /*0b00*/  BSYNC B0 ;  /* 0x0000000000007941 */ /* 0x000fea0003800000 */
.L_x_2291:
        /* <DEDUP_REMOVED lines=28> */
.L_x_2295:
[----:B-1----:R-:W2:Y:S04]  /*0cd0*/  LDG.E.STRONG.GPU R8, desc[UR8][R6.64] ;  /* 0x0000000806087981 */ /* 0x002ea8000c1ef900 */
[----:B--2---:R-:W-:Y:S01]  /*0ce0*/  CCTL.IVALL ;  /* 0x00000000ff00798f */ /* 0x004fe20002000000 */
[----:B------:R-:W-:Y:S05]  /*0cf0*/  YIELD ;  /* 0x0000000000007946 */ /* 0x000fea0003800000 */
[----:B------:R-:W-:-:S13]  /*0d00*/  ISETP.NE.AND P1, PT, R8, R11, PT ;  /* 0x0000000b0800720c */ /* 0x000fda0003f25270 */
[----:B------:R-:W-:Y:S05]  /*0d10*/  @P1 BRA `(.L_x_2295) ;  /* 0xfffffffc00ec1947 */ /* 0x000fea000383ffff */
.L_x_2294:
        /* <DEDUP_REMOVED lines=11> */
.L_x_2297:
        /* <DEDUP_REMOVED lines=63> */
.L_x_2296:
        /* <DEDUP_REMOVED lines=19> */
.L_x_2299:
[----:B------:R-:W-:Y:S05]  /*12f0*/  BSYNC B0 ;  /* 0x0000000000007941 */ /* 0x000fea0003800000 */
.L_x_2298:
        /* <DEDUP_REMOVED lines=32> */
.L_x_2293:
        /* <DEDUP_REMOVED lines=48> */
[----:B--2---:R-:W-:-:S02]  /*1800*/  HADD2.F32 R6, -RZ, R23.H0_H0 ;  /* 0x20000017ff067230 */ /* 0x004fc40000004100 */
[----:B---3--:R-:W-:Y:S02]  /*1810*/  HADD2.F32 R29, -RZ, R29.H0_H0 ;  /* 0x2000001dff1d7230 */ /* 0x008fe40000004100 */
[----:B----4-:R-:W-:-:S03]  /*1820*/  HADD2.F32 R3, -RZ, R3.H0_H0 ;  /* 0x20000003ff037230 */ /* 0x010fc60000004100 */
[C-C-:B------:R-:W-:Y:S01]  /*1830*/  FFMA.FTZ R8, R6.reuse, R7, R29.reuse ;  /* 0x0000000706087223 */ /* 0x140fe2000001001d */
[----:B-----5:R-:W-:Y:S02]  /*1840*/  HADD2.F32 R28, -RZ, R28.H0_H0 ;  /* 0x2000001cff1c7230 */ /* 0x020fe40000004100 */
[----:B------:R-:W-:Y:S01]  /*1850*/  FFMA.FTZ R7, R6, R9, R29 ;  /* 0x0000000906077223 */ /* 0x000fe2000001001d */
[----:B------:R-:W-:Y:S02]  /*1860*/  IADD3 R6, R18, 0x20, RZ ;  /* 0x0000002012067810 */ /* 0x000fe40007ffe0ff */
        /* <DEDUP_REMOVED lines=13> */
.L_x_2300:
        /* <DEDUP_REMOVED lines=15> */
.L_x_2302:
[----:B------:R-:W-:Y:S05]  /*1a30*/  BSYNC B0 ;  /* 0x0000000000007941 */ /* 0x000fea0003800000 */
.L_x_2301:
        /* <DEDUP_REMOVED lines=11> */
.L_x_2303:
        /* <DEDUP_REMOVED lines=19> */
.L_x_2305:
[----:B------:R-:W-:Y:S05]  /*1c20*/  BSYNC B0 ;  /* 0x0000000000007941 */ /* 0x000fea0003800000 */
.L_x_2304:
[----:B------:R-:W1:Y:S01]  /*1c30*/  LDC R0, c[0x0][0x10] ;  /* 0x00000400ff007b82 */ /* 0x000e620000000800 */
[----:B------:R-:W-:Y:S02]  /*1c40*/  IADD3 R17, R17, 0x1, RZ ;  /* 0x0000000111117810 */ /* 0x000fe40007ffe0ff */
[----:B-1----:R-:W-:-:S04]  /*1c50*/  IADD3 R21, R0, R21, RZ ;  /* 0x0000001500157210 */ /* 0x002fc80007ffe0ff */
[----:B------:R-:W-:-:S13]  /*1c60*/  ISETP.GE.AND P1, PT, R21, UR4, PT ;  /* 0x0000000415007c0c */ /* 0x000fda000bf26270 */
[----:B------:R-:W-:Y:S05]  /*1c70*/  @!P1 BRA `(.L_x_2306) ;  /* 0xffffffe4005c9947 */ /* 0x000fea000383ffff */
[----:B------:R-:W-:Y:S05]  /*1c80*/  EXIT ;  /* 0x000000000000794d */ /* 0x000fea0003800000 */
.L_x_2307:
        /* <DEDUP_REMOVED lines=15> */
.L_x_3286:


//--------------------- .text._Z35group_norm_nhwc_fwd_one_pass_kernelI11Bf16IOFp16WLi128ELi24ELi384EEv26Group_norm_nhwc_fwd_params --------------------------
	.section	.text._Z35group_norm_nhwc_fwd_one_pass_kernelI11Bf16IOFp16WLi128ELi24ELi384EEv26Group_norm_nhwc_fwd_params,"ax",@progbits
	.align	128
        .global         _Z35group_norm_nhwc_fwd_one_pass_kernelI11Bf16IOFp16WLi128ELi24ELi384EEv26Group_norm_nhwc_fwd_params
        .type           _Z35group_norm_nhwc_fwd_one_pass_kernelI11Bf16IOFp16WLi128ELi24ELi384EEv26Group_norm_nhwc_fwd_params,@function
        .size           _Z35group_norm_nhwc_fwd_one_pass_kernelI11Bf16IOFp16WLi128ELi24ELi384EEv26Group_norm_nhwc_fwd_params,(.L_x_3287 - _Z35group_norm_nhwc_fwd_one_pass_kernelI11Bf16IOFp16WLi128ELi24ELi384EEv26Group_norm_nhwc_fwd_params)
        .other          _Z35group_norm_nhwc_fwd_one_pass_kernelI11Bf16IOFp16WLi128ELi24ELi384EEv26Group_norm_nhwc_fwd_params,@"STO_CUDA_ENTRY STV_DEFAULT"
_Z35group_norm_nhwc_fwd_one_pass_kernelI11Bf16IOFp16WLi128ELi24ELi384EEv26Group_norm_nhwc_fwd_params:
.text._Z35group_norm_nhwc_fwd_one_pass_kernelI11Bf16IOFp16WLi128ELi24ELi384EEv26Group_norm_nhwc_fwd_params:
        /* <DEDUP_REMOVED lines=29> */
.L_x_2329:
        /* <DEDUP_REMOVED lines=197> */
.L_x_2309:
[----:B------:R-:W-:Y:S05]  /*0e20*/  BSYNC B0 ;  /* 0x0000000000007941 */ /* 0x000fea0003800000 */
.L_x_2308:
        /* <DEDUP_REMOVED lines=29> */
.L_x_2312:
[----:B--2---:R-:W2:Y:S04]  /*1000*/  LDG.E.STRONG.GPU R11, desc[UR8][R8.64] ;  /* 0x00000008080b7981 */ /* 0x004ea8000c1ef900 */
[----:B--2---:R-:W-:Y:S01]  /*1010*/  CCTL.IVALL ;  /* 0x00000000ff00798f */ /* 0x004fe20002000000 */
[----:B------:R-:W-:Y:S05]  /*1020*/  YIELD ;  /* 0x0000000000007946 */ /* 0x000fea0003800000 */
[----:B------:R-:W-:-:S13]  /*1030*/  ISETP.NE.AND P1, PT, R11, R28, PT ;  /* 0x0000001c0b00720c */ /* 0x000fda0003f25270 */
[----:B------:R-:W-:Y:S05]  /*1040*/  @P1 BRA `(.L_x_2312) ;  /* 0xfffffffc00ec1947 */ /* 0x000fea000383ffff */
.L_x_2311:
        /* <DEDUP_REMOVED lines=11> */
.L_x_2314:
        /* <DEDUP_REMOVED lines=63> */
.L_x_2313:
        /* <DEDUP_REMOVED lines=19> */
.L_x_2316:
[----:B------:R-:W-:Y:S05]  /*1620*/  BSYNC B0 ;  /* 0x0000000000007941 */ /* 0x000fea0003800000 */
.L_x_2315:
        /* <DEDUP_REMOVED lines=32> */
.L_x_2310:
        /* <DEDUP_REMOVED lines=68> */
[----:B--2---:R-:W-:Y:S02]  /*1c70*/  HADD2.F32 R13, -RZ, R5.H0_H0 ;  /* 0x20000005ff0d7230 */ /* 0x004fe40000004100 */
[----:B---3--:R-:W-:-:S05]  /*1c80*/  HADD2.F32 R12, -RZ, R12.H0_H0 ;  /* 0x2000000cff0c7230 */ /* 0x008fca0000004100 */
[C-C-:B------:R-:W-:Y:S01]  /*1c90*/  FFMA.FTZ R28, R13.reuse, R7, R12.reuse ;  /* 0x000000070d1c7223 */ /* 0x140fe2000001000c */
[C-C-:B------:R-:W-:Y:S01]  /*1ca0*/  FFMA.FTZ R5, R13.reuse, R29, R12.reuse ;  /* 0x0000001d0d057223 */ /* 0x140fe2000001000c */
[C-C-:B------:R-:W-:Y:S01]  /*1cb0*/  FFMA.FTZ R6, R13.reuse, R27, R12.reuse ;  /* 0x0000001b0d067223 */ /* 0x140fe2000001000c */
[----:B------:R-:W-:Y:S01]  /*1cc0*/  FFMA.FTZ R7, R13, R15, R12 ;  /* 0x0000000f0d077223 */ /* 0x000fe2000001000c */
[C---:B------:R-:W-:Y:S01]  /*1cd0*/  IADD3 R12, R20.reuse, 0x40, RZ ;  /* 0x00000040140c7810 */ /* 0x040fe20007ffe0ff */
[----:B----4-:R-:W-:Y:S01]  /*1ce0*/  HADD2.F32 R11, -RZ, R11.H0_H0 ;  /* 0x2000000bff0b7230 */ /* 0x010fe20000004100 */
[----:B------:R-:W-:Y:S01]  /*1cf0*/  IADD3 R13, R20, 0x60, RZ ;  /* 0x00000060140d7810 */ /* 0x000fe20007ffe0ff */
[----:B------:R-:W-:Y:S01]  /*1d00*/  FMUL.FTZ R27, R26, R8 ;  /* 0x000000081a1b7220 */ /* 0x000fe20000410000 */
[----:B------:R-:W-:Y:S02]  /*1d10*/  ISETP.GE.U32.AND P3, PT, R12, UR12, PT ;  /* 0x0000000c0c007c0c */ /* 0x000fe4000bf66070 */
[----:B------:R-:W-:Y:S01]  /*1d20*/  ISETP.GE.U32.AND P1, PT, R13, UR12, PT ;  /* 0x0000000c0d007c0c */ /* 0x000fe2000bf26070 */
[----:B-----5:R-:W-:Y:S01]  /*1d30*/  HADD2.F32 R10, -RZ, R10.H0_H0 ;  /* 0x2000000aff0a7230 */ /* 0x020fe20000004100 */
[----:B------:R-:W-:-:S02]  /*1d40*/  SHF.R.S32.HI R14, RZ, 0x1f, R12 ;  /* 0x0000001fff0e7819 */ /* 0x000fc4000001140c */
[----:B------:R-:W-:Y:S02]  /*1d50*/  SHF.R.S32.HI R15, RZ, 0x1f, R13 ;  /* 0x0000001fff0f7819 */ /* 0x000fe4000001140d */
[----:B------:R-:W-:Y:S01]  /*1d60*/  ISETP.GE.AND.EX P3, PT, R14, UR13, PT, P3 ;  /* 0x0000000d0e007c0c */ /* 0x000fe2000bf66330 */
[--C-:B------:R-:W-:Y:S01]  /*1d70*/  FFMA.FTZ R26, R11, R27, R10.reuse ;  /* 0x0000001b0b1a7223 */ /* 0x100fe2000001000a */
[----:B------:R-:W-:Y:S01]  /*1d80*/  ISETP.GE.AND.EX P1, PT, R15, UR13, PT, P1 ;  /* 0x0000000d0f007c0c */ /* 0x000fe2000bf26310 */
[--C-:B------:R-:W-:Y:S01]  /*1d90*/  FFMA.FTZ R16, R11, R16, R10.reuse ;  /* 0x000000100b107223 */ /* 0x100fe2000001000a */
[----:B------:R-:W-:Y:S01]  /*1da0*/  ISETP.GT.U32.OR P3, PT, R3, 0x17f, P3 ;  /* 0x0000017f0300780c */ /* 0x000fe20001f64470 */
[--C-:B------:R-:W-:Y:S01]  /*1db0*/  FFMA.FTZ R17, R11, R17, R10.reuse ;  /* 0x000000110b117223 */ /* 0x100fe2000001000a */
[----:B------:R-:W-:Y:S01]  /*1dc0*/  ISETP.GT.U32.OR P1, PT, R3, 0x17f, P1 ;  /* 0x0000017f0300780c */ /* 0x000fe20000f24470 */
[----:B------:R-:W-:Y:S01]  /*1dd0*/  FFMA.FTZ R27, R11, R9, R10 ;  /* 0x000000090b1b7223 */ /* 0x000fe2000001000a */
[----:B------:R-:W-:Y:S11]  /*1de0*/  @!P4 BRA `(.L_x_2317) ;  /* 0x000000000028c947 */ /* 0x000ff60003800000 */
        /* <DEDUP_REMOVED lines=10> */
.L_x_2317:
        /* <DEDUP_REMOVED lines=14> */
.L_x_2319:
[----:B------:R-:W-:Y:S05]  /*1f70*/  BSYNC B0 ;  /* 0x0000000000007941 */ /* 0x000fea0003800000 */
.L_x_2318:
        /* <DEDUP_REMOVED lines=11> */
.L_x_2320:
        /* <DEDUP_REMOVED lines=14> */
.L_x_2322:
[----:B------:R-:W-:Y:S05]  /*2110*/  BSYNC B0 ;  /* 0x0000000000007941 */ /* 0x000fea0003800000 */
.L_x_2321:
        /* <DEDUP_REMOVED lines=11> */
.L_x_2323:
        /* <DEDUP_REMOVED lines=14> */
.L_x_2325:
[----:B------:R-:W-:Y:S05]  /*22b0*/  BSYNC B0 ;  /* 0x0000000000007941 */ /* 0x000fea0003800000 */
.L_x_2324:
        /* <DEDUP_REMOVED lines=11> */
.L_x_2326:
        /* <DEDUP_REMOVED lines=14> */
.L_x_2328:
[----:B------:R-:W-:Y:S05]  /*2450*/  BSYNC B0 ;  /* 0x0000000000007941 */ /* 0x000fea0003800000 */
.L_x_2327:
[----:B------:R-:W4:Y:S01]  /*2460*/  LDC R4, c[0x0][0x10] ;  /* 0x00000400ff047b82 */ /* 0x000f220000000800 */
[----:B------:R-:W-:Y:S02]  /*2470*/  IADD3 R0, R0, 0x1, RZ ;  /* 0x0000000100007810 */ /* 0x000fe40007ffe0ff */
[----:B----4-:R-:W-:-:S04]  /*2480*/  IADD3 R21, R4, R21, RZ ;  /* 0x0000001504157210 */ /* 0x010fc80007ffe0ff */
[----:B------:R-:W-:-:S13]  /*2490*/  ISETP.GE.AND P1, PT, R21, UR4, PT ;  /* 0x0000000415007c0c */ /* 0x000fda000bf26270 */
[----:B------:R-:W-:Y:S05]  /*24a0*/  @!P1 BRA `(.L_x_2329) ;  /* 0xffffffdc00489947 */ /* 0x000fea000383ffff */
[----:B------:R-:W-:Y:S05]  /*24b0*/  EXIT ;  /* 0x000000000000794d */ /* 0x000fea0003800000 */
.L_x_2330:
        /* <DEDUP_REMOVED lines=12> */
.L_x_3287:


//--------------------- .text._Z35group_norm_nhwc_fwd_one_pass_kernelI11Bf16IOFp16WLi256ELi24ELi384EEv26Group_norm_nhwc_fwd_params --------------------------
	.section	.text._Z35group_norm_nhwc_fwd_one_pass_kernelI11Bf16IOFp16WLi256ELi24ELi384EEv26Group_norm_nhwc_fwd_params,"ax",@progbits
	.align	128
        .global         _Z35group_norm_nhwc_fwd_one_pass_kernelI11Bf16IOFp16WLi256ELi24ELi384EEv26Group_norm_nhwc_fwd_params
        .type           _Z35group_norm_nhwc_fwd_one_pass_kernelI11Bf16IOFp16WLi256ELi24ELi384EEv26Group_norm_nhwc_fwd_params,@function
        .size           _Z35group_norm_nhwc_fwd_one_pass_kernelI11Bf16IOFp16WLi256ELi24ELi384EEv26Group_norm_nhwc_fwd_params,(.L_x_3288 - _Z35group_norm_nhwc_fwd_one_pass_kernelI11Bf16IOFp16WLi256ELi24ELi384EEv26Group_norm_nhwc_fwd_params)
        .other          _Z35group_norm_nhwc_fwd_one_pass_kernelI11Bf16IOFp16WLi256ELi24ELi384EEv26Group_norm_nhwc_fwd_params,@"STO_CUDA_ENTRY STV_DEFAULT"
_Z35group_norm_nhwc_fwd_one_pass_kernelI11Bf16IOFp16WLi256ELi24ELi384EEv26Group_norm_nhwc_fwd_params:
.text._Z35group_norm_nhwc_fwd_one_pass_kernelI11Bf16IOFp16WLi256ELi24ELi384EEv26Group_norm_nhwc_fwd_params:
        /* <DEDUP_REMOVED lines=38> */
.L_x_2364:
        /* <DEDUP_REMOVED lines=149> */
[----:B------:R-:W-:Y:S01]  /*0bb0*/  @!P6 IMAD R19, R35, R19, R20 ;  /* 0x000000132313e224 */ /* 0x000fe200078e0214 */
[----:B------:R-:W-:Y:S02]  /*0bc0*/  @!P4 IADD3 R17, R17, R21, RZ ;  /* 0x000000151111c210 */ /* 0x000fe40007ffe0ff */
        /* <DEDUP_REMOVED lines=28> */
[----:B------:R-:W-:-:S02]  /*0d90*/  FADD.FTZ R11, R10, R11 ;  /* 0x0000000b0a0b7221 */ /* 0x000fc40000010000 */
[----:B------:R-:W-:Y:S01]  /*0da0*/  FFMA.FTZ R14, R10, R10, R15 ;  /* 0x0000000a0a0e7223 */ /* 0x000fe2000001000f */
[----:B------:R-:W-:Y:S02]  /*0db0*/  IMAD.U32 R16, R40, 0x10000, RZ ;  /* 0x0001000028107824 */ /* 0x000fe400078e00ff */
[----:B------:R-:W-:Y:S01]  /*0dc0*/  FMUL.FTZ R17, R19, R19 ;  /* 0x0000001313117220 */ /* 0x000fe20000410000 */
[----:B------:R-:W-:Y:S01]  /*0dd0*/  FADD.FTZ R15, RZ, R11 ;  /* 0x0000000bff0f7221 */ /* 0x000fe20000010000 */
[----:B------:R-:W-:Y:S01]  /*0de0*/  FADD.FTZ R14, RZ, R14 ;  /* 0x0000000eff0e7221 */ /* 0x000fe20000010000 */
[C---:B------:R-:W-:Y:S01]  /*0df0*/  FADD.FTZ R10, R16.reuse, R19 ;  /* 0x00000013100a7221 */ /* 0x040fe20000010000 */
[----:B------:R-:W-:Y:S01]  /*0e00*/  FFMA.FTZ R11, R16, R16, R17 ;  /* 0x00000010100b7223 */ /* 0x000fe20000010011 */
[----:B--2---:R-:W-:Y:S01]  /*0e10*/  PRMT R18, R42, 0x7632, R18 ;  /* 0x000076322a127816 */ /* 0x004fe20000000012 */
[----:B------:R-:W-:Y:S01]  /*0e20*/  FADD.FTZ R13, R14, R13 ;  /* 0x0000000d0e0d7221 */ /* 0x000fe20000010000 */
[----:B------:R-:W-:-:S02]  /*0e30*/  FADD.FTZ R12, R15, R12 ;  /* 0x0000000c0f0c7221 */ /* 0x000fc40000010000 */
        /* <DEDUP_REMOVED lines=98> */
.L_x_2332:
[----:B------:R-:W-:Y:S05]  /*1460*/  BSYNC B0 ;  /* 0x0000000000007941 */ /* 0x000fea0003800000 */
.L_x_2331:
        /* <DEDUP_REMOVED lines=36> */
.L_x_2335:
[----:B-1----:R-:W2:Y:S04]  /*16b0*/  LDG.E.STRONG.GPU R10, desc[UR8][R8.64] ;  /* 0x00000008080a7981 */ /* 0x002ea8000c1ef900 */
[----:B--2---:R-:W-:Y:S01]  /*16c0*/  CCTL.IVALL ;  /* 0x00000000ff00798f */ /* 0x004fe20002000000 */
[----:B------:R-:W-:Y:S05]  /*16d0*/  YIELD ;  /* 0x0000000000007946 */ /* 0x000fea0003800000 */
[----:B------:R-:W-:-:S13]  /*16e0*/  ISETP.NE.AND P1, PT, R10, R13, PT ;  /* 0x0000000d0a00720c */ /* 0x000fda0003f25270 */
[----:B------:R-:W-:Y:S05]  /*16f0*/  @P1 BRA `(.L_x_2335) ;  /* 0xfffffffc00ec1947 */ /* 0x000fea000383ffff */
.L_x_2334:
        /* <DEDUP_REMOVED lines=11> */
.L_x_2337:
        /* <DEDUP_REMOVED lines=53> */
[----:B------:R-:W-:Y:S01]  /*1b00*/  VIADD R24, R24, 0xfffffffc ;  /* 0xfffffffc18187836 */ /* 0x000fe20000000000 */
[----:B------:R-:W-:Y:S01]  /*1b10*/  IADD3 R23, R23, 0x4, RZ ;  /* 0x0000000417177810 */ /* 0x000fe20007ffe0ff */
[----:B---3--:R-:W-:Y:S01]  /*1b20*/  @!P2 FADD.FTZ R26, R26, R8 ;  /* 0x000000081a1aa221 */ /* 0x008fe20000010000 */
[----:B------:R-:W-:Y:S02]  /*1b30*/  @!P2 FADD.FTZ R27, R27, R9 ;  /* 0x000000091b1ba221 */ /* 0x000fe40000010000 */
[----:B------:R-:W-:Y:S01]  /*1b40*/  ISETP.NE.AND P2, PT, R24, RZ, PT ;  /* 0x000000ff1800720c */ /* 0x000fe20003f45270 */
[----:B--2---:R-:W-:Y:S01]  /*1b50*/  @!P4 FADD.FTZ R26, R26, R10 ;  /* 0x0000000a1a1ac221 */ /* 0x004fe20000010000 */
[----:B------:R-:W-:-:S03]  /*1b60*/  @!P4 FADD.FTZ R27, R27, R11 ;  /* 0x0000000b1b1bc221 */ /* 0x000fc60000010000 */
[----:B----4-:R-:W-:Y:S01]  /*1b70*/  @!P1 FADD.FTZ R26, R26, R12 ;  /* 0x0000000c1a1a9221 */ /* 0x010fe20000010000 */
[----:B------:R-:W-:-:S07]  /*1b80*/  @!P1 FADD.FTZ R27, R27, R13 ;  /* 0x0000000d1b1b9221 */ /* 0x000fce0000010000 */
[----:B------:R-:W-:Y:S05]  /*1b90*/  @P2 BRA `(.L_x_2337) ;  /* 0xfffffffc00042947 */ /* 0x000fea000383ffff */
.L_x_2336:
        /* <DEDUP_REMOVED lines=19> */
.L_x_2339:
[----:B------:R-:W-:Y:S05]  /*1cd0*/  BSYNC B0 ;  /* 0x0000000000007941 */ /* 0x000fea0003800000 */
.L_x_2338:
        /* <DEDUP_REMOVED lines=32> */
.L_x_2333:
        /* <DEDUP_REMOVED lines=25> */
[----:B------:R-:W-:-:S02]  /*2070*/  ISETP.NE.AND P6, PT, RZ, UR10, PT ;  /* 0x0000000aff007c0c */ /* 0x000fc4000bfc5270 */
[----:B-1----:R-:W-:Y:S01]  /*2080*/  SHF.L.U32 R9, R0, 0x10, RZ ;  /* 0x0000001000097819 */ /* 0x002fe200000006ff */
[----:B------:R-:W1:Y:S01]  /*2090*/  LDS.64 R10, [UR5+0x78] ;  /* 0x00007805ff0a7984 */ /* 0x000e620008000a00 */
[----:B------:R-:W-:Y:S02]  /*20a0*/  SHF.L.U32 R21, R21, 0x10, RZ ;  /* 0x0000001015157819 */ /* 0x000fe400000006ff */
[----:B------:R-:W-:Y:S02]  /*20b0*/  SHF.L.U32 R37, R37, 0x10, RZ ;  /* 0x0000001025257819 */ /* 0x000fe400000006ff */
[----:B---3--:R-:W-:Y:S02]  /*20c0*/  SHF.L.U32 R13, R38, 0x10, RZ ;  /* 0x00000010260d7819 */ /* 0x008fe400000006ff */
[----:B------:R-:W-:Y:S02]  /*20d0*/  SHF.L.U32 R19, R19, 0x10, RZ ;  /* 0x0000001013137819 */ /* 0x000fe400000006ff */
[----:B------:R-:W-:-:S02]  /*20e0*/  SHF.L.U32 R23, R40, 0x10, RZ ;  /* 0x0000001028177819 */ /* 0x000fc400000006ff */
[----:B0-----:R-:W-:Y:S02]  /*20f0*/  SHF.L.U32 R25, R18, 0x10, RZ ;  /* 0x0000001012197819 */ /* 0x001fe400000006ff */
[----:B------:R-:W-:Y:S02]  /*2100*/  SHF.L.U32 R27, R42, 0x10, RZ ;  /* 0x000000102a1b7819 */ /* 0x000fe400000006ff */
[----:B------:R-:W-:Y:S02]  /*2110*/  SHF.L.U32 R17, R17, 0x10, RZ ;  /* 0x0000001011117819 */ /* 0x000fe400000006ff */
[----:B------:R-:W-:Y:S02]  /*2120*/  SHF.L.U32 R44, R44, 0x10, RZ ;  /* 0x000000102c2c7819 */ /* 0x000fe400000006ff */
[----:B------:R-:W-:Y:S02]  /*2130*/  SHF.L.U32 R14, R14, 0x10, RZ ;  /* 0x000000100e0e7819 */ /* 0x000fe400000006ff */
[----:B------:R-:W-:-:S02]  /*2140*/  SHF.L.U32 R45, R45, 0x10, RZ ;  /* 0x000000102d2d7819 */ /* 0x000fc400000006ff */
[----:B------:R-:W-:Y:S02]  /*2150*/  SHF.L.U32 R15, R15, 0x10, RZ ;  /* 0x000000100f0f7819 */ /* 0x000fe400000006ff */
[----:B------:R-:W-:Y:S02]  /*2160*/  SHF.L.U32 R46, R46, 0x10, RZ ;  /* 0x000000102e2e7819 */ /* 0x000fe400000006ff */
[----:B------:R-:W-:Y:S02]  /*2170*/  SHF.L.U32 R16, R16, 0x10, RZ ;  /* 0x0000001010107819 */ /* 0x000fe400000006ff */
[----:B------:R-:W-:Y:S02]  /*2180*/  SHF.R.S32.HI R0, RZ, 0x1f, R29 ;  /* 0x0000001fff007819 */ /* 0x000fe4000001141d */
[----:B------:R-:W-:Y:S02]  /*2190*/  SHF.R.S32.HI R12, RZ, 0x1f, R30 ;  /* 0x0000001fff0c7819 */ /* 0x000fe4000001141e */
        /* <DEDUP_REMOVED lines=46> */
[----:B--2---:R-:W-:-:S02]  /*2480*/  HADD2.F32 R36, -RZ, R36.H0_H0 ;  /* 0x20000024ff247230 */ /* 0x004fc40000004100 */
[----:B----4-:R-:W-:Y:S02]  /*2490*/  HADD2.F32 R47, -RZ, R47.H0_H0 ;  /* 0x2000002fff2f7230 */ /* 0x010fe40000004100 */
[----:B-----5:R-:W-:Y:S02]  /*24a0*/  HADD2.F32 R52, -RZ, R52.H0_H0 ;  /* 0x20000034ff347230 */ /* 0x020fe40000004100 */
[----:B------:R-:W-:Y:S02]  /*24b0*/  HADD2.F32 R16, -RZ, R53.H0_H0 ;  /* 0x20000035ff107230 */ /* 0x000fe40000004100 */
[----:B------:R-:W-:Y:S01]  /*24c0*/  FMUL.FTZ R53, R44, R8 ;  /* 0x000000082c357220 */ /* 0x000fe20000410000 */
        /* <DEDUP_REMOVED lines=13> */
.L_x_2340:
        /* <DEDUP_REMOVED lines=9> */
[----:B------:R-:W-:Y:S02]  /*2630*/  ULDC.64 UR12, c[0x0][0x210] ;  /* 0x00008400000c7ab9 */ /* 0x000fe40000000a00 */
[----:B------:R-:W-:-:S02]  /*2640*/  LEA R10, P3, R8, UR12, 0x1 ;  /* 0x0000000c080a7c11 */ /* 0x000fc4000f8608ff */
[----:B------:R-:W-:-:S04]  /*2650*/  IADD3 R11, R9, R11, RZ ;  /* 0x0000000b090b7210 */ /* 0x000fc80007ffe0ff */
[----:B------:R-:W-:-:S05]  /*2660*/  LEA.HI.X R11, R8, UR13, R11, 0x1, P3 ;  /* 0x0000000d080b7c11 */ /* 0x000fca00098f0c0b */
[----:B------:R0:W-:Y:S02]  /*2670*/  STG.E desc[UR8][R10.64], R21 ;  /* 0x000000150a007986 */ /* 0x0001e4000c101908 */
.L_x_2342:
[----:B------:R-:W-:Y:S05]  /*2680*/  BSYNC B0 ;  /* 0x0000000000007941 */ /* 0x000fea0003800000 */
.L_x_2341:
        /* <DEDUP_REMOVED lines=13> */
.L_x_2343:
        /* <DEDUP_REMOVED lines=14> */
.L_x_2345:
[----:B------:R-:W-:Y:S05]  /*2840*/  BSYNC B0 ;  /* 0x0000000000007941 */ /* 0x000fea0003800000 */
.L_x_2344:
        /* <DEDUP_REMOVED lines=13> */
.L_x_2346:
        /* <DEDUP_REMOVED lines=14> */
.L_x_2348:
[----:B------:R-:W-:Y:S05]  /*2a00*/  BSYNC B0 ;  /* 0x0000000000007941 */ /* 0x000fea0003800000 */
.L_x_2347:
        /* <DEDUP_REMOVED lines=39> */
.L_x_2349:
        /* <DEDUP_REMOVED lines=14> */
.L_x_2351:
[----:B------:R-:W-:Y:S05]  /*2d60*/  BSYNC B0 ;  /* 0x0000000000007941 */ /* 0x000fea0003800000 */
.L_x_2350:
        /* <DEDUP_REMOVED lines=11> */
.L_x_2352:
        /* <DEDUP_REMOVED lines=14> */
.L_x_2354:
[----:B------:R-:W-:Y:S05]  /*2f00*/  BSYNC B0 ;  /* 0x0000000000007941 */ /* 0x000fea0003800000 */
.L_x_2353:
        /* <DEDUP_REMOVED lines=11> */
.L_x_2355:
        /* <DEDUP_REMOVED lines=14> */
.L_x_2357:
[----:B------:R-:W-:Y:S05]  /*30a0*/  BSYNC B0 ;  /* 0x0000000000007941 */ /* 0x000fea0003800000 */
.L_x_2356:
        /* <DEDUP_REMOVED lines=11> */
.L_x_2358:
        /* <DEDUP_REMOVED lines=14> */
.L_x_2360:
[----:B------:R-:W-:Y:S05]  /*3240*/  BSYNC B0 ;  /* 0x0000000000007941 */ /* 0x000fea0003800000 */
.L_x_2359:
        /* <DEDUP_REMOVED lines=11> */
.L_x_2361:
        /* <DEDUP_REMOVED lines=13> */
.L_x_2363:
[----:B------:R-:W-:Y:S05]  /*33d0*/  BSYNC B0 ;  /* 0x0000000000007941 */ /* 0x000fea0003800000 */
.L_x_2362:
[----:B0-----:R-:W0:Y:S01]  /*33e0*/  LDC R9, c[0x0][0x10] ;  /* 0x00000400ff097b82 */ /* 0x001e220000000800 */
[----:B------:R-:W-:Y:S02]  /*33f0*/  IADD3 R7, R7, 0x1, RZ ;  /* 0x0000000107077810 */ /* 0x000fe40007ffe0ff */
[----:B0-----:R-:W-:-:S04]  /*3400*/  IADD3 R6, R9, R6, RZ ;  /* 0x0000000609067210 */ /* 0x001fc80007ffe0ff */
[----:B------:R-:W-:-:S13]  /*3410*/  ISETP.GE.AND P1, PT, R6, UR4, PT ;  /* 0x0000000406007c0c */ /* 0x000fda000bf26270 */
[----:B------:R-:W-:Y:S05]  /*3420*/  @!P1 BRA `(.L_x_2364) ;  /* 0xffffffcc008c9947 */ /* 0x000fea000383ffff */
[----:B------:R-:W-:Y:S05]  /*3430*/  EXIT ;  /* 0x000000000000794d */ /* 0x000fea0003800000 */
.L_x_2365:
        /* <DEDUP_REMOVED lines=12> */
.L_x_3288:


//--------------------- .text._Z35group_norm_nhwc_fwd_one_pass_kernelI11Bf16IOFp16WLi512ELi24ELi384EEv26Group_norm_nhwc_fwd_params --------------------------
	.section	.text._Z35group_norm_nhwc_fwd_one_pass_kernelI11Bf16IOFp16WLi512ELi24ELi384EEv26Group_norm_nhwc_fwd_params,"ax",@progbits
	.align	128
        .global         _Z35group_norm_nhwc_fwd_one_pass_kernelI11Bf16IOFp16WLi512ELi24ELi384EEv26Group_norm_nhwc_fwd_params
        .type           _Z35group_norm_nhwc_fwd_one_pass_kernelI11Bf16IOFp16WLi512ELi24ELi384EEv26Group_norm_nhwc_fwd_params,@function
        .size           _Z35group_norm_nhwc_fwd_one_pass_kernelI11Bf16IOFp16WLi512ELi24ELi384EEv26Group_norm_nhwc_fwd_params,(.L_x_3289 - _Z35group_norm_nhwc_fwd_one_pass_kernelI11Bf16IOFp16WLi512ELi24ELi384EEv26Group_norm_nhwc_fwd_params)
        .other          _Z35group_norm_nhwc_fwd_one_pass_kernelI11Bf16IOFp16WLi512ELi24ELi384EEv26Group_norm_nhwc_fwd_params,@"STO_CUDA_ENTRY STV_DEFAULT"
_Z35group_norm_nhwc_fwd_one_pass_kernelI11Bf16IOFp16WLi512ELi24ELi384EEv26Group_norm_nhwc_fwd_params:
.text._Z35group_norm_nhwc_fwd_one_pass_kernelI11Bf16IOFp16WLi512ELi24ELi384EEv26Group_norm_nhwc_fwd_params:
        /* <DEDUP_REMOVED lines=100> */
.L_x_2426:
        /* <DEDUP_REMOVED lines=31> */
[----:B------:R-:W-:Y:S01]  /*0830*/  @!P5 IMAD.IADD R4, R4, 0x1, -R9 ;  /* 0x000000010404d824 */ /* 0x000fe200078e0a09 */
[----:B------:R-:W-:-:S04]  /*0840*/  @!P5 IADD3 R7, R7, 0x1, RZ ;  /* 0x000000010707d810 */ /* 0x000fc80007ffe0ff */
        /* <DEDUP_REMOVED lines=61> */
[----:B------:R-:W-:Y:S01]  /*0c20*/  @P4 IADD3 R6, R9, R7, RZ ;  /* 0x0000000709064210 */ /* 0x000fe20007ffe0ff */
[----:B------:R-:W-:Y:S01]  /*0c30*/  @P6 IMAD.MOV.U32 R9, RZ, RZ, R45 ;  /* 0x000000ffff096224 */ /* 0x000fe200078e002d */
[----:B---3--:R-:W-:-:S04]  /*0c40*/  @P4 LEA R36, P5, R8, R36, 0x1 ;  /* 0x0000002408244211 */ /* 0x008fc800078a08ff */
        /* <DEDUP_REMOVED lines=167> */
[----:B------:R-:W-:Y:S01]  /*16c0*/  ISETP.NE.AND P0, PT, R14, RZ, PT ;  /* 0x000000ff0e00720c */ /* 0x000fe20003f05270 */
[----:B------:R-:W-:-:S06]  /*16d0*/  IMAD.MOV.U32 R14, RZ, RZ, RZ ;  /* 0x000000ffff0e7224 */ /* 0x000fcc00078e00ff */
[----:B------:R-:W4:Y:S06]  /*16e0*/  @P5 LDG.E R14, desc[UR10][R30.64] ;  /* 0x0000000a1e0e5981 */ /* 0x000f2c000c1e1900 */
[----:B------:R-:W4:Y:S01]  /*16f0*/  @P0 LDG.E R13, desc[UR10][R28.64] ;  /* 0x0000000a1c0d0981 */ /* 0x000f22000c1e1900 */
[----:B------:R-:W-:Y:S02]  /*1700*/  ISETP.NE.AND P0, PT, R15, RZ, PT ;  /* 0x000000ff0f00720c */ /* 0x000fe40003f05270 */
[----:B------:R-:W-:Y:S02]  /*1710*/  MOV R15, RZ ;  /* 0x000000ff000f7202 */ /* 0x000fe40000000f00 */
[----:B------:R-:W-:-:S04]  /*1720*/  CS2R R36, SRZ ;  /* 0x0000000000247805 */ /* 0x000fc8000001ff00 */
[----:B------:R5:W4:Y:S01]  /*1730*/  @P6 LDG.E R15, desc[UR10][R26.64] ;  /* 0x0000000a1a0f6981 */ /* 0x000b22000c1e1900 */
[----:B------:R-:W-:-:S03]  /*1740*/  CS2R R38, SRZ ;  /* 0x0000000000267805 */ /* 0x000fc6000001ff00 */
[----:B------:R0:W4:Y:S04]  /*1750*/  @P1 LDG.E R37, desc[UR10][R22.64] ;  /* 0x0000000a16251981 */ /* 0x000128000c1e1900 */
[----:B------:R2:W4:Y:S04]  /*1760*/  @P0 LDG.E R36, desc[UR10][R24.64] ;  /* 0x0000000a18240981 */ /* 0x000528000c1e1900 */
[----:B------:R-:W4:Y:S01]  /*1770*/  @P2 LDG.E R38, desc[UR10][R20.64] ;  /* 0x0000000a14262981 */ /* 0x000f22000c1e1900 */
[----:B------:R-:W-:-:S03]  /*1780*/  HFMA2.MMA R40, -RZ, RZ, 0, 0 ;  /* 0x00000000ff287435 */ /* 0x000fc600000001ff */
[----:B------:R-:W4:Y:S07]  /*1790*/  @P3 LDG.E R39, desc[UR10][R18.64] ;  /* 0x0000000a12273981 */ /* 0x000f2e000c1e1900 */
[----:B------:R1:W4:Y:S01]  /*17a0*/  @P4 LDG.E R40, desc[UR10][R16.64] ;  /* 0x0000000a10284981 */ /* 0x000322000c1e1900 */
[----:B------:R-:W-:Y:S02]  /*17b0*/  ISETP.GT.AND P5, PT, R75, 0x1e, PT ;  /* 0x0000001e4b00780c */ /* 0x000fe40003fa4270 */
[----:B-----5:R-:W-:-:S04]  /*17c0*/  PRMT R26, R8, 0x7632, R26 ;  /* 0x00007632081a7816 */ /* 0x020fc8000000001a */
[----:B------:R-:W-:Y:S02]  /*17d0*/  SHF.L.U32 R27, R26, 0x10, RZ ;  /* 0x000000101a1b7819 */ /* 0x000fe400000006ff */
[----:B------:R-:W-:-:S03]  /*17e0*/  SHF.L.U32 R26, R8, 0x10, RZ ;  /* 0x00000010081a7819 */ /* 0x000fc600000006ff */
[----:B0-----:R-:W-:Y:S01]  /*17f0*/  FMUL.FTZ R23, R27, R27 ;  /* 0x0000001b1b177220 */ /* 0x001fe20000410000 */
[----:B--2---:R-:W-:Y:S01]  /*1800*/  PRMT R24, R9, 0x7632, R24 ;  /* 0x0000763209187816 */ /* 0x004fe20000000018 */
[----:B------:R-:W-:-:S03]  /*1810*/  FADD.FTZ R27, R26, R27 ;  /* 0x0000001b1a1b7221 */ /* 0x000fc60000010000 */
[----:B------:R-:W-:Y:S01]  /*1820*/  SHF.L.U32 R25, R24, 0x10, RZ ;  /* 0x0000001018197819 */ /* 0x000fe200000006ff */
[----:B------:R-:W-:Y:S01]  /*1830*/  FFMA.FTZ R26, R26, R26, R23 ;  /* 0x0000001a1a1a7223 */ /* 0x000fe20000010017 */
[----:B------:R-:W-:-:S03]  /*1840*/  SHF.L.U32 R22, R9, 0x10, RZ ;  /* 0x0000001009167819 */ /* 0x000fc600000006ff */
[----:B-1----:R-:W-:Y:S01]  /*1850*/  FMUL.FTZ R17, R25, R25 ;  /* 0x0000001919117220 */ /* 0x002fe20000410000 */
        /* <DEDUP_REMOVED lines=50> */
[----:B------:R-:W-:Y:S01]  /*1b80*/  IMAD.U32 R29, R32, 0x10000, RZ ;  /* 0x00010000201d7824 */ /* 0x000fe200078e00ff */
[----:B------:R-:W-:Y:S01]  /*1b90*/  PRMT R27, R37, 0x7632, R27 ;  /* 0x00007632251b7816 */ /* 0x000fe2000000001b */
[----:B------:R-:W-:Y:S01]  /*1ba0*/  FADD.FTZ R31, R31, R16 ;  /* 0x000000101f1f7221 */ /* 0x000fe20000010000 */
[----:B------:R-:W-:Y:S01]  /*1bb0*/  SHF.L.U32 R22, R36, 0x10, RZ ;  /* 0x0000001024167819 */ /* 0x000fe200000006ff */
[----:B------:R-:W-:Y:S01]  /*1bc0*/  FADD.FTZ R30, R30, R19 ;  /* 0x000000131e1e7221 */ /* 0x000fe20000010000 */
        /* <DEDUP_REMOVED lines=131> */
.L_x_2367:
[----:B------:R-:W-:Y:S05]  /*2400*/  BSYNC B0 ;  /* 0x0000000000007941 */ /* 0x000fea0003800000 */
.L_x_2366:
        /* <DEDUP_REMOVED lines=41> */
.L_x_2370:
[----:B0-----:R-:W2:Y:S04]  /*26a0*/  LDG.E.STRONG.GPU R32, desc[UR10][R30.64] ;  /* 0x0000000a1e207981 */ /* 0x001ea8000c1ef900 */
[----:B--2---:R-:W-:Y:S01]  /*26b0*/  CCTL.IVALL ;  /* 0x00000000ff00798f */ /* 0x004fe20002000000 */
[----:B------:R-:W-:Y:S05]  /*26c0*/  YIELD ;  /* 0x0000000000007946 */ /* 0x000fea0003800000 */
[----:B------:R-:W-:-:S13]  /*26d0*/  ISETP.NE.AND P6, PT, R32, R27, PT ;  /* 0x0000001b2000720c */ /* 0x000fda0003fc5270 */
[----:B------:R-:W-:Y:S05]  /*26e0*/  @P6 BRA `(.L_x_2370) ;  /* 0xfffffffc00ec6947 */ /* 0x000fea000383ffff */
.L_x_2369:
        /* <DEDUP_REMOVED lines=19> */
.L_x_2374:
        /* <DEDUP_REMOVED lines=116> */
.L_x_2373:
        /* <DEDUP_REMOVED lines=62> */
.L_x_2375:
[----:B------:R-:W-:-:S06]  /*3340*/  UISETP.NE.OR UP0, UPT, UR7, URZ, UP0 ;  /* 0x0000003f0700728c */ /* 0x000fcc0008705670 */
[----:B------:R-:W-:-:S13]  /*3350*/  PLOP3.LUT P6, PT, PT, PT, UP0, 0x80, 0x0 ;  /* 0x000000000000781c */ /* 0x000fda0003fcf008 */
[----:B------:R-:W-:Y:S05]  /*3360*/  @!P6 BRA `(.L_x_2371) ;  /* 0x00000000007ce947 */ /* 0x000fea0003800000 */
.L_x_2372:
        /* <DEDUP_REMOVED lines=31> */
.L_x_2371:
        /* <DEDUP_REMOVED lines=10> */
.L_x_2377:
[----:B------:R-:W-:Y:S05]  /*3600*/  BSYNC B0 ;  /* 0x0000000000007941 */ /* 0x000fea0003800000 */
.L_x_2376:
        /* <DEDUP_REMOVED lines=17> */
.L_x_2368:
        /* <DEDUP_REMOVED lines=44> */
[----:B------:R-:W-:Y:S01]  /*39e0*/  SHF.L.U32 R48, R48, 0x10, RZ ;  /* 0x0000001030307819 */ /* 0x000fe200000006ff */
[----:B0-----:R-:W-:-:S04]  /*39f0*/  IMAD.U32 R27, R13, 0x10000, RZ ;  /* 0x000100000d1b7824 */ /* 0x001fc800078e00ff */
[----:B------:R-:W-:Y:S01]  /*3a00*/  FADD.FTZ R48, R48, -UR7 ;  /* 0x8000000730307e21 */ /* 0x000fe20008010000 */
[----:B------:R-:W-:Y:S01]  /*3a10*/  FADD.FTZ R27, R27, -UR7 ;  /* 0x800000071b1b7e21 */ /* 0x000fe20008010000 */
[----:B------:R-:W-:Y:S02]  /*3a20*/  SHF.L.U32 R8, R8, 0x10, RZ ;  /* 0x0000001008087819 */ /* 0x000fe400000006ff */
[----:B------:R-:W-:Y:S01]  /*3a30*/  FMUL.FTZ R48, R48, UR8 ;  /* 0x0000000830307c20 */ /* 0x000fe20008410000 */
[----:B------:R-:W-:Y:S01]  /*3a40*/  SHF.L.U32 R31, R54, 0x10, RZ ;  /* 0x00000010361f7819 */ /* 0x000fe200000006ff */
[----:B------:R-:W-:Y:S01]  /*3a50*/  FMUL.FTZ R27, R27, UR8 ;  /* 0x000000081b1b7c20 */ /* 0x000fe20008410000 */
[----:B------:R-:W-:-:S03]  /*3a60*/  FADD.FTZ R8, R8, -UR7 ;  /* 0x8000000708087e21 */ /* 0x000fc60008010000 */
[----:B------:R-:W-:Y:S01]  /*3a70*/  FADD.FTZ R31, R31, -UR7 ;  /* 0x800000071f1f7e21 */ /* 0x000fe20008010000 */
[----:B--2---:R-:W-:Y:S02]  /*3a80*/  HADD2.F32 R4, -RZ, R4.H0_H0 ;  /* 0x20000004ff047230 */ /* 0x004fe40000004100 */
[----:B---3--:R-:W-:Y:S02]  /*3a90*/  HADD2.F32 R30, -RZ, R30.H0_H0 ;  /* 0x2000001eff1e7230 */ /* 0x008fe40000004100 */
[----:B----4-:R-:W-:Y:S02]  /*3aa0*/  HADD2.F32 R25, -RZ, R25.H0_H0 ;  /* 0x20000019ff197230 */ /* 0x010fe40000004100 */
[----:B-----5:R-:W-:-:S03]  /*3ab0*/  HADD2.F32 R13, -RZ, R26.H0_H0 ;  /* 0x2000001aff0d7230 */ /* 0x020fc60000004100 */
        /* <DEDUP_REMOVED lines=13> */
.L_x_2378:
        /* <DEDUP_REMOVED lines=16> */
.L_x_2380:
[----:B------:R-:W-:Y:S05]  /*3c90*/  BSYNC B0 ;  /* 0x0000000000007941 */ /* 0x000fea0003800000 */
.L_x_2379:
        /* <DEDUP_REMOVED lines=19> */
.L_x_2381:
        /* <DEDUP_REMOVED lines=16> */
.L_x_2383:
[----:B------:R-:W-:Y:S05]  /*3ed0*/  BSYNC B0 ;  /* 0x0000000000007941 */ /* 0x000fea0003800000 */
.L_x_2382:
        /* <DEDUP_REMOVED lines=21> */
.L_x_2384:
        /* <DEDUP_REMOVED lines=16> */
.L_x_2386:
[----:B------:R-:W-:Y:S05]  /*4130*/  BSYNC B0 ;  /* 0x0000000000007941 */ /* 0x000fea0003800000 */
.L_x_2385:
        /* <DEDUP_REMOVED lines=15> */
.L_x_2387:
        /* <DEDUP_REMOVED lines=16> */
.L_x_2389:
[----:B------:R-:W-:Y:S05]  /*4330*/  BSYNC B0 ;  /* 0x0000000000007941 */ /* 0x000fea0003800000 */
.L_x_2388:
        /* <DEDUP_REMOVED lines=23> */
.L_x_2390:
        /* <DEDUP_REMOVED lines=16> */
.L_x_2392:
[----:B------:R-:W-:Y:S05]  /*45b0*/  BSYNC B0 ;  /* 0x0000000000007941 */ /* 0x000fea0003800000 */
.L_x_2391:
        /* <DEDUP_REMOVED lines=17> */
.L_x_2393:
        /* <DEDUP_REMOVED lines=16> */
.L_x_2395:
[----:B------:R-:W-:Y:S05]  /*47d0*/  BSYNC B0 ;  /* 0x0000000000007941 */ /* 0x000fea0003800000 */
.L_x_2394:
[----:B------:R-:W-:Y:S01]  /*47e0*/  FMUL.FTZ R14, R14, UR8 ;  /* 0x000000080e0e7c20 */ /* 0x000fe20008410000 */
[----:B------:R-:W-:Y:S01]  /*47f0*/  FMUL.FTZ R34, R34, UR8 ;  /* 0x0000000822227c20 */ /* 0x000fe20008410000 */
[----:B------:R-:W-:Y:S02]  /*4800*/  SHF.L.U32 R15, R15, 0x10, RZ ;  /* 0x000000100f0f7819 */ /* 0x000fe400000006ff */
[----:B------:R-:W-:Y:S01]  /*4810*/  SHF.L.U32 R16, R16, 0x10, RZ ;  /* 0x0000001010107819 */ /* 0x000fe200000006ff */
[----:B------:R-:W-:Y:S01]  /*4820*/  FFMA.FTZ R12, R4, R14, R25 ;  /* 0x0000000e040c7223 */ /* 0x000fe20000010019 */
[----:B------:R-:W-:Y:S01]  /*4830*/  SHF.L.U32 R36, R36, 0x10, RZ ;  /* 0x0000001024247819 */ /* 0x000fe200000006ff */
[----:B0-----:R-:W-:Y:S01]  /*4840*/  FFMA.FTZ R27, R13, R34, R30 ;  /* 0x000000220d1b7223 */ /* 0x001fe2000001001e */
        /* <DEDUP_REMOVED lines=12> */
.L_x_2396:
        /* <DEDUP_REMOVED lines=16> */
.L_x_2398:
[----:B------:R-:W-:Y:S05]  /*4a10*/  BSYNC B0 ;  /* 0x0000000000007941 */ /* 0x000fea0003800000 */
.L_x_2397:
        /* <DEDUP_REMOVED lines=21> */
.L_x_2399:
[----:B------:R-:W-:Y:S01]  /*4b70*/  LOP3.LUT P5, RZ, R3, 0x2, RZ, 0xc0, !PT ;  /* 0x0000000203ff7812 */ /* 0x000fe200078ac0ff */
[----:B------:R-:W-:-:S12]  /*4b80*/  BSSY B0, `(.L_x_2400) ;  /* 0x000000f000007945 */ /* 0x000fd80003800000 */
[----:B------:R-:W-:Y:S05]  /*4b90*/  @!P5 BRA `(.L_x_2401) ;  /* 0x000000000034d947 */ /* 0x000fea0003800000 */
[----:B------:R-:W-:Y:S01]  /*4ba0*/  SHF.R.S32.HI R8, RZ, 0x1f, R67 ;  /* 0x0000001fff087819 */ /* 0x000fe20000011443 */
[----:B------:R-:W-:Y:S01]  /*4bb0*/  ULDC.64 UR14, c[0x0][0x270] ;  /* 0x00009c00000e7ab9 */ /* 0x000fe20000000a00 */
[----:B------:R-:W-:Y:S01]  /*4bc0*/  IMAD.MOV.U32 R9, RZ, RZ, R45 ;  /* 0x000000ffff097224 */ /* 0x000fe200078e002d */
[----:B------:R-:W-:Y:S02]  /*4bd0*/  F2FP.BF16.F32.PACK_AB R15, R16, R15 ;  /* 0x0000000f100f723e */ /* 0x000fe400000010ff */
        /* <DEDUP_REMOVED lines=9> */
.L_x_2401:
[----:B------:R-:W-:Y:S05]  /*4c70*/  BSYNC B0 ;  /* 0x0000000000007941 */ /* 0x000fea0003800000 */
.L_x_2400:
        /* <DEDUP_REMOVED lines=15> */
.L_x_2402:
        /* <DEDUP_REMOVED lines=15> */
.L_x_2404:
[----:B------:R-:W-:Y:S05]  /*4e60*/  BSYNC B0 ;  /* 0x0000000000007941 */ /* 0x000fea0003800000 */
.L_x_2403:
        /* <DEDUP_REMOVED lines=23> */
.L_x_2405:
        /* <DEDUP_REMOVED lines=15> */
.L_x_2407:
[----:B------:R-:W-:Y:S05]  /*50d0*/  BSYNC B0 ;  /* 0x0000000000007941 */ /* 0x000fea0003800000 */
.L_x_2406:
        /* <DEDUP_REMOVED lines=17> */
.L_x_2408:
        /* <DEDUP_REMOVED lines=15> */
.L_x_2410:
[----:B------:R-:W-:Y:S05]  /*52e0*/  BSYNC B0 ;  /* 0x0000000000007941 */ /* 0x000fea0003800000 */
.L_x_2409:
[----:B------:R-:W-:Y:S01]  /*52f0*/  FMUL.FTZ R39, R39, UR8 ;  /* 0x0000000827277c20 */ /* 0x000fe20008410000 */
[----:B------:R-:W-:Y:S01]  /*5300*/  FMUL.FTZ R20, R20, UR8 ;  /* 0x0000000814147c20 */ /* 0x000fe20008410000 */
[----:B------:R-:W-:Y:S01]  /*5310*/  SHF.L.U32 R40, R40, 0x10, RZ ;  /* 0x0000001028287819 */ /* 0x000fe200000006ff */
[----:B------:R-:W-:Y:S01]  /*5320*/  IMAD.U32 R22, R22, 0x10000, RZ ;  /* 0x0001000016167824 */ /* 0x000fe200078e00ff */
[----:B------:R-:W-:Y:S01]  /*5330*/  SHF.L.U32 R21, R21, 0x10, RZ ;  /* 0x0000001015157819 */ /* 0x000fe200000006ff */
[----:B------:R-:W-:Y:S01]  /*5340*/  FFMA.FTZ R39, R4, R39, R25 ;  /* 0x0000002704277223 */ /* 0x000fe20000010019 */
[----:B------:R-:W-:Y:S01]  /*5350*/  SHF.L.U32 R5, R5, 0x10, RZ ;  /* 0x0000001005057819 */ /* 0x000fe200000006ff */
[----:B------:R-:W-:Y:S01]  /*5360*/  FFMA.FTZ R20, R13, R20, R30 ;  /* 0x000000140d147223 */ /* 0x000fe2000001001e */
        /* <DEDUP_REMOVED lines=11> */
.L_x_2411:
        /* <DEDUP_REMOVED lines=14> */
.L_x_2413:
[----:B------:R-:W-:Y:S05]  /*5500*/  BSYNC B0 ;  /* 0x0000000000007941 */ /* 0x000fea0003800000 */
.L_x_2412:
        /* <DEDUP_REMOVED lines=21> */
.L_x_2414:
        /* <DEDUP_REMOVED lines=11> */
[----:B0123--:R-:W-:-:S04]  /*5710*/  LEA R10, P5, R8, UR14, 0x1 ;  /* 0x0000000e080a7c11 */ /* 0x00ffc8000f8a08ff */
[----:B------:R-:W-:-:S05]  /*5720*/  LEA.HI.X R11, R8, UR15, R5, 0x1, P5 ;  /* 0x0000000f080b7c11 */ /* 0x000fca000a8f0c05 */
[----:B------:R4:W-:Y:S04]  /*5730*/  STG.E desc[UR10][R10.64], R21 ;  /* 0x000000150a007986 */ /* 0x0009e8000c10190a */
.L_x_2416:
[----:B------:R-:W-:Y:S05]  /*5740*/  BSYNC B0 ;  /* 0x0000000000007941 */ /* 0x000fea0003800000 */
.L_x_2415:
        /* <DEDUP_REMOVED lines=14> */
.L_x_2417:
        /* <DEDUP_REMOVED lines=23> */
.L_x_2419:
[----:B------:R-:W-:Y:S05]  /*59a0*/  BSYNC B0 ;  /* 0x0000000000007941 */ /* 0x000fea0003800000 */
.L_x_2418:
        /* <DEDUP_REMOVED lines=15> */
.L_x_2420:
        /* <DEDUP_REMOVED lines=23> */
.L_x_2422:
[----:B------:R-:W-:Y:S05]  /*5c10*/  BSYNC B0 ;  /* 0x0000000000007941 */ /* 0x000fea0003800000 */
.L_x_2421:
        /* <DEDUP_REMOVED lines=11> */
.L_x_2423:
        /* <DEDUP_REMOVED lines=17> */
.L_x_2425:
[----:B------:R-:W-:Y:S05]  /*5de0*/  BSYNC B0 ;  /* 0x0000000000007941 */ /* 0x000fea0003800000 */
.L_x_2424:
[----:B------:R-:W-:Y:S01]  /*5df0*/  ULDC UR7, c[0x0][0x10] ;  /* 0x0000040000077ab9 */ /* 0x000fe20000000800 */
[----:B------:R-:W-:Y:S02]  /*5e00*/  UIADD3 UR4, UR4, 0x1, URZ ;  /* 0x0000000104047890 */ /* 0x000fe4000fffe03f */
[----:B------:R-:W-:-:S04]  /*5e10*/  UIADD3 UR6, UR7, UR6, URZ ;  /* 0x0000000607067290 */ /* 0x000fc8000fffe03f */
[----:B------:R-:W-:-:S06]  /*5e20*/  UISETP.GE.AND UP0, UPT, UR6, UR5, UPT ;  /* 0x000000050600728c */ /* 0x000fcc000bf06270 */
[----:B------:R-:W-:-:S13]  /*5e30*/  PLOP3.LUT P5, PT, PT, PT, UP0, 0x40, 0x0 ;  /* 0x000000000000781c */ /* 0x000fda0003fae808 */
[----:B------:R-:W-:Y:S05]  /*5e40*/  @P5 BRA `(.L_x_2426) ;  /* 0xffffffa400fc5947 */ /* 0x000fea000383ffff */
[----:B------:R-:W-:Y:S05]  /*5e50*/  EXIT ;  /* 0x000000000000794d */ /* 0x000fea0003800000 */
.L_x_2427:
        /* <DEDUP_REMOVED lines=10> */
.L_x_3289:


//--------------------- .text._Z35group_norm_nhwc_fwd_one_pass_kernelI11Fp16IOFp32WLi64ELi24ELi384EEv26Group_norm_nhwc_fwd_params --------------------------
	.section	.text._Z35group_norm_nhwc_fwd_one_pass_kernelI11Fp16IOFp32WLi64ELi24ELi384EEv26Group_norm_nhwc_fwd_params,"ax",@progbits
	.align	128
        .global         _Z35group_norm_nhwc_fwd_one_pass_kernelI11Fp16IOFp32WLi64ELi24ELi384EEv26Group_norm_nhwc_fwd_params
        .type           _Z35group_norm_nhwc_fwd_one_pass_kernelI11Fp16IOFp32WLi64ELi24ELi384EEv26Group_norm_nhwc_fwd_params,@function
        .size           _Z35group_norm_nhwc_fwd_one_pass_kernelI11Fp16IOFp32WLi64ELi24ELi384EEv26Group_norm_nhwc_fwd_params,(.L_x_3290 - _Z35group_norm_nhwc_fwd_one_pass_kernelI11Fp16IOFp32WLi64ELi24ELi384EEv26Group_norm_nhwc_fwd_params)
        .other          _Z35group_norm_nhwc_fwd_one_pass_kernelI11Fp16IOFp32WLi64ELi24ELi384EEv26Group_norm_nhwc_fwd_params,@"STO_CUDA_ENTRY STV_DEFAULT"
_Z35group_norm_nhwc_fwd_one_pass_kernelI11Fp16IOFp32WLi64ELi24ELi384EEv26Group_norm_nhwc_fwd_params:
.text._Z35group_norm_nhwc_fwd_one_pass_kernelI11Fp16IOFp32WLi64ELi24ELi384EEv26Group_norm_nhwc_fwd_params:
        /* <DEDUP_REMOVED lines=31> */
.L_x_2443:
        /* <DEDUP_REMOVED lines=70> */
[----:B------:R-:W-:Y:S01]  /*0650*/  ISETP.NE.AND P2, PT, R20, RZ, PT ;  /* 0x000000ff1400720c */ /* 0x000fe20003f45270 */
[----:B--2---:R-:W-:-:S02]  /*0660*/  HADD2.F32 R9, -RZ, R2.H1_H1 ;  /* 0x30000002ff097230 */ /* 0x004fc40000004100 */
[----:B------:R-:W-:Y:S02]  /*0670*/  HADD2.F32 R8, -RZ, R2.H0_H0 ;  /* 0x20000002ff087230 */ /* 0x000fe40000004100 */
[--C-:B---3--:R-:W-:Y:S02]  /*0680*/  HADD2.F32 R13, -RZ, R0.reuse.H1_H1 ;  /* 0x30000000ff0d7230 */ /* 0x108fe40000004100 */
[----:B------:R-:W-:Y:S01]  /*0690*/  FMUL.FTZ R11, R9, R9 ;  /* 0x00000009090b7220 */ /* 0x000fe20000410000 */
[----:B------:R-:W-:Y:S02]  /*06a0*/  HADD2.F32 R10, -RZ, R0.H0_H0 ;  /* 0x20000000ff0a7230 */ /* 0x000fe40000004100 */
[C---:B------:R-:W-:Y:S01]  /*06b0*/  FADD.FTZ R9, R8.reuse, R9 ;  /* 0x0000000908097221 */ /* 0x040fe20000010000 */
[----:B------:R-:W-:Y:S01]  /*06c0*/  FMUL.FTZ R15, R13, R13 ;  /* 0x0000000d0d0f7220 */ /* 0x000fe20000410000 */
[----:B------:R-:W-:Y:S01]  /*06d0*/  FFMA.FTZ R11, R8, R8, R11 ;  /* 0x00000008080b7223 */ /* 0x000fe2000001000b */
[C---:B------:R-:W-:Y:S01]  /*06e0*/  FADD.FTZ R8, R10.reuse, R13 ;  /* 0x0000000d0a087221 */ /* 0x040fe20000010000 */
[----:B------:R-:W-:Y:S01]  /*06f0*/  FADD.FTZ R9, RZ, R9 ;  /* 0x00000009ff097221 */ /* 0x000fe20000010000 */
[----:B------:R-:W-:Y:S01]  /*0700*/  FFMA.FTZ R10, R10, R10, R15 ;  /* 0x0000000a0a0a7223 */ /* 0x000fe2000001000f */
[----:B------:R-:W-:-:S02]  /*0710*/  FADD.FTZ R11, RZ, R11 ;  /* 0x0000000bff0b7221 */ /* 0x000fc40000010000 */
[----:B------:R-:W-:Y:S02]  /*0720*/  FADD.FTZ R4, R9, R8 ;  /* 0x0000000809047221 */ /* 0x000fe40000010000 */
[----:B------:R-:W-:-:S03]  /*0730*/  FADD.FTZ R5, R11, R10 ;  /* 0x0000000a0b057221 */ /* 0x000fc60000010000 */
        /* <DEDUP_REMOVED lines=58> */
.L_x_2429:
[----:B------:R-:W-:Y:S05]  /*0ae0*/  BSYNC B0 ;  /* 0x0000000000007941 */ /* 0x000fea0003800000 */
.L_x_2428:
        /* <DEDUP_REMOVED lines=12> */
[CC--:B-1----:R-:W-:Y:S02]  /*0bb0*/  IMAD R11, R10.reuse, R13.reuse, RZ ;  /* 0x0000000d0a0b7224 */ /* 0x0c2fe400078e02ff */
[----:B------:R-:W-:Y:S02]  /*0bc0*/  IMAD R23, R10, R13, RZ ;  /* 0x0000000d0a177224 */ /* 0x000fe400078e02ff */
        /* <DEDUP_REMOVED lines=15> */
[----:B-1----:R-:W-:-:S05]  /*0cc0*/  LOP3.LUT R8, R17, 0x1, RZ, 0xc0, !PT ;  /* 0x0000000111087812 */ /* 0x002fca00078ec0ff */
[----:B------:R-:W-:-:S04]  /*0cd0*/  IMAD R13, R8, R13, R14 ;  /* 0x0000000d080d7224 */ /* 0x000fc800078e020e */
[----:B------:R-:W-:-:S07]  /*0ce0*/  IMAD.WIDE.U32 R6, R13, 0x4, R6 ;  /* 0x000000040d067825 */ /* 0x000fce00078e0006 */
.L_x_2432:
[----:B------:R-:W2:Y:S04]  /*0cf0*/  LDG.E.STRONG.GPU R8, desc[UR8][R6.64] ;  /* 0x0000000806087981 */ /* 0x000ea8000c1ef900 */
[----:B--2---:R-:W-:Y:S01]  /*0d00*/  CCTL.IVALL ;  /* 0x00000000ff00798f */ /* 0x004fe20002000000 */
[----:B------:R-:W-:Y:S05]  /*0d10*/  YIELD ;  /* 0x0000000000007946 */ /* 0x000fea0003800000 */
[----:B------:R-:W-:-:S13]  /*0d20*/  ISETP.NE.AND P1, PT, R8, R23, PT ;  /* 0x000000170800720c */ /* 0x000fda0003f25270 */
[----:B------:R-:W-:Y:S05]  /*0d30*/  @P1 BRA `(.L_x_2432) ;  /* 0xfffffffc00ec1947 */ /* 0x000fea000383ffff */
.L_x_2431:
        /* <DEDUP_REMOVED lines=11> */
.L_x_2434:
        /* <DEDUP_REMOVED lines=63> */
.L_x_2433:
[----:B------:R-:W-:-:S13]  /*11e0*/  LOP3.LUT P1, R6, R12, 0x3, RZ, 0xc0, !PT ;  /* 0x000000030c067812 */ /* 0x000fda000782c0ff */
[----:B------:R-:W-:Y:S05]  /*11f0*/  @!P1 BRA `(.L_x_2430) ;  /* 0x0000000000cc9947 */ /* 0x000fea0003800000 */
[----:B------:R-:W-:Y:S01]  /*1200*/  ISETP.EQ.OR P1, PT, R13, UR7, P2 ;  /* 0x000000070d007c0c */ /* 0x000fe20009722670 */
[----:B------:R-:W-:Y:S01]  /*1210*/  BSSY B0, `(.L_x_2435) ;  /* 0x0000010000007945 */ /* 0x000fe20003800000 */
[----:B------:R-:W-:-:S11]  /*1220*/  ISETP.NE.AND P3, PT, R6, 0x1, PT ;  /* 0x000000010600780c */ /* 0x000fd60003f65270 */
[----:B------:R-:W-:Y:S05]  /*1230*/  @P1 BRA `(.L_x_2436) ;  /* 0x0000000000341947 */ /* 0x000fea0003800000 */
[----:B-1----:R-:W1:Y:S01]  /*1240*/  S2R R8, SR_CTAID.Y ;  /* 0x0000000000087919 */ /* 0x002e620000002600 */
        /* <DEDUP_REMOVED lines=12> */
.L_x_2436:
[----:B------:R-:W-:Y:S05]  /*1310*/  BSYNC B0 ;  /* 0x0000000000007941 */ /* 0x000fea0003800000 */
.L_x_2435:
[----:B------:R-:W-:Y:S05]  /*1320*/  @!P3 BRA `(.L_x_2430) ;  /* 0x000000000080b947 */ /* 0x000fea0003800000 */
[C---:B------:R-:W-:Y:S02]  /*1330*/  IADD3 R6, R13.reuse, 0x1, RZ ;  /* 0x000000010d067810 */ /* 0x040fe40007ffe0ff */
[----:B------:R-:W-:Y:S02]  /*1340*/  IADD3 R14, R13, 0x2, RZ ;  /* 0x000000020d0e7810 */ /* 0x000fe40007ffe0ff */
[----:B------:R-:W-:Y:S02]  /*1350*/  ISETP.EQ.OR P3, PT, R6, UR7, P2 ;  /* 0x0000000706007c0c */ /* 0x000fe40009762670 */
[----:B------:R-:W-:Y:S02]  /*1360*/  LOP3.LUT R7, R12, 0x3, RZ, 0xc0, !PT ;  /* 0x000000030c077812 */ /* 0x000fe400078ec0ff */
[----:B------:R-:W-:-:S04]  /*1370*/  ISETP.EQ.OR P1, PT, R14, UR7, P2 ;  /* 0x000000070e007c0c */ /* 0x000fc80009722670 */
[----:B------:R-:W-:-:S05]  /*1380*/  ISETP.EQ.OR P1, PT, R7, 0x2, P1 ;  /* 0x000000020700780c */ /* 0x000fca0000f22670 */
[----:B-1----:R-:W1:Y:S01]  /*1390*/  @!P3 S2R R15, SR_CTAID.Y ;  /* 0x00000000000fb919 */ /* 0x002e620000002600 */
[----:B------:R-:W1:Y:S01]  /*13a0*/  @!P3 LDC R11, c[0x0][0x10] ;  /* 0x00000400ff0bbb82 */ /* 0x000e620000000800 */
[----:B------:R-:W-:-:S06]  /*13b0*/  @!P3 LOP3.LUT R10, R17, 0x1, RZ, 0xc0, !PT ;  /* 0x00000001110ab812 */ /* 0x000fcc00078ec0ff */
[----:B------:R-:W2:Y:S01]  /*13c0*/  @!P1 S2R R13, SR_CTAID.Y ;  /* 0x00000000000d9919 */ /* 0x000ea20000002600 */
[----:B------:R-:W3:Y:S08]  /*13d0*/  @!P1 LDC R23, c[0x0][0x10] ;  /* 0x00000400ff179b82 */ /* 0x000ef00000000800 */
[----:B------:R-:W4:Y:S01]  /*13e0*/  @!P3 LDC.64 R8, c[0x0][0x248] ;  /* 0x00009200ff08bb82 */ /* 0x000f220000000a00 */
[----:B-1----:R-:W-:-:S07]  /*13f0*/  @!P3 IMAD R15, R6, R11, R15 ;  /* 0x0000000b060fb224 */ /* 0x002fce00078e020f */
[----:B------:R-:W1:Y:S01]  /*1400*/  @!P1 LDC.64 R6, c[0x0][0x248] ;  /* 0x00009200ff069b82 */ /* 0x000e620000000a00 */
[----:B------:R-:W-:Y:S01]  /*1410*/  @!P3 IMAD R11, R11, R10, RZ ;  /* 0x0000000a0b0bb224 */ /* 0x000fe200078e02ff */
[----:B------:R-:W-:-:S03]  /*1420*/  @!P1 LOP3.LUT R10, R17, 0x1, RZ, 0xc0, !PT ;  /* 0x00000001110a9812 */ /* 0x000fc600078ec0ff */
[----:B------:R-:W-:Y:S02]  /*1430*/  @!P3 IMAD R11, R11, R12, RZ ;  /* 0x0000000c0b0bb224 */ /* 0x000fe400078e02ff */
[----:B---3--:R-:W-:Y:S02]  /*1440*/  @!P1 IMAD R29, R23, R10, RZ ;  /* 0x0000000a171d9224 */ /* 0x008fe400078e02ff */
[----:B--2---:R-:W-:Y:S01]  /*1450*/  @!P1 IMAD R13, R14, R23, R13 ;  /* 0x000000170e0d9224 */ /* 0x004fe200078e020d */
[----:B------:R-:W-:Y:S01]  /*1460*/  @!P3 SHF.L.U32 R11, R11, 0x1, RZ ;  /* 0x000000010b0bb819 */ /* 0x000fe200000006ff */
[----:B------:R-:W-:-:S04]  /*1470*/  @!P1 IMAD R29, R29, R12, RZ ;  /* 0x0000000c1d1d9224 */ /* 0x000fc800078e02ff */
        /* <DEDUP_REMOVED lines=11> */
.L_x_2430:
        /* <DEDUP_REMOVED lines=22> */
[----:B------:R-:W-:Y:S01]  /*1690*/  MOV R3, 0x3f800000 ;  /* 0x3f80000000037802 */ /* 0x000fe20000000f00 */
[----:B0-----:R-:W-:-:S02]  /*16a0*/  HADD2.F32 R5, -RZ, R2.H0_H0 ;  /* 0x20000002ff057230 */ /* 0x001fc40000004100 */
[----:B------:R-:W0:Y:S01]  /*16b0*/  LDS.64 R14, [UR5+0x78] ;  /* 0x00007805ff0e7984 */ /* 0x000e220008000a00 */
[----:B-1----:R-:W-:Y:S02]  /*16c0*/  HADD2.F32 R9, -RZ, R2.H1_H1 ;  /* 0x30000002ff097230 */ /* 0x002fe40000004100 */
[--C-:B------:R-:W-:Y:S02]  /*16d0*/  HADD2.F32 R13, -RZ, R0.reuse.H0_H0 ;  /* 0x20000000ff0d7230 */ /* 0x100fe40000004100 */
[----:B------:R-:W-:Y:S02]  /*16e0*/  HADD2.F32 R23, -RZ, R0.H1_H1 ;  /* 0x30000000ff177230 */ /* 0x000fe40000004100 */
[----:B0-----:R-:W-:-:S04]  /*16f0*/  FMUL.FTZ R14, R14, UR6 ;  /* 0x000000060e0e7c20 */ /* 0x001fc80008410000 */
[----:B------:R-:W-:Y:S01]  /*1700*/  FMUL.FTZ R28, R14, R14 ;  /* 0x0000000e0e1c7220 */ /* 0x000fe20000410000 */
[--C-:B------:R-:W-:Y:S01]  /*1710*/  FADD.FTZ R0, R5, -R14.reuse ;  /* 0x8000000e05007221 */ /* 0x100fe20000010000 */
[--C-:B------:R-:W-:Y:S01]  /*1720*/  FADD.FTZ R2, R9, -R14.reuse ;  /* 0x8000000e09027221 */ /* 0x100fe20000010000 */
[----:B------:R-:W-:Y:S01]  /*1730*/  FADD.FTZ R4, R13, -R14 ;  /* 0x8000000e0d047221 */ /* 0x000fe20000010000 */
[----:B------:R-:W-:Y:S01]  /*1740*/  FFMA.FTZ R15, R15, UR6, -R28 ;  /* 0x000000060f0f7c23 */ /* 0x000fe2000801081c */
[----:B------:R-:W-:-:S04]  /*1750*/  FADD.FTZ R14, R23, -R14 ;  /* 0x8000000e170e7221 */ /* 0x000fc80000010000 */
        /* <DEDUP_REMOVED lines=25> */
.L_x_2437:
[----:B------:R-:W-:Y:S04]  /*18f0*/  BSSY B0, `(.L_x_2438) ;  /* 0x000000f000007945 */ /* 0x000fe80003800000 */
[----:B------:R-:W-:Y:S05]  /*1900*/  @!P0 BRA `(.L_x_2439) ;  /* 0x0000000000348947 */ /* 0x000fea0003800000 */
[----:B------:R-:W-:Y:S01]  /*1910*/  SHF.R.S32.HI R5, RZ, 0x1f, R18 ;  /* 0x0000001fff057819 */ /* 0x000fe20000011412 */
[----:B------:R-:W-:Y:S01]  /*1920*/  ULDC.64 UR12, c[0x0][0x270] ;  /* 0x00009c00000c7ab9 */ /* 0x000fe20000000a00 */
[----:B------:R-:W-:Y:S02]  /*1930*/  MOV R2, R24 ;  /* 0x0000001800027202 */ /* 0x000fe40000000f00 */
[----:B------:R-:W-:Y:S01]  /*1940*/  MOV R3, R27 ;  /* 0x0000001b00037202 */ /* 0x000fe20000000f00 */
[----:B------:R-:W-:Y:S01]  /*1950*/  IMAD R5, R5, UR12, RZ ;  /* 0x0000000c05057c24 */ /* 0x000fe2000f8e02ff */
[----:B------:R-:W-:Y:S01]  /*1960*/  F2FP.F16.F32.PACK_AB R7, R7, R8 ;  /* 0x000000080707723e */ /* 0x000fe200000000ff */
[----:B------:R-:W-:-:S04]  /*1970*/  IMAD.WIDE.U32 R2, R18, UR12, R2 ;  /* 0x0000000c12027c25 */ /* 0x000fc8000f8e0002 */
[----:B------:R-:W-:Y:S01]  /*1980*/  IMAD R5, R18, UR13, R5 ;  /* 0x0000000d12057c24 */ /* 0x000fe2000f8e0205 */
[----:B------:R-:W-:Y:S02]  /*1990*/  ULDC.64 UR12, c[0x0][0x210] ;  /* 0x00008400000c7ab9 */ /* 0x000fe40000000a00 */
[----:B------:R-:W-:Y:S02]  /*19a0*/  LEA R4, P2, R2, UR12, 0x1 ;  /* 0x0000000c02047c11 */ /* 0x000fe4000f8408ff */
[----:B------:R-:W-:-:S04]  /*19b0*/  IADD3 R5, R3, R5, RZ ;  /* 0x0000000503057210 */ /* 0x000fc80007ffe0ff */
[----:B------:R-:W-:-:S05]  /*19c0*/  LEA.HI.X R5, R2, UR13, R5, 0x1, P2 ;  /* 0x0000000d02057c11 */ /* 0x000fca00090f0c05 */
[----:B------:R0:W-:Y:S02]  /*19d0*/  STG.E desc[UR8][R4.64], R7 ;  /* 0x0000000704007986 */ /* 0x0001e4000c101908 */
.L_x_2439:
[----:B------:R-:W-:Y:S05]  /*19e0*/  BSYNC B0 ;  /* 0x0000000000007941 */ /* 0x000fea0003800000 */
.L_x_2438:
        /* <DEDUP_REMOVED lines=11> */
.L_x_2440:
        /* <DEDUP_REMOVED lines=11> */
[----:B------:R-:W-:Y:S01]  /*1b50*/  F2FP.F16.F32.PACK_AB R9, R9, R6 ;  /* 0x000000060909723e */ /* 0x000fe200000000ff */
[C---:B------:R-:W-:Y:S02]  /*1b60*/  IMAD R5, R0.reuse, UR13, R5 ;  /* 0x0000000d00057c24 */ /* 0x040fe4000f8e0205 */
[----:B------:R-:W-:Y:S01]  /*1b70*/  IMAD.WIDE.U32 R2, R0, UR12, R2 ;  /* 0x0000000c00027c25 */ /* 0x000fe2000f8e0002 */
[----:B------:R-:W-:Y:S02]  /*1b80*/  ULDC.64 UR12, c[0x0][0x210] ;  /* 0x00008400000c7ab9 */ /* 0x000fe40000000a00 */
[----:B------:R-:W-:-:S02]  /*1b90*/  LEA R4, P1, R2, UR12, 0x1 ;  /* 0x0000000c02047c11 */ /* 0x000fc4000f8208ff */
[----:B------:R-:W-:-:S04]  /*1ba0*/  IADD3 R5, R3, R5, RZ ;  /* 0x0000000503057210 */ /* 0x000fc80007ffe0ff */
[----:B------:R-:W-:-:S05]  /*1bb0*/  LEA.HI.X R5, R2, UR13, R5, 0x1, P1 ;  /* 0x0000000d02057c11 */ /* 0x000fca00088f0c05 */
[----:B------:R0:W-:Y:S02]  /*1bc0*/  STG.E desc[UR8][R4.64], R9 ;  /* 0x0000000904007986 */ /* 0x0001e4000c101908 */
.L_x_2442:
[----:B------:R-:W-:Y:S05]  /*1bd0*/  BSYNC B0 ;  /* 0x0000000000007941 */ /* 0x000fea0003800000 */
.L_x_2441:
[----:B------:R-:W1:Y:S01]  /*1be0*/  LDC R0, c[0x0][0x10] ;  /* 0x00000400ff007b82 */ /* 0x000e620000000800 */
[----:B------:R-:W-:Y:S02]  /*1bf0*/  IADD3 R17, R17, 0x1, RZ ;  /* 0x0000000111117810 */ /* 0x000fe40007ffe0ff */
[----:B-1----:R-:W-:-:S04]  /*1c00*/  IADD3 R21, R0, R21, RZ ;  /* 0x0000001500157210 */ /* 0x002fc80007ffe0ff */
[----:B------:R-:W-:-:S13]  /*1c10*/  ISETP.GE.AND P1, PT, R21, UR4, PT ;  /* 0x0000000415007c0c */ /* 0x000fda000bf26270 */
[----:B------:R-:W-:Y:S05]  /*1c20*/  @!P1 BRA `(.L_x_2443) ;  /* 0xffffffe400709947 */ /* 0x000fea000383ffff */
[----:B------:R-:W-:Y:S05]  /*1c30*/  EXIT ;  /* 0x000000000000794d */ /* 0x000fea0003800000 */
.L_x_2444:
        /* <DEDUP_REMOVED lines=12> */
.L_x_3290:


//--------------------- .text._Z35group_norm_nhwc_fwd_one_pass_kernelI11Fp16IOFp32WLi128ELi24ELi384EEv26Group_norm_nhwc_fwd_params --------------------------
	.section	.text._Z35group_norm_nhwc_fwd_one_pass_kernelI11Fp16IOFp32WLi128ELi24ELi384EEv26Group_norm_nhwc_fwd_params,"ax",@progbits
	.align	128
        .global         _Z35group_norm_nhwc_fwd_one_pass_kernelI11Fp16IOFp32WLi128ELi24ELi384EEv26Group_norm_nhwc_fwd_params
        .type           _Z35group_norm_nhwc_fwd_one_pass_kernelI11Fp16IOFp32WLi128ELi24ELi384EEv26Group_norm_nhwc_fwd_params,@function
        .size           _Z35group_norm_nhwc_fwd_one_pass_kernelI11Fp16IOFp32WLi128ELi24ELi384EEv26Group_norm_nhwc_fwd_params,(.L_x_3291 - _Z35group_norm_nhwc_fwd_one_pass_kernelI11Fp16IOFp32WLi128ELi24ELi384EEv26Group_norm_nhwc_fwd_params)
        .other          _Z35group_norm_nhwc_fwd_one_pass_kernelI11Fp16IOFp32WLi128ELi24ELi384EEv26Group_norm_nhwc_fwd_params,@"STO_CUDA_ENTRY STV_DEFAULT"
_Z35group_norm_nhwc_fwd_one_pass_kernelI11Fp16IOFp32WLi128ELi24ELi384EEv26Group_norm_nhwc_fwd_params:
.text._Z35group_norm_nhwc_fwd_one_pass_kernelI11Fp16IOFp32WLi128ELi24ELi384EEv26Group_norm_nhwc_fwd_params:
        /* <DEDUP_REMOVED lines=8> */
[----:B------:R-:W1:Y:S01]  /*0080*/  S2UR UR7, SR_CTAID.X ;  /* 0x00000000000779c3 */ /* 0x000e620000002500 */
[----:B------:R-:W-:Y:S01]  /*0090*/  ULDC.64 UR8, c[0x0][0x278] ;  /* 0x00009e0000087ab9 */ /* 0x000fe20000000a00 */
[----:B------:R-:W-:-:S06]  /*00a0*/  HFMA2.MMA R6, -RZ, RZ, 0, 0 ;  /* 0x00000000ff067435 */ /* 0x000fcc00000001ff */
[----:B------:R-:W1:Y:S01]  /*00b0*/  LDC R3, c[0x0][0x294] ;  /* 0x0000a500ff037b82 */ /* 0x000e620000000800 */
[----:B0-----:R-:W-:-:S05]  /*00c0*/  IMAD.WIDE.U32 R4, R2, -0x55555555, RZ ;  /* 0xaaaaaaab02047825 */ /* 0x001fca00078e00ff */
[----:B------:R-:W-:-:S05]  /*00d0*/  SHF.R.U32.HI R4, RZ, 0x3, R5 ;  /* 0x00000003ff047819 */ /* 0x000fca0000011605 */
[----:B-1----:R-:W-:-:S05]  /*00e0*/  IMAD R4, R3, UR7, R4 ;  /* 0x0000000703047c24 */ /* 0x002fca000f8e0204 */
[C---:B------:R-:W-:Y:S02]  /*00f0*/  ISETP.GE.U32.AND P0, PT, R4.reuse, UR8, PT ;  /* 0x0000000804007c0c */ /* 0x040fe4000bf06070 */
[----:B------:R-:W-:Y:S02]  /*0100*/  SHF.R.S32.HI R5, RZ, 0x1f, R4 ;  /* 0x0000001fff057819 */ /* 0x000fe40000011404 */
[C---:B------:R-:W-:Y:S02]  /*0110*/  IADD3 R7, R4.reuse, 0x20, RZ ;  /* 0x0000002004077810 */ /* 0x040fe40007ffe0ff */
[----:B------:R-:W-:Y:S01]  /*0120*/  ISETP.GE.AND.EX P0, PT, R5, UR9, PT, P0 ;  /* 0x0000000905007c0c */ /* 0x000fe2000bf06300 */
[----:B------:R-:W-:Y:S01]  /*0130*/  ULDC.64 UR8, c[0x0][0x208] ;  /* 0x0000820000087ab9 */ /* 0x000fe20000000a00 */
[----:B------:R-:W-:Y:S02]  /*0140*/  IADD3 R16, R4, 0x40, RZ ;  /* 0x0000004004107810 */ /* 0x000fe40007ffe0ff */
[----:B------:R-:W-:-:S13]  /*0150*/  ISETP.LT.U32.AND P0, PT, R2, 0x180, !P0 ;  /* 0x000001800200780c */ /* 0x000fda0004701070 */
.L_x_2466:
[----:B0-----:R-:W0:Y:S01]  /*0160*/  LDC R3, c[0x0][0x288] ;  /* 0x0000a200ff037b82 */ /* 0x001e220000000800 */
[----:B------:R-:W-:Y:S01]  /*0170*/  ULDC.64 UR12, c[0x0][0x278] ;  /* 0x00009e00000c7ab9 */ /* 0x000fe20000000a00 */
[----:B------:R-:W-:Y:S01]  /*0180*/  SHF.R.S32.HI R17, RZ, 0x1f, R7 ;  /* 0x0000001fff117819 */ /* 0x000fe20000011407 */
[----:B------:R-:W-:Y:S01]  /*0190*/  ULDC.64 UR10, c[0x0][0x280] ;  /* 0x0000a000000a7ab9 */ /* 0x000fe20000000a00 */
[----:B0123--:R-:W-:-:S04]  /*01a0*/  IABS R11, R3 ;  /* 0x00000003000b7213 */ /* 0x00ffc80000000000 */
[----:B------:R-:W0:Y:S08]  /*01b0*/  I2F.RP R0, R11 ;  /* 0x0000000b00007306 */ /* 0x000e300000209400 */
[----:B0-----:R-:W0:Y:S02]  /*01c0*/  MUFU.RCP R0, R0 ;  /* 0x0000000000007308 */ /* 0x001e240000001000 */
[----:B0-----:R-:W-:-:S06]  /*01d0*/  IADD3 R8, R0, 0xffffffe, RZ ;  /* 0x0ffffffe00087810 */ /* 0x001fcc0007ffe0ff */
[----:B------:R0:W1:Y:S02]  /*01e0*/  F2I.FTZ.U32.TRUNC.NTZ R9, R8 ;  /* 0x0000000800097305 */ /* 0x000064000021f000 */
[----:B0-----:R-:W-:Y:S02]  /*01f0*/  MOV R8, RZ ;  /* 0x000000ff00087202 */ /* 0x001fe40000000f00 */
[----:B-1----:R-:W-:-:S05]  /*0200*/  IADD3 R10, RZ, -R9, RZ ;  /* 0x80000009ff0a7210 */ /* 0x002fca0007ffe0ff */
[----:B------:R-:W-:Y:S01]  /*0210*/  IMAD R13, R10, R11, RZ ;  /* 0x0000000b0a0d7224 */ /* 0x000fe200078e02ff */
[----:B------:R-:W-:-:S03]  /*0220*/  IABS R10, R20 ;  /* 0x00000014000a7213 */ /* 0x000fc60000000000 */
[----:B------:R-:W-:-:S06]  /*0230*/  IMAD.HI.U32 R9, R9, R13, R8 ;  /* 0x0000000d09097227 */ /* 0x000fcc00078e0008 */
[----:B------:R-:W-:-:S04]  /*0240*/  IMAD.HI.U32 R15, R9, R10, RZ ;  /* 0x0000000a090f7227 */ /* 0x000fc800078e00ff */
[----:B------:R-:W-:Y:S01]  /*0250*/  IMAD.WIDE.U32 R8, R2, -0x55555555, RZ ;  /* 0xaaaaaaab02087825 */ /* 0x000fe200078e00ff */
        /* <DEDUP_REMOVED lines=8> */
[----:B------:R-:W-:-:S02]  /*02e0*/  ISETP.GE.AND P3, PT, R0, RZ, PT ;  /* 0x000000ff0000720c */ /* 0x000fc40003f66270 */
[----:B------:R-:W-:Y:S02]  /*02f0*/  SHF.R.U32.HI R11, RZ, 0x3, R9 ;  /* 0x00000003ff0b7819 */ /* 0x000fe40000011609 */
[----:B------:R-:W0:Y:S03]  /*0300*/  @P0 LDC.64 R8, c[0x0][0x270] ;  /* 0x00009c00ff080b82 */ /* 0x000e260000000a00 */
[----:B------:R-:W-:Y:S01]  /*0310*/  @P1 IADD3 R15, R15, 0x1, RZ ;  /* 0x000000010f0f1810 */ /* 0x000fe20007ffe0ff */
[----:B------:R-:W-:Y:S01]  /*0320*/  IMAD R11, R11, -0xc, R2 ;  /* 0xfffffff40b0b7824 */ /* 0x000fe200078e0202 */
[----:B------:R-:W-:-:S04]  /*0330*/  ISETP.GE.U32.AND P1, PT, R7, UR12, PT ;  /* 0x0000000c07007c0c */ /* 0x000fc8000bf26070 */
[----:B------:R-:W-:Y:S02]  /*0340*/  @!P3 IADD3 R15, -R15, RZ, RZ ;  /* 0x000000ff0f0fb210 */ /* 0x000fe40007ffe1ff */
[----:B------:R-:W-:Y:S02]  /*0350*/  @!P2 LOP3.LUT R15, RZ, R3, RZ, 0x33, !PT ;  /* 0x00000003ff0fa212 */ /* 0x000fe400078e33ff */
[----:B------:R-:W-:Y:S02]  /*0360*/  ISETP.GE.AND.EX P1, PT, R17, UR13, PT, P1 ;  /* 0x0000000d11007c0c */ /* 0x000fe4000bf26310 */
[----:B------:R-:W-:Y:S02]  /*0370*/  IADD3 R0, -R15, RZ, RZ ;  /* 0x000000ff0f007210 */ /* 0x000fe40007ffe1ff */
[----:B------:R-:W-:Y:S02]  /*0380*/  ISETP.GT.U32.OR P1, PT, R2, 0x17f, P1 ;  /* 0x0000017f0200780c */ /* 0x000fe40000f24470 */
[----:B------:R-:W-:Y:S01]  /*0390*/  SHF.L.U32 R27, R11, 0x1, RZ ;  /* 0x000000010b1b7819 */ /* 0x000fe200000006ff */
[----:B------:R-:W-:Y:S01]  /*03a0*/  IMAD R0, R3, R0, R20 ;  /* 0x0000000003007224 */ /* 0x000fe200078e0214 */
[----:B------:R-:W-:Y:S01]  /*03b0*/  SHF.R.S32.HI R3, RZ, 0x1f, R16 ;  /* 0x0000001fff037819 */ /* 0x000fe20000011410 */
[----:B------:R-:W1:Y:S01]  /*03c0*/  @P0 LDC.64 R10, c[0x0][0x220] ;  /* 0x00008800ff0a0b82 */ /* 0x000e620000000a00 */
[----:B------:R-:W-:Y:S01]  /*03d0*/  ISETP.GE.U32.AND P2, PT, R16, UR12, PT ;  /* 0x0000000c10007c0c */ /* 0x000fe2000bf46070 */
[----:B------:R-:W-:Y:S01]  /*03e0*/  IMAD R0, R0, 0x18, RZ ;  /* 0x0000001800007824 */ /* 0x000fe200078e02ff */
[----:B------:R-:W-:-:S02]  /*03f0*/  SHF.R.S32.HI R14, RZ, 0x1f, R15 ;  /* 0x0000001fff0e7819 */ /* 0x000fc4000001140f */
[----:B------:R-:W-:Y:S02]  /*0400*/  SHF.R.S32.HI R19, RZ, 0x1f, R27 ;  /* 0x0000001fff137819 */ /* 0x000fe4000001141b */
[----:B------:R-:W-:Y:S01]  /*0410*/  IADD3 R26, P3, R27, R0, RZ ;  /* 0x000000001b1a7210 */ /* 0x000fe20007f7e0ff */
[----:B------:R-:W2:Y:S01]  /*0420*/  @!P1 LDC.64 R12, c[0x0][0x270] ;  /* 0x00009c00ff0c9b82 */ /* 0x000ea20000000a00 */
[----:B------:R-:W-:Y:S01]  /*0430*/  ISETP.GE.AND.EX P2, PT, R3, UR13, PT, P2 ;  /* 0x0000000d03007c0c */ /* 0x000fe2000bf46320 */
[----:B------:R-:W-:Y:S01]  /*0440*/  IMAD R14, R14, UR10, RZ ;  /* 0x0000000a0e0e7c24 */ /* 0x000fe2000f8e02ff */
[----:B------:R-:W-:Y:S02]  /*0450*/  LEA.HI.X.SX32 R27, R0, R19, 0x1, P3 ;  /* 0x00000013001b7211 */ /* 0x000fe400018f0eff */
[----:B------:R-:W-:Y:S01]  /*0460*/  ISETP.GT.U32.OR P2, PT, R2, 0x17f, P2 ;  /* 0x0000017f0200780c */ /* 0x000fe20001744470 */
[C---:B------:R-:W-:Y:S02]  /*0470*/  IMAD R29, R15.reuse, UR11, R14 ;  /* 0x0000000b0f1d7c24 */ /* 0x040fe4000f8e020e */
[----:B------:R-:W-:-:S04]  /*0480*/  IMAD.WIDE.U32 R26, R15, UR10, R26 ;  /* 0x0000000a0f1a7c25 */ /* 0x000fc8000f8e001a */
[----:B0-----:R-:W-:Y:S01]  /*0490*/  @P0 IMAD R14, R5, R8, RZ ;  /* 0x00000008050e0224 */ /* 0x001fe200078e02ff */
[----:B------:R-:W-:Y:S02]  /*04a0*/  IADD3 R29, R27, R29, RZ ;  /* 0x0000001d1b1d7210 */ /* 0x000fe40007ffe0ff */
[----:B------:R-:W-:Y:S01]  /*04b0*/  @P0 MOV R28, R26 ;  /* 0x0000001a001c0202 */ /* 0x000fe20000000f00 */
[C---:B------:R-:W-:Y:S01]  /*04c0*/  @P0 IMAD R21, R4.reuse, R9, R14 ;  /* 0x0000000904150224 */ /* 0x040fe200078e020e */
[----:B------:R-:W-:Y:S01]  /*04d0*/  @!P1 MOV R23, R29 ;  /* 0x0000001d00179202 */ /* 0x000fe20000000f00 */
[----:B------:R-:W0:Y:S02]  /*04e0*/  @!P2 LDC.64 R18, c[0x0][0x270] ;  /* 0x00009c00ff12ab82 */ /* 0x000e240000000a00 */
[----:B------:R-:W-:-:S04]  /*04f0*/  @P0 IMAD.WIDE.U32 R8, R4, R8, R28 ;  /* 0x0000000804080225 */ /* 0x000fc800078e001c */
[----:B--2---:R-:W-:Y:S01]  /*0500*/  @!P1 IMAD R22, R17, R12, RZ ;  /* 0x0000000c11169224 */ /* 0x004fe200078e02ff */
[----:B------:R-:W-:Y:S01]  /*0510*/  @P0 IADD3 R9, R9, R21, RZ ;  /* 0x0000001509090210 */ /* 0x000fe20007ffe0ff */
[----:B------:R-:W2:Y:S01]  /*0520*/  @!P1 LDC.64 R14, c[0x0][0x220] ;  /* 0x00008800ff0e9b82 */ /* 0x000ea20000000a00 */
[C---:B-1----:R-:W-:Y:S01]  /*0530*/  @P0 LEA R10, P3, R8.reuse, R10, 0x1 ;  /* 0x0000000a080a0211 */ /* 0x042fe200078608ff */
[C---:B------:R-:W-:Y:S01]  /*0540*/  @!P1 IMAD R25, R7.reuse, R13, R22 ;  /* 0x0000000d07199224 */ /* 0x040fe200078e0216 */
[----:B------:R-:W-:Y:S02]  /*0550*/  @!P1 MOV R22, R26 ;  /* 0x0000001a00169202 */ /* 0x000fe40000000f00 */
[----:B------:R-:W-:Y:S02]  /*0560*/  @P0 LEA.HI.X R11, R8, R11, R9, 0x1, P3 ;  /* 0x0000000b080b0211 */ /* 0x000fe400018f0c09 */
[----:B------:R-:W-:Y:S01]  /*0570*/  MOV R21, RZ ;  /* 0x000000ff00157202 */ /* 0x000fe20000000f00 */
[----:B------:R-:W1:Y:S01]  /*0580*/  @!P2 LDC.64 R8, c[0x0][0x220] ;  /* 0x00008800ff08ab82 */ /* 0x000e620000000a00 */
[----:B------:R-:W-:-:S04]  /*0590*/  @!P1 IMAD.WIDE.U32 R12, R7, R12, R22 ;  /* 0x0000000c070c9225 */ /* 0x000fc800078e0016 */
[----:B------:R3:W4:Y:S01]  /*05a0*/  @P0 LDG.E R21, desc[UR8][R10.64] ;  /* 0x000000080a150981 */ /* 0x000722000c1e1900 */
[----:B------:R-:W-:Y:S01]  /*05b0*/  @!P1 IADD3 R13, R13, R25, RZ ;  /* 0x000000190d0d9210 */ /* 0x000fe20007ffe0ff */
[----:B0-----:R-:W-:-:S04]  /*05c0*/  @!P2 IMAD R22, R3, R18, RZ ;  /* 0x000000120316a224 */ /* 0x001fc800078e02ff */
[----:B------:R-:W-:Y:S01]  /*05d0*/  @!P2 IMAD R23, R16, R19, R22 ;  /* 0x000000131017a224 */ /* 0x000fe200078e0216 */
[----:B------:R-:W-:Y:S02]  /*05e0*/  MOV R19, RZ ;  /* 0x000000ff00137202 */ /* 0x000fe40000000f00 */
[----:B---3--:R-:W-:Y:S02]  /*05f0*/  @!P2 MOV R10, R26 ;  /* 0x0000001a000aa202 */ /* 0x008fe40000000f00 */
[C---:B--2---:R-:W-:Y:S02]  /*0600*/  @!P1 LEA R14, P3, R12.reuse, R14, 0x1 ;  /* 0x0000000e0c0e9211 */ /* 0x044fe400078608ff */
[----:B------:R-:W-:Y:S02]  /*0610*/  @!P2 MOV R11, R29 ;  /* 0x0000001d000ba202 */ /* 0x000fe40000000f00 */
[----:B------:R-:W-:Y:S01]  /*0620*/  @!P1 LEA.HI.X R15, R12, R15, R13, 0x1, P3 ;  /* 0x0000000f0c0f9211 */ /* 0x000fe200018f0c0d */
[----:B------:R-:W-:-:S04]  /*0630*/  @!P2 IMAD.WIDE.U32 R12, R16, R18, R10 ;  /* 0x00000012100ca225 */ /* 0x000fc800078e000a */
[----:B------:R0:W2:Y:S01]  /*0640*/  @!P1 LDG.E R19, desc[UR8][R14.64] ;  /* 0x000000080e139981 */ /* 0x0000a2000c1e1900 */
[----:B------:R-:W-:Y:S02]  /*0650*/  MOV R22, RZ ;  /* 0x000000ff00167202 */ /* 0x000fe40000000f00 */
[----:B------:R-:W-:Y:S02]  /*0660*/  @!P2 IADD3 R13, R13, R23, RZ ;  /* 0x000000170d0da210 */ /* 0x000fe40007ffe0ff */
[----:B-1----:R-:W-:-:S04]  /*0670*/  @!P2 LEA R10, P1, R12, R8, 0x1 ;  /* 0x000000080c0aa211 */ /* 0x002fc800078208ff */
[----:B------:R-:W-:-:S05]  /*0680*/  @!P2 LEA.HI.X R11, R12, R9, R13, 0x1, P1 ;  /* 0x000000090c0ba211 */ /* 0x000fca00008f0c0d */
[----:B------:R1:W3:Y:S01]  /*0690*/  @!P2 LDG.E R22, desc[UR8][R10.64] ;  /* 0x000000080a16a981 */ /* 0x0002e2000c1e1900 */
[----:B------:R-:W-:-:S04]  /*06a0*/  IADD3 R25, R4, 0x60, RZ ;  /* 0x0000006004197810 */ /* 0x000fc80007ffe0ff */
[----:B------:R-:W-:Y:S02]  /*06b0*/  ISETP.GE.U32.AND P1, PT, R25, UR12, PT ;  /* 0x0000000c19007c0c */ /* 0x000fe4000bf26070 */
[----:B------:R-:W-:-:S04]  /*06c0*/  SHF.R.S32.HI R23, RZ, 0x1f, R25 ;  /* 0x0000001fff177819 */ /* 0x000fc80000011419 */
[----:B------:R-:W-:-:S04]  /*06d0*/  ISETP.GE.AND.EX P1, PT, R23, UR13, PT, P1 ;  /* 0x0000000d17007c0c */ /* 0x000fc8000bf26310 */
[----:B------:R-:W-:-:S13]  /*06e0*/  ISETP.GT.U32.OR P1, PT, R2, 0x17f, P1 ;  /* 0x0000017f0200780c */ /* 0x000fda0000f24470 */
[----:B------:R-:W5:Y:S02]  /*06f0*/  @!P1 LDC.64 R8, c[0x0][0x270] ;  /* 0x00009c00ff089b82 */ /* 0x000f640000000a00 */
[----:B-----5:R-:W-:-:S04]  /*0700*/  @!P1 IMAD R18, R23, R8, RZ ;  /* 0x0000000817129224 */ /* 0x020fc800078e02ff */
[----:B------:R-:W-:Y:S01]  /*0710*/  @!P1 IMAD R23, R25, R9, R18 ;  /* 0x0000000919179224 */ /* 0x000fe200078e0212 */
[----:B------:R-:W-:Y:S01]  /*0720*/  MOV R18, RZ ;  /* 0x000000ff00127202 */ /* 0x000fe20000000f00 */
[--C-:B----4-:R-:W-:Y:S02]  /*0730*/  HADD2.F32 R13, -RZ, R21.reuse.H1_H1 ;  /* 0x30000015ff0d7230 */ /* 0x110fe40000004100 */
[----:B------:R-:W-:-:S03]  /*0740*/  HADD2.F32 R12, -RZ, R21.H0_H0 ;  /* 0x20000015ff0c7230 */ /* 0x000fc60000004100 */
[----:B0-----:R-:W-:Y:S02]  /*0750*/  FMUL.FTZ R15, R13, R13 ;  /* 0x0000000d0d0f7220 */ /* 0x001fe40000410000 */
[C---:B------:R-:W-:Y:S02]  /*0760*/  FADD.FTZ R13, R12.reuse, R13 ;  /* 0x0000000d0c0d7221 */ /* 0x040fe40000010000 */
[----:B------:R-:W-:Y:S02]  /*0770*/  FFMA.FTZ R15, R12, R12, R15 ;  /* 0x0000000c0c0f7223 */ /* 0x000fe4000001000f */
[----:B------:R-:W-:Y:S02]  /*0780*/  FADD.FTZ R13, RZ, R13 ;  /* 0x0000000dff0d7221 */ /* 0x000fe40000010000 */
[----:B------:R-:W-:Y:S01]  /*0790*/  FADD.FTZ R12, RZ, R15 ;  /* 0x0000000fff0c7221 */ /* 0x000fe20000010000 */
[----:B------:R-:W-:Y:S01]  /*07a0*/  @!P1 MOV R15, R29 ;  /* 0x0000001d000f9202 */ /* 0x000fe20000000f00 */
[----:B--2---:R-:W-:-:S02]  /*07b0*/  HADD2.F32 R14, -RZ, R19.H1_H1 ;  /* 0x30000013ff0e7230 */ /* 0x004fc40000004100 */
[----:B-1----:R-:W-:-:S03]  /*07c0*/  HADD2.F32 R10, -RZ, R19.H0_H0 ;  /* 0x20000013ff0a7230 */ /* 0x002fc60000004100 */
[----:B------:R-:W-:Y:S02]  /*07d0*/  FMUL.FTZ R11, R14, R14 ;  /* 0x0000000e0e0b7220 */ /* 0x000fe40000410000 */
[C---:B------:R-:W-:Y:S02]  /*07e0*/  FADD.FTZ R14, R10.reuse, R14 ;  /* 0x0000000e0a0e7221 */ /* 0x040fe40000010000 */
[----:B------:R-:W-:Y:S02]  /*07f0*/  FFMA.FTZ R11, R10, R10, R11 ;  /* 0x0000000a0a0b7223 */ /* 0x000fe4000001000b */
[----:B------:R-:W-:Y:S02]  /*0800*/  FADD.FTZ R13, R13, R14 ;  /* 0x0000000e0d0d7221 */ /* 0x000fe40000010000 */
[----:B------:R-:W-:Y:S01]  /*0810*/  FADD.FTZ R12, R12, R11 ;  /* 0x0000000b0c0c7221 */ /* 0x000fe20000010000 */
[--C-:B---3--:R-:W-:Y:S02]  /*0820*/  HADD2.F32 R10, -RZ, R22.reuse.H1_H1 ;  /* 0x30000016ff0a7230 */ /* 0x108fe40000004100 */
[----:B------:R-:W-:-:S03]  /*0830*/  HADD2.F32 R11, -RZ, R22.H0_H0 ;  /* 0x20000016ff0b7230 */ /* 0x000fc60000004100 */
[----:B------:R-:W-:Y:S02]  /*0840*/  FMUL.FTZ R14, R10, R10 ;  /* 0x0000000a0a0e7220 */ /* 0x000fe40000410000 */
[C---:B------:R-:W-:Y:S02]  /*0850*/  FADD.FTZ R10, R11.reuse, R10 ;  /* 0x0000000a0b0a7221 */ /* 0x040fe40000010000 */
[----:B------:R-:W-:Y:S01]  /*0860*/  FFMA.FTZ R11, R11, R11, R14 ;  /* 0x0000000b0b0b7223 */ /* 0x000fe2000001000e */
[----:B------:R-:W-:-:S05]  /*0870*/  @!P1 MOV R14, R26 ;  /* 0x0000001a000e9202 */ /* 0x000fca0000000f00 */
[----:B------:R-:W-:Y:S02]  /*0880*/  @!P1 IMAD.WIDE.U32 R14, R25, R8, R14 ;  /* 0x00000008190e9225 */ /* 0x000fe400078e000e */
[----:B------:R-:W0:Y:S03]  /*0890*/  @!P1 LDC.64 R8, c[0x0][0x220] ;  /* 0x00008800ff089b82 */ /* 0x000e260000000a00 */
[----:B------:R-:W-:Y:S02]  /*08a0*/  @!P1 IADD3 R23, R15, R23, RZ ;  /* 0x000000170f179210 */ /* 0x000fe40007ffe0ff */
[----:B0-----:R-:W-:-:S04]  /*08b0*/  @!P1 LEA R8, P2, R14, R8, 0x1 ;  /* 0x000000080e089211 */ /* 0x001fc800078408ff */
[----:B------:R-:W-:-:S05]  /*08c0*/  @!P1 LEA.HI.X R9, R14, R9, R23, 0x1, P2 ;  /* 0x000000090e099211 */ /* 0x000fca00010f0c17 */
[----:B------:R-:W2:Y:S01]  /*08d0*/  @!P1 LDG.E R18, desc[UR8][R8.64] ;  /* 0x0000000808129981 */ /* 0x000ea2000c1e1900 */
[----:B------:R-:W-:Y:S01]  /*08e0*/  FADD.FTZ R10, R13, R10 ;  /* 0x0000000a0d0a7221 */ /* 0x000fe20000010000 */
[----:B------:R-:W-:Y:S01]  /*08f0*/  FADD.FTZ R11, R12, R11 ;  /* 0x0000000b0c0b7221 */ /* 0x000fe20000010000 */
[----:B------:R-:W0:Y:S01]  /*0900*/  S2UR UR6, SR_CgaCtaId ;  /* 0x00000000000679c3 */ /* 0x000e220000008800 */
[----:B------:R-:W1:Y:S01]  /*0910*/  S2R R14, SR_LANEID ;  /* 0x00000000000e7919 */ /* 0x000e620000000000 */
[----:B------:R-:W-:Y:S01]  /*0920*/  UMOV UR5, 0x400 ;  /* 0x0000040000057882 */ /* 0x000fe20000000000 */
[----:B------:R-:W-:Y:S01]  /*0930*/  ISETP.NE.AND P2, PT, R2, RZ, PT ;  /* 0x000000ff0200720c */ /* 0x000fe20003f45270 */
[----:B------:R-:W-:Y:S01]  /*0940*/  BSSY B0, `(.L_x_2445) ;  /* 0x0000049000007945 */ /* 0x000fe20003800000 */
[----:B0-----:R-:W-:Y:S01]  /*0950*/  ULEA UR5, UR6, UR5, 0x18 ;  /* 0x0000000506057291 */ /* 0x001fe2000f8ec03f */
[C---:B-1----:R-:W-:Y:S02]  /*0960*/  ISETP.GT.AND P1, PT, R14.reuse, 0x1e, PT ;  /* 0x0000001e0e00780c */ /* 0x042fe40003f24270 */
[----:B------:R-:W-:Y:S01]  /*0970*/  ISETP.NE.AND P3, PT, R14, RZ, PT ;  /* 0x000000ff0e00720c */ /* 0x000fe20003f65270 */
[----:B--2---:R-:W-:-:S02]  /*0980*/  HADD2.F32 R24, -RZ, R18.H1_H1 ;  /* 0x30000012ff187230 */ /* 0x004fc40000004100 */
[----:B------:R-:W-:-:S03]  /*0990*/  HADD2.F32 R15, -RZ, R18.H0_H0 ;  /* 0x20000012ff0f7230 */ /* 0x000fc60000004100 */
[----:B------:R-:W-:Y:S02]  /*09a0*/  FMUL.FTZ R23, R24, R24 ;  /* 0x0000001818177220 */ /* 0x000fe40000410000 */
[C---:B------:R-:W-:Y:S02]  /*09b0*/  FADD.FTZ R13, R15.reuse, R24 ;  /* 0x000000180f0d7221 */ /* 0x040fe40000010000 */
[----:B------:R-:W-:Y:S02]  /*09c0*/  FFMA.FTZ R24, R15, R15, R23 ;  /* 0x0000000f0f187223 */ /* 0x000fe40000010017 */
[----:B------:R-:W-:Y:S02]  /*09d0*/  FADD.FTZ R12, R10, R13 ;  /* 0x0000000d0a0c7221 */ /* 0x000fe40000010000 */
[----:B------:R-:W-:Y:S01]  /*09e0*/  FADD.FTZ R13, R11, R24 ;  /* 0x000000180b0d7221 */ /* 0x000fe20000010000 */
[----:B------:R-:W-:Y:S02]  /*09f0*/  SHF.R.S32.HI R11, RZ, 0x1f, R2 ;  /* 0x0000001fff0b7819 */ /* 0x000fe40000011402 */
[----:B------:R-:W0:Y:S02]  /*0a00*/  SHFL.DOWN PT, R9, R12, 0x1, 0x1f ;  /* 0x08201f000c097f89 */ /* 0x000e2400000e0000 */
[----:B------:R-:W-:-:S02]  /*0a10*/  LEA.HI R11, R11, R2, RZ, 0x5 ;  /* 0x000000020b0b7211 */ /* 0x000fc400078f28ff */
[----:B------:R-:W1:Y:S02]  /*0a20*/  SHFL.DOWN PT, R8, R13, 0x1, 0x1f ;  /* 0x08201f000d087f89 */ /* 0x000e6400000e0000 */
[----:B------:R-:W-:-:S04]  /*0a30*/  SHF.R.S32.HI R11, RZ, 0x5, R11 ;  /* 0x00000005ff0b7819 */ /* 0x000fc8000001140b */
[----:B------:R-:W-:Y:S01]  /*0a40*/  LEA R11, R11, UR5, 0x3 ;  /* 0x000000050b0b7c11 */ /* 0x000fe2000f8e18ff */
        /* <DEDUP_REMOVED lines=29> */
[----:B0-----:R-:W0:Y:S01]  /*0c20*/  LDS.128 R8, [UR5+0x20] ;  /* 0x00002005ff087984 */ /* 0x001e220008000c00 */
[----:B-1----:R-:W-:Y:S01]  /*0c30*/  FADD.FTZ R23, R12, R14 ;  /* 0x0000000e0c177221 */ /* 0x002fe20000010000 */
        /* <DEDUP_REMOVED lines=20> */
[----:B------:R-:W-:-:S03]  /*0d80*/  FADD.FTZ R24, R24, R15 ;  /* 0x0000000f18187221 */ /* 0x000fc60000010000 */
[----:B0-----:R-:W-:Y:S01]  /*0d90*/  FADD.FTZ R23, R23, R8 ;  /* 0x0000000817177221 */ /* 0x001fe20000010000 */
[----:B------:R-:W-:-:S03]  /*0da0*/  FADD.FTZ R24, R24, R9 ;  /* 0x0000000918187221 */ /* 0x000fc60000010000 */
[----:B------:R-:W-:Y:S01]  /*0db0*/  FADD.FTZ R12, R23, R10 ;  /* 0x0000000a170c7221 */ /* 0x000fe20000010000 */
[----:B------:R-:W-:-:S07]  /*0dc0*/  FADD.FTZ R13, R24, R11 ;  /* 0x0000000b180d7221 */ /* 0x000fce0000010000 */
.L_x_2446:
[----:B------:R-:W-:Y:S05]  /*0dd0*/  BSYNC B0 ;  /* 0x0000000000007941 */ /* 0x000fea0003800000 */
.L_x_2445:
[----:B------:R-:W1:Y:S02]  /*0de0*/  LDC R10, c[0x0][0xc] ;  /* 0x00000300ff0a7b82 */ /* 0x000e640000000800 */
[----:B-1----:R-:W-:-:S13]  /*0df0*/  ISETP.GE.U32.AND P1, PT, R10, 0x2, PT ;  /* 0x000000020a00780c */ /* 0x002fda0003f26070 */
[----:B------:R-:W-:Y:S05]  /*0e00*/  @!P1 BRA `(.L_x_2447) ;  /* 0x0000000800709947 */ /* 0x000fea0003800000 */
[----:B------:R-:W-:Y:S05]  /*0e10*/  @P2 BRA `(.L_x_2448) ;  /* 0x0000000000742947 */ /* 0x000fea0003800000 */
[----:B------:R-:W1:Y:S01]  /*0e20*/  LDC R23, c[0x0][0x10] ;  /* 0x00000400ff177b82 */ /* 0x000e620000000800 */
[----:B0-----:R-:W0:Y:S01]  /*0e30*/  S2R R11, SR_CTAID.Y ;  /* 0x00000000000b7919 */ /* 0x001e220000002600 */
[C---:B------:R-:W-:Y:S02]  /*0e40*/  LOP3.LUT R8, R6.reuse, 0x1, RZ, 0xc0, !PT ;  /* 0x0000000106087812 */ /* 0x040fe400078ec0ff */
[----:B------:R-:W-:-:S04]  /*0e50*/  LOP3.LUT P1, RZ, R6, 0x2, RZ, 0xc0, !PT ;  /* 0x0000000206ff7812 */ /* 0x000fc8000782c0ff */
[----:B------:R-:W2:Y:S01]  /*0e60*/  LDC.64 R14, c[0x0][0x248] ;  /* 0x00009200ff0e7b82 */ /* 0x000ea20000000a00 */
[----:B-1----:R-:W-:-:S04]  /*0e70*/  IMAD R8, R8, R23, RZ ;  /* 0x0000001708087224 */ /* 0x002fc800078e02ff */
[----:B------:R-:W-:-:S05]  /*0e80*/  IMAD R9, R8, R10, RZ ;  /* 0x0000000a08097224 */ /* 0x000fca00078e02ff */
[----:B------:R-:W-:Y:S01]  /*0e90*/  SHF.L.U32 R9, R9, 0x1, RZ ;  /* 0x0000000109097819 */ /* 0x000fe200000006ff */
[----:B0-----:R-:W-:Y:S01]  /*0ea0*/  IMAD R23, R23, UR7, R11 ;  /* 0x0000000717177c24 */ /* 0x001fe2000f8e020b */
[----:B------:R-:W-:-:S03]  /*0eb0*/  IADD3 R11, R8, R11, RZ ;  /* 0x0000000b080b7210 */ /* 0x000fc60007ffe0ff */
[----:B--2---:R-:W-:Y:S02]  /*0ec0*/  IMAD.WIDE R14, R9, 0x4, R14 ;  /* 0x00000004090e7825 */ /* 0x004fe400078e020e */
[----:B------:R-:W0:Y:S01]  /*0ed0*/  LDC.64 R8, c[0x0][0x240] ;  /* 0x00009000ff087b82 */ /* 0x000e220000000a00 */
[----:B------:R-:W-:Y:S01]  /*0ee0*/  SEL R24, R10, RZ, !P1 ;  /* 0x000000ff0a187207 */ /* 0x000fe20004800000 */
[----:B------:R-:W-:Y:S01]  /*0ef0*/  IMAD.WIDE.U32 R14, R23, 0x8, R14 ;  /* 0x00000008170e7825 */ /* 0x000fe200078e000e */
[----:B------:R-:W-:-:S04]  /*0f00*/  MOV R23, 0xffffffff ;  /* 0xffffffff00177802 */ /* 0x000fc80000000f00 */
[----:B------:R1:W-:Y:S01]  /*0f10*/  STG.E.64 desc[UR8][R14.64], R12 ;  /* 0x0000000c0e007986 */ /* 0x0003e2000c101b08 */
[----:B0-----:R-:W-:Y:S01]  /*0f20*/  IMAD.WIDE.U32 R8, R11, 0x4, R8 ;  /* 0x000000040b087825 */ /* 0x001fe200078e0008 */
[----:B------:R-:W-:Y:S02]  /*0f30*/  SEL R11, R23, 0x1, P1 ;  /* 0x00000001170b7807 */ /* 0x000fe40000800000 */
[----:B------:R-:W-:Y:S01]  /*0f40*/  ISETP.NE.AND P1, PT, R24, -0x1, PT ;  /* 0xffffffff1800780c */ /* 0x000fe20003f25270 */
[----:B------:R-:W-:Y:S06]  /*0f50*/  MEMBAR.ALL.GPU ;  /* 0x0000000000007992 */ /* 0x000fec000000a000 */
[----:B------:R-:W-:-:S00]  /*0f60*/  ERRBAR ;  /* 0x00000000000079ab */ /* 0x000fc00000000000 */
[----:B------:R-:W-:Y:S06]  /*0f70*/  CGAERRBAR ;  /* 0x00000000000075ab */ /* 0x000fec0000000000 */
[----:B------:R1:W-:Y:S01]  /*0f80*/  REDG.E.ADD.S32.STRONG.GPU desc[UR8][R8.64], R11 ;  /* 0x0000000b0800798e */ /* 0x0003e2000c10e388 */
[----:B------:R-:W-:Y:S05]  /*0f90*/  @!P1 BRA `(.L_x_2448) ;  /* 0x0000000000149947 */ /* 0x000fea0003800000 */
.L_x_2449:
[----:B-1----:R-:W2:Y:S04]  /*0fa0*/  LDG.E.STRONG.GPU R11, desc[UR8][R8.64] ;  /* 0x00000008080b7981 */ /* 0x002ea8000c1ef900 */
[----:B--2---:R-:W-:Y:S01]  /*0fb0*/  CCTL.IVALL ;  /* 0x00000000ff00798f */ /* 0x004fe20002000000 */
[----:B------:R-:W-:Y:S05]  /*0fc0*/  YIELD ;  /* 0x0000000000007946 */ /* 0x000fea0003800000 */
[----:B------:R-:W-:-:S13]  /*0fd0*/  ISETP.NE.AND P1, PT, R11, R24, PT ;  /* 0x000000180b00720c */ /* 0x000fda0003f25270 */
[----:B------:R-:W-:Y:S05]  /*0fe0*/  @P1 BRA `(.L_x_2449) ;  /* 0xfffffffc00ec1947 */ /* 0x000fea000383ffff */
.L_x_2448:
[----:B------:R-:W-:Y:S01]  /*0ff0*/  ISETP.NE.AND P1, PT, R10, RZ, PT ;  /* 0x000000ff0a00720c */ /* 0x000fe20003f25270 */
[----:B------:R-:W-:Y:S05]  /*1000*/  WARPSYNC.ALL ;  /* 0x0000000000007948 */ /* 0x000fea0003800000 */
[----:B------:R-:W-:Y:S07]  /*1010*/  BAR.SYNC.DEFER_BLOCKING 0x0 ;  /* 0x0000000000007b1d */ /* 0x000fee0000010000 */
[----:B------:R-:W-:Y:S05]  /*1020*/  @!P1 BRA `(.L_x_2447) ;  /* 0x0000000400e89947 */ /* 0x000fea0003800000 */
[----:B-1----:R-:W-:Y:S01]  /*1030*/  IADD3 R8, R10, -0x1, RZ ;  /* 0xffffffff0a087810 */ /* 0x002fe20007ffe0ff */
[----:B0-----:R-:W-:-:S03]  /*1040*/  HFMA2.MMA R11, -RZ, RZ, 0, 0 ;  /* 0x00000000ff0b7435 */ /* 0x001fc600000001ff */
[----:B------:R-:W-:-:S13]  /*1050*/  ISETP.GE.U32.AND P1, PT, R8, 0x3, PT ;  /* 0x000000030800780c */ /* 0x000fda0003f26070 */
[----:B------:R-:W-:Y:S05]  /*1060*/  @!P1 BRA `(.L_x_2450) ;  /* 0x0000000400089947 */ /* 0x000fea0003800000 */
[----:B------:R-:W-:Y:S02]  /*1070*/  LOP3.LUT R9, R10, 0x3, RZ, 0xc0, !PT ;  /* 0x000000030a097812 */ /* 0x000fe400078ec0ff */
[----:B------:R-:W-:Y:S02]  /*1080*/  MOV R11, RZ ;  /* 0x000000ff000b7202 */ /* 0x000fe40000000f00 */
[----:B------:R-:W-:-:S07]  /*1090*/  IADD3 R14, -R9, R10, RZ ;  /* 0x0000000a090e7210 */ /* 0x000fce0007ffe1ff */
.L_x_2451:
[----:B------:R-:W-:-:S13]  /*10a0*/  ISETP.EQ.OR P1, PT, R11, UR7, P2 ;  /* 0x000000070b007c0c */ /* 0x000fda0009722670 */
[----:B------:R-:W0:Y:S01]  /*10b0*/  @!P1 S2R R25, SR_CTAID.Y ;  /* 0x0000000000199919 */ /* 0x000e220000002600 */
[----:B------:R-:W1:Y:S01]  /*10c0*/  @!P1 LDC R8, c[0x0][0x10] ;  /* 0x00000400ff089b82 */ /* 0x000e620000000800 */
[----:B------:R-:W-:-:S05]  /*10d0*/  @!P1 LOP3.LUT R15, R6, 0x1, RZ, 0xc0, !PT ;  /* 0x00000001060f9812 */ /* 0x000fca00078ec0ff */
[----:B-1----:R-:W-:-:S04]  /*10e0*/  @!P1 IMAD R15, R15, R8, RZ ;  /* 0x000000080f0f9224 */ /* 0x002fc800078e02ff */
[----:B------:R-:W-:Y:S02]  /*10f0*/  @!P1 IMAD R15, R15, R10, RZ ;  /* 0x0000000a0f0f9224 */ /* 0x000fe400078e02ff */
[----:B0-----:R-:W-:Y:S02]  /*1100*/  @!P1 IMAD R25, R8, R11, R25 ;  /* 0x0000000b08199224 */ /* 0x001fe400078e0219 */
[----:B------:R-:W0:Y:S01]  /*1110*/  @!P1 LDC.64 R8, c[0x0][0x248] ;  /* 0x00009200ff089b82 */ /* 0x000e220000000a00 */
[----:B------:R-:W-:-:S05]  /*1120*/  @!P1 SHF.L.U32 R15, R15, 0x1, RZ ;  /* 0x000000010f0f9819 */ /* 0x000fca00000006ff */
[----:B0-----:R-:W-:-:S04]  /*1130*/  @!P1 IMAD.WIDE R8, R15, 0x4, R8 ;  /* 0x000000040f089825 */ /* 0x001fc800078e0208 */
[----:B------:R-:W-:-:S05]  /*1140*/  @!P1 IMAD.WIDE.U32 R24, R25, 0x8, R8 ;  /* 0x0000000819189825 */ /* 0x000fca00078e0008 */
[----:B------:R0:W2:Y:S01]  /*1150*/  @!P1 LDG.E.64 R8, desc[UR8][R24.64] ;  /* 0x0000000818089981 */ /* 0x0000a2000c1e1b00 */
[----:B------:R-:W-:-:S04]  /*1160*/  IADD3 R15, R11, 0x1, RZ ;  /* 0x000000010b0f7810 */ /* 0x000fc80007ffe0ff */
[----:B------:R-:W-:-:S13]  /*1170*/  ISETP.EQ.OR P3, PT, R15, UR7, P2 ;  /* 0x000000070f007c0c */ /* 0x000fda0009762670 */
[----:B0-----:R-:W0:Y:S01]  /*1180*/  @!P3 S2R R24, SR_CTAID.Y ;  /* 0x000000000018b919 */ /* 0x001e220000002600 */
[----:B------:R-:W0:Y:S02]  /*1190*/  @!P3 LDC R23, c[0x0][0x10] ;  /* 0x00000400ff17bb82 */ /* 0x000e240000000800 */
[----:B0-----:R-:W-:Y:S02]  /*11a0*/  @!P3 IMAD R15, R15, R23, R24 ;  /* 0x000000170f0fb224 */ /* 0x001fe400078e0218 */
[----:B--2---:R-:W-:Y:S01]  /*11b0*/  @!P1 FADD.FTZ R12, R12, R8 ;  /* 0x000000080c0c9221 */ /* 0x004fe20000010000 */
[----:B------:R-:W-:Y:S01]  /*11c0*/  @!P3 LOP3.LUT R8, R6, 0x1, RZ, 0xc0, !PT ;  /* 0x000000010608b812 */ /* 0x000fe200078ec0ff */
[----:B------:R-:W-:-:S04]  /*11d0*/  @!P1 FADD.FTZ R13, R13, R9 ;  /* 0x000000090d0d9221 */ /* 0x000fc80000010000 */
[----:B------:R-:W-:Y:S02]  /*11e0*/  @!P3 IMAD R23, R8, R23, RZ ;  /* 0x000000170817b224 */ /* 0x000fe400078e02ff */
[----:B------:R-:W0:Y:S02]  /*11f0*/  @!P3 LDC.64 R8, c[0x0][0x248] ;  /* 0x00009200ff08bb82 */ /* 0x000e240000000a00 */
[----:B------:R-:W-:-:S05]  /*1200*/  @!P3 IMAD R23, R23, R10, RZ ;  /* 0x0000000a1717b224 */ /* 0x000fca00078e02ff */
        /* <DEDUP_REMOVED lines=40> */
.L_x_2450:
[----:B------:R-:W-:-:S13]  /*1490*/  LOP3.LUT P1, R14, R10, 0x3, RZ, 0xc0, !PT ;  /* 0x000000030a0e7812 */ /* 0x000fda000782c0ff */
[----:B------:R-:W-:Y:S05]  /*14a0*/  @!P1 BRA `(.L_x_2447) ;  /* 0x0000000000c89947 */ /* 0x000fea0003800000 */
[----:B------:R-:W-:Y:S01]  /*14b0*/  ISETP.EQ.OR P1, PT, R11, UR7, P2 ;  /* 0x000000070b007c0c */ /* 0x000fe20009722670 */
[----:B------:R-:W-:Y:S01]  /*14c0*/  BSSY B0, `(.L_x_2452) ;  /* 0x0000010000007945 */ /* 0x000fe20003800000 */
[----:B------:R-:W-:-:S11]  /*14d0*/  ISETP.NE.AND P3, PT, R14, 0x1, PT ;  /* 0x000000010e00780c */ /* 0x000fd60003f65270 */
[----:B------:R-:W-:Y:S05]  /*14e0*/  @P1 BRA `(.L_x_2453) ;  /* 0x0000000000341947 */ /* 0x000fea0003800000 */
[----:B------:R-:W0:Y:S01]  /*14f0*/  S2R R24, SR_CTAID.Y ;  /* 0x0000000000187919 */ /* 0x000e220000002600 */
[----:B------:R-:W1:Y:S01]  /*1500*/  LDC.64 R8, c[0x0][0x248] ;  /* 0x00009200ff087b82 */ /* 0x000e620000000a00 */
[----:B------:R-:W-:Y:S01]  /*1510*/  LOP3.LUT R15, R6, 0x1, RZ, 0xc0, !PT ;  /* 0x00000001060f7812 */ /* 0x000fe200078ec0ff */
[----:B------:R-:W-:-:S04]  /*1520*/  ULDC UR5, c[0x0][0x10] ;  /* 0x0000040000057ab9 */ /* 0x000fc80000000800 */
[----:B------:R-:W-:-:S04]  /*1530*/  IMAD R15, R15, UR5, RZ ;  /* 0x000000050f0f7c24 */ /* 0x000fc8000f8e02ff */
[----:B------:R-:W-:-:S05]  /*1540*/  IMAD R15, R15, R10, RZ ;  /* 0x0000000a0f0f7224 */ /* 0x000fca00078e02ff */
[----:B------:R-:W-:-:S05]  /*1550*/  SHF.L.U32 R15, R15, 0x1, RZ ;  /* 0x000000010f0f7819 */ /* 0x000fca00000006ff */
[----:B-1----:R-:W-:-:S04]  /*1560*/  IMAD.WIDE R8, R15, 0x4, R8 ;  /* 0x000000040f087825 */ /* 0x002fc800078e0208 */
[----:B0-----:R-:W-:-:S04]  /*1570*/  IMAD R15, R11, UR5, R24 ;  /* 0x000000050b0f7c24 */ /* 0x001fc8000f8e0218 */
[----:B------:R-:W-:-:S06]  /*1580*/  IMAD.WIDE.U32 R8, R15, 0x8, R8 ;  /* 0x000000080f087825 */ /* 0x000fcc00078e0008 */
[----:B------:R-:W2:Y:S02]  /*1590*/  LDG.E.64 R8, desc[UR8][R8.64] ;  /* 0x0000000808087981 */ /* 0x000ea4000c1e1b00 */
[----:B--2---:R-:W-:Y:S01]  /*15a0*/  FADD.FTZ R12, R12, R8 ;  /* 0x000000080c0c7221 */ /* 0x004fe20000010000 */
[----:B------:R-:W-:-:S07]  /*15b0*/  FADD.FTZ R13, R13, R9 ;  /* 0x000000090d0d7221 */ /* 0x000fce0000010000 */
.L_x_2453:
[----:B------:R-:W-:Y:S05]  /*15c0*/  BSYNC B0 ;  /* 0x0000000000007941 */ /* 0x000fea0003800000 */
.L_x_2452:
[----:B------:R-:W-:Y:S05]  /*15d0*/  @!P3 BRA `(.L_x_2447) ;  /* 0x00000000007cb947 */ /* 0x000fea0003800000 */
[C---:B------:R-:W-:Y:S02]  /*15e0*/  IADD3 R24, R11.reuse, 0x1, RZ ;  /* 0x000000010b187810 */ /* 0x040fe40007ffe0ff */
[----:B------:R-:W-:Y:S02]  /*15f0*/  IADD3 R8, R11, 0x2, RZ ;  /* 0x000000020b087810 */ /* 0x000fe40007ffe0ff */
[----:B------:R-:W-:Y:S02]  /*1600*/  ISETP.EQ.OR P3, PT, R24, UR7, P2 ;  /* 0x0000000718007c0c */ /* 0x000fe40009762670 */
[----:B------:R-:W-:-:S04]  /*1610*/  ISETP.EQ.OR P1, PT, R8, UR7, P2 ;  /* 0x0000000708007c0c */ /* 0x000fc80009722670 */
[----:B------:R-:W-:-:S07]  /*1620*/  ISETP.EQ.OR P1, PT, R14, 0x2, P1 ;  /* 0x000000020e00780c */ /* 0x000fce0000f22670 */
[----:B------:R-:W0:Y:S01]  /*1630*/  @!P3 S2R R15, SR_CTAID.Y ;  /* 0x00000000000fb919 */ /* 0x000e220000002600 */
[----:B------:R-:W0:Y:S05]  /*1640*/  @!P3 LDC R11, c[0x0][0x10] ;  /* 0x00000400ff0bbb82 */ /* 0x000e2a0000000800 */
[----:B------:R-:W1:Y:S03]  /*1650*/  @!P1 S2R R14, SR_CTAID.Y ;  /* 0x00000000000e9919 */ /* 0x000e660000002600 */
[----:B------:R-:W1:Y:S01]  /*1660*/  @!P1 LDC R9, c[0x0][0x10] ;  /* 0x00000400ff099b82 */ /* 0x000e620000000800 */
[----:B0-----:R-:W-:Y:S01]  /*1670*/  @!P3 IMAD R15, R24, R11, R15 ;  /* 0x0000000b180fb224 */ /* 0x001fe200078e020f */
[----:B------:R-:W-:-:S05]  /*1680*/  @!P3 LOP3.LUT R24, R6, 0x1, RZ, 0xc0, !PT ;  /* 0x000000010618b812 */ /* 0x000fca00078ec0ff */
[----:B------:R-:W-:Y:S01]  /*1690*/  @!P3 IMAD R11, R24, R11, RZ ;  /* 0x0000000b180bb224 */ /* 0x000fe200078e02ff */
[----:B------:R-:W-:Y:S01]  /*16a0*/  @!P1 LOP3.LUT R24, R6, 0x1, RZ, 0xc0, !PT ;  /* 0x0000000106189812 */ /* 0x000fe200078ec0ff */
[-C--:B-1----:R-:W-:Y:S02]  /*16b0*/  @!P1 IMAD R14, R8, R9.reuse, R14 ;  /* 0x00000009080e9224 */ /* 0x082fe400078e020e */
[-C--:B------:R-:W-:Y:S02]  /*16c0*/  @!P3 IMAD R11, R11, R10.reuse, RZ ;  /* 0x0000000a0b0bb224 */ /* 0x080fe400078e02ff */
[----:B------:R-:W-:Y:S02]  /*16d0*/  @!P1 IMAD R23, R24, R9, RZ ;  /* 0x0000000918179224 */ /* 0x000fe400078e02ff */
[----:B------:R-:W0:Y:S01]  /*16e0*/  @!P3 LDC.64 R8, c[0x0][0x248] ;  /* 0x00009200ff08bb82 */ /* 0x000e220000000a00 */
[----:B------:R-:W-:Y:S01]  /*16f0*/  @!P3 SHF.L.U32 R11, R11, 0x1, RZ ;  /* 0x000000010b0bb819 */ /* 0x000fe200000006ff */
[----:B------:R-:W-:-:S05]  /*1700*/  @!P1 IMAD R23, R23, R10, RZ ;  /* 0x0000000a17179224 */ /* 0x000fca00078e02ff */
[----:B------:R-:W-:Y:S01]  /*1710*/  @!P1 SHF.L.U32 R23, R23, 0x1, RZ ;  /* 0x0000000117179819 */ /* 0x000fe200000006ff */
[----:B0-----:R-:W-:Y:S02]  /*1720*/  @!P3 IMAD.WIDE R10, R11, 0x4, R8 ;  /* 0x000000040b0ab825 */ /* 0x001fe400078e0208 */
[----:B------:R-:W0:Y:S02]  /*1730*/  @!P1 LDC.64 R8, c[0x0][0x248] ;  /* 0x00009200ff089b82 */ /* 0x000e240000000a00 */
[----:B------:R-:W-:-:S04]  /*1740*/  @!P3 IMAD.WIDE.U32 R24, R15, 0x8, R10 ;  /* 0x000000080f18b825 */ /* 0x000fc800078e000a */
[----:B0-----:R-:W-:-:S04]  /*1750*/  @!P1 IMAD.WIDE R8, R23, 0x4, R8 ;  /* 0x0000000417089825 */ /* 0x001fc800078e0208 */
[----:B------:R-:W-:Y:S02]  /*1760*/  @!P1 IMAD.WIDE.U32 R10, R14, 0x8, R8 ;  /* 0x000000080e0a9825 */ /* 0x000fe400078e0008 */
[----:B------:R-:W2:Y:S04]  /*1770*/  @!P3 LDG.E.64 R8, desc[UR8][R24.64] ;  /* 0x000000081808b981 */ /* 0x000ea8000c1e1b00 */
[----:B------:R-:W3:Y:S01]  /*1780*/  @!P1 LDG.E.64 R10, desc[UR8][R10.64] ;  /* 0x000000080a0a9981 */ /* 0x000ee2000c1e1b00 */
[----:B--2---:R-:W-:Y:S01]  /*1790*/  @!P3 FADD.FTZ R12, R12, R8 ;  /* 0x000000080c0cb221 */ /* 0x004fe20000010000 */
[----:B------:R-:W-:-:S03]  /*17a0*/  @!P3 FADD.FTZ R13, R13, R9 ;  /* 0x000000090d0db221 */ /* 0x000fc60000010000 */
[----:B---3--:R-:W-:Y:S01]  /*17b0*/  @!P1 FADD.FTZ R12, R12, R10 ;  /* 0x0000000a0c0c9221 */ /* 0x008fe20000010000 */
[----:B------:R-:W-:-:S07]  /*17c0*/  @!P1 FADD.FTZ R13, R13, R11 ;  /* 0x0000000b0d0d9221 */ /* 0x000fce0000010000 */
.L_x_2447:
[----:B------:R-:W-:Y:S01]  /*17d0*/  ULDC.64 UR10, c[0x0][0x218] ;  /* 0x00008600000a7ab9 */ /* 0x000fe20000000a00 */
[C---:B------:R-:W-:Y:S01]  /*17e0*/  LOP3.LUT P1, RZ, R2.reuse, UR7, RZ, 0xfc, !PT ;  /* 0x0000000702ff7c12 */ /* 0x040fe2000f82fcff */
[----:B------:R-:W2:Y:S01]  /*17f0*/  S2UR UR6, SR_CgaCtaId ;  /* 0x00000000000679c3 */ /* 0x000ea20000008800 */
[----:B------:R-:W-:Y:S01]  /*1800*/  ISETP.EQ.U32.AND P3, PT, RZ, UR10, PT ;  /* 0x0000000aff007c0c */ /* 0x000fe2000bf62070 */
[----:B------:R-:W-:Y:S01]  /*1810*/  UMOV UR5, 0x400 ;  /* 0x0000040000057882 */ /* 0x000fe20000000000 */
[----:B-1----:R-:W-:Y:S02]  /*1820*/  IMAD.WIDE.U32 R8, R2, -0x55555555, RZ ;  /* 0xaaaaaaab02087825 */ /* 0x002fe400078e00ff */
[----:B------:R-:W-:Y:S01]  /*1830*/  ISETP.EQ.OR.EX P1, PT, RZ, UR11, P1, P3 ;  /* 0x0000000bff007c0c */ /* 0x000fe20008f22730 */
[----:B------:R-:W-:Y:S02]  /*1840*/  ULDC.64 UR10, c[0x0][0x278] ;  /* 0x00009e00000a7ab9 */ /* 0x000fe40000000a00 */
[----:B------:R-:W-:Y:S01]  /*1850*/  SHF.R.U32.HI R23, RZ, 0x3, R9 ;  /* 0x00000003ff177819 */ /* 0x000fe20000011609 */
[----:B0-----:R-:W0:Y:S04]  /*1860*/  LDC.64 R10, c[0x0][0x228] ;  /* 0x00008a00ff0a7b82 */ /* 0x001e280000000a00 */
[----:B------:R-:W-:-:S04]  /*1870*/  IMAD R23, R23, -0xc, R2 ;  /* 0xfffffff417177824 */ /* 0x000fc800078e0202 */
[----:B------:R-:W1:Y:S01]  /*1880*/  LDC.64 R8, c[0x0][0x230] ;  /* 0x00008c00ff087b82 */ /* 0x000e620000000a00 */
[----:B------:R-:W-:-:S04]  /*1890*/  SHF.L.U32 R23, R23, 0x1, RZ ;  /* 0x0000000117177819 */ /* 0x000fc800000006ff */
[----:B------:R-:W-:Y:S01]  /*18a0*/  IADD3 R23, R23, R0, RZ ;  /* 0x0000000017177210 */ /* 0x000fe20007ffe0ff */
[----:B--2---:R-:W-:Y:S02]  /*18b0*/  ULEA UR5, UR6, UR5, 0x18 ;  /* 0x0000000506057291 */ /* 0x004fe4000f8ec03f */
[----:B------:R-:W2:Y:S01]  /*18c0*/  @!P1 LDC.64 R14, c[0x0][0x218] ;  /* 0x00008600ff0e9b82 */ /* 0x000ea20000000a00 */
[----:B------:R-:W-:Y:S02]  /*18d0*/  ULDC UR6, c[0x0][0x2a4] ;  /* 0x0000a90000067ab9 */ /* 0x000fe40000000800 */
[----:B------:R-:W-:Y:S01]  /*18e0*/  @!P1 FMUL.FTZ R25, R13, UR6 ;  /* 0x000000060d199c20 */ /* 0x000fe20008410000 */
[----:B------:R-:W-:-:S03]  /*18f0*/  @!P1 FMUL.FTZ R24, R12, UR6 ;  /* 0x000000060c189c20 */ /* 0x000fc60008410000 */
[----:B------:R1:W-:Y:S01]  /*1900*/  @!P2 STS.64 [UR5+0x78], R12 ;  /* 0x0000780cff00a988 */ /* 0x0003e20008000a05 */
[----:B0-----:R-:W-:-:S04]  /*1910*/  IMAD.WIDE R10, R23, 0x4, R10 ;  /* 0x00000004170a7825 */ /* 0x001fc800078e020a */
[----:B-1----:R-:W-:-:S04]  /*1920*/  IMAD.WIDE R12, R23, 0x4, R8 ;  /* 0x00000004170c7825 */ /* 0x002fc800078e0208 */
[----:B--2---:R-:W-:-:S05]  /*1930*/  @!P1 IMAD.WIDE R14, R20, 0x8, R14 ;  /* 0x00000008140e9825 */ /* 0x004fca00078e020e */
[----:B------:R0:W-:Y:S01]  /*1940*/  @!P1 STG.E.64 desc[UR8][R14.64], R24 ;  /* 0x000000180e009986 */ /* 0x0001e2000c101b08 */
[----:B------:R-:W-:Y:S06]  /*1950*/  BAR.SYNC.DEFER_BLOCKING 0x0 ;  /* 0x0000000000007b1d */ /* 0x000fec0000010000 */
[----:B------:R-:W2:Y:S04]  /*1960*/  LDG.E.64 R8, desc[UR8][R10.64] ;  /* 0x000000080a087981 */ /* 0x000ea8000c1e1b00 */
[----:B------:R-:W1:Y:S01]  /*1970*/  LDS.64 R14, [UR5+0x78] ;  /* 0x00007805ff0e7984 */ /* 0x000e620008000a00 */
[----:B0-----:R-:W-:Y:S01]  /*1980*/  HADD2.F32 R25, -RZ, R19.H0_H0 ;  /* 0x20000013ff197230 */ /* 0x001fe20000004100 */
[----:B------:R-:W-:-:S02]  /*1990*/  ULDC.U8 UR5, c[0x0][0x28c] ;  /* 0x0000a30000057ab9 */ /* 0x000fc40000000000 */
[----:B------:R0:W2:Y:S01]  /*19a0*/  LDG.E.64 R10, desc[UR8][R12.64] ;  /* 0x000000080c0a7981 */ /* 0x0000a2000c1e1b00 */
[----:B------:R-:W-:Y:S01]  /*19b0*/  ISETP.NE.AND P4, PT, RZ, UR5, PT ;  /* 0x00000005ff007c0c */ /* 0x000fe2000bf85270 */
[----:B------:R-:W-:Y:S01]  /*19c0*/  HADD2.F32 R19, -RZ, R19.H1_H1 ;  /* 0x30000013ff137230 */ /* 0x000fe20000004100 */
[----:B------:R-:W-:Y:S02]  /*19d0*/  ISETP.GE.U32.AND P2, PT, R7, UR10, PT ;  /* 0x0000000a07007c0c */ /* 0x000fe4000bf46070 */
[----:B------:R-:W-:Y:S02]  /*19e0*/  ISETP.GE.U32.AND P3, PT, R16, UR10, PT ;  /* 0x0000000a10007c0c */ /* 0x000fe4000bf66070 */
[----:B------:R-:W-:Y:S02]  /*19f0*/  ISETP.GE.AND.EX P2, PT, R17, UR11, PT, P2 ;  /* 0x0000000b11007c0c */ /* 0x000fe4000bf46320 */
[----:B------:R-:W-:Y:S01]  /*1a00*/  ISETP.GE.AND.EX P3, PT, R3, UR11, PT, P3 ;  /* 0x0000000b03007c0c */ /* 0x000fe2000bf66330 */
[----:B0-----:R-:W-:Y:S01]  /*1a10*/  HADD2.F32 R13, -RZ, R18.H0_H0 ;  /* 0x20000012ff0d7230 */ /* 0x001fe20000004100 */
[----:B------:R-:W-:-:S02]  /*1a20*/  ISETP.GT.U32.OR P2, PT, R2, 0x17f, P2 ;  /* 0x0000017f0200780c */ /* 0x000fc40001744470 */
[----:B------:R-:W-:Y:S01]  /*1a30*/  ISETP.GT.U32.OR P3, PT, R2, 0x17f, P3 ;  /* 0x0000017f0200780c */ /* 0x000fe20001f64470 */
[----:B-1----:R-:W-:Y:S01]  /*1a40*/  FMUL.FTZ R24, R14, UR6 ;  /* 0x000000060e187c20 */ /* 0x002fe20008410000 */
[----:B------:R-:W-:-:S03]  /*1a50*/  HADD2.F32 R14, -RZ, R22.H0_H0 ;  /* 0x20000016ff0e7230 */ /* 0x000fc60000004100 */
[----:B------:R-:W-:-:S04]  /*1a60*/  FMUL.FTZ R0, R24, R24 ;  /* 0x0000001818007220 */ /* 0x000fc80000410000 */
[----:B------:R-:W-:Y:S01]  /*1a70*/  FFMA.FTZ R0, R15, UR6, -R0 ;  /* 0x000000060f007c23 */ /* 0x000fe20008010800 */
[--C-:B------:R-:W-:Y:S02]  /*1a80*/  HADD2.F32 R15, -RZ, R21.reuse.H0_H0 ;  /* 0x20000015ff0f7230 */ /* 0x100fe40000004100 */
[----:B------:R-:W-:Y:S02]  /*1a90*/  HADD2.F32 R21, -RZ, R21.H1_H1 ;  /* 0x30000015ff157230 */ /* 0x000fe40000004100 */
[----:B------:R-:W-:Y:S01]  /*1aa0*/  FSETP.GTU.FTZ.AND P1, PT, R0, RZ, PT ;  /* 0x000000ff0000720b */ /* 0x000fe20003f3c000 */
[--C-:B------:R-:W-:Y:S01]  /*1ab0*/  FADD.FTZ R12, R15, -R24.reuse ;  /* 0x800000180f0c7221 */ /* 0x100fe20000010000 */
[----:B------:R-:W-:-:S11]  /*1ac0*/  FADD.FTZ R15, R25, -R24 ;  /* 0x80000018190f7221 */ /* 0x000fd60000010000 */
[----:B------:R-:W0:Y:S02]  /*1ad0*/  @P1 LDC R23, c[0x0][0x238] ;  /* 0x00008e00ff171b82 */ /* 0x000e240000000800 */
[----:B0-----:R-:W-:Y:S01]  /*1ae0*/  @P1 FADD.FTZ R0, R0, R23 ;  /* 0x0000001700001221 */ /* 0x001fe20000010000 */
[----:B------:R-:W-:-:S06]  /*1af0*/  MOV R23, 0x3f800000 ;  /* 0x3f80000000177802 */ /* 0x000fcc0000000f00 */
[----:B------:R0:W1:Y:S02]  /*1b00*/  @P1 MUFU.RSQ R23, R0 ;  /* 0x0000000000171308 */ /* 0x0000640000001400 */
[--C-:B0-----:R-:W-:Y:S01]  /*1b10*/  FADD.FTZ R0, R14, -R24.reuse ;  /* 0x800000180e007221 */ /* 0x101fe20000010000 */
[----:B------:R-:W-:Y:S01]  /*1b20*/  FADD.FTZ R14, R13, -R24 ;  /* 0x800000180d0e7221 */ /* 0x000fe20000010000 */
[-C--:B-1----:R-:W-:Y:S01]  /*1b30*/  FMUL.FTZ R15, R15, R23.reuse ;  /* 0x000000170f0f7220 */ /* 0x082fe20000410000 */
[-C--:B------:R-:W-:Y:S01]  /*1b40*/  FMUL.FTZ R13, R12, R23.reuse ;  /* 0x000000170c0d7220 */ /* 0x080fe20000410000 */
[-C--:B------:R-:W-:Y:S01]  /*1b50*/  FMUL.FTZ R25, R0, R23.reuse ;  /* 0x0000001700197220 */ /* 0x080fe20000410000 */
[----:B------:R-:W-:Y:S01]  /*1b60*/  FMUL.FTZ R14, R14, R23 ;  /* 0x000000170e0e7220 */ /* 0x000fe20000410000 */
[C-C-:B--2---:R-:W-:Y:S01]  /*1b70*/  FFMA.FTZ R12, R8.reuse, R15, R10.reuse ;  /* 0x0000000f080c7223 */ /* 0x144fe2000001000a */
[----:B------:R-:W-:Y:S02]  /*1b80*/  HADD2.F32 R15, -RZ, R22.H1_H1 ;  /* 0x30000016ff0f7230 */ /* 0x000fe40000004100 */
[----:B------:R-:W-:Y:S01]  /*1b90*/  FFMA.FTZ R0, R8, R25, R10 ;  /* 0x0000001908007223 */ /* 0x000fe2000001000a */
[----:B------:R-:W-:-:S02]  /*1ba0*/  HADD2.F32 R25, -RZ, R18.H1_H1 ;  /* 0x30000012ff197230 */ /* 0x000fc40000004100 */
[C-C-:B------:R-:W-:Y:S01]  /*1bb0*/  FFMA.FTZ R13, R8.reuse, R13, R10.reuse ;  /* 0x0000000d080d7223 */ /* 0x140fe2000001000a */
[----:B------:R-:W-:Y:S01]  /*1bc0*/  FFMA.FTZ R14, R8, R14, R10 ;  /* 0x0000000e080e7223 */ /* 0x000fe2000001000a */
[--C-:B------:R-:W-:Y:S01]  /*1bd0*/  FADD.FTZ R22, R15, -R24.reuse ;  /* 0x800000180f167221 */ /* 0x100fe20000010000 */
[----:B------:R-:W-:Y:S01]  /*1be0*/  IADD3 R15, R4, 0x60, RZ ;  /* 0x00000060040f7810 */ /* 0x000fe20007ffe0ff */
[--C-:B------:R-:W-:Y:S01]  /*1bf0*/  FADD.FTZ R8, R21, -R24.reuse ;  /* 0x8000001815087221 */ /* 0x100fe20000010000 */
[--C-:B------:R-:W-:Y:S01]  /*1c00*/  FADD.FTZ R10, R19, -R24.reuse ;  /* 0x80000018130a7221 */ /* 0x100fe20000010000 */
[----:B------:R-:W-:Y:S01]  /*1c10*/  FADD.FTZ R24, R25, -R24 ;  /* 0x8000001819187221 */ /* 0x000fe20000010000 */
[----:B------:R-:W-:Y:S01]  /*1c20*/  ISETP.GE.U32.AND P1, PT, R15, UR10, PT ;  /* 0x0000000a0f007c0c */ /* 0x000fe2000bf26070 */
[-C--:B------:R-:W-:Y:S01]  /*1c30*/  FMUL.FTZ R22, R22, R23.reuse ;  /* 0x0000001716167220 */ /* 0x080fe20000410000 */
[----:B------:R-:W-:Y:S01]  /*1c40*/  SHF.R.S32.HI R18, RZ, 0x1f, R15 ;  /* 0x0000001fff127819 */ /* 0x000fe2000001140f */
[-C--:B------:R-:W-:Y:S01]  /*1c50*/  FMUL.FTZ R10, R10, R23.reuse ;  /* 0x000000170a0a7220 */ /* 0x080fe20000410000 */
[-C--:B------:R-:W-:Y:S01]  /*1c60*/  FMUL.FTZ R24, R24, R23.reuse ;  /* 0x0000001718187220 */ /* 0x080fe20000410000 */
[----:B------:R-:W-:Y:S01]  /*1c70*/  FMUL.FTZ R8, R8, R23 ;  /* 0x0000001708087220 */ /* 0x000fe20000410000 */
[----:B------:R-:W-:Y:S01]  /*1c80*/  ISETP.GE.AND.EX P1, PT, R18, UR11, PT, P1 ;  /* 0x0000000b12007c0c */ /* 0x000fe2000bf26310 */
[C-C-:B------:R-:W-:Y:S01]  /*1c90*/  FFMA.FTZ R21, R9.reuse, R22, R11.reuse ;  /* 0x0000001609157223 */ /* 0x140fe2000001000b */
[C-C-:B------:R-:W-:Y:S01]  /*1ca0*/  FFMA.FTZ R19, R9.reuse, R10, R11.reuse ;  /* 0x0000000a09137223 */ /* 0x140fe2000001000b */
[C-C-:B------:R-:W-:Y:S01]  /*1cb0*/  FFMA.FTZ R23, R9.reuse, R24, R11.reuse ;  /* 0x0000001809177223 */ /* 0x140fe2000001000b */
        /* <DEDUP_REMOVED lines=13> */
.L_x_2454:
[----:B------:R-:W-:Y:S04]  /*1d90*/  BSSY B0, `(.L_x_2455) ;  /* 0x000000e000007945 */ /* 0x000fe80003800000 */
[----:B------:R-:W-:Y:S05]  /*1da0*/  @!P0 BRA `(.L_x_2456) ;  /* 0x0000000000308947 */ /* 0x000fea0003800000 */
[----:B------:R-:W-:Y:S01]  /*1db0*/  ULDC.64 UR10, c[0x0][0x270] ;  /* 0x00009c00000a7ab9 */ /* 0x000fe20000000a00 */
[----:B------:R-:W-:Y:S01]  /*1dc0*/  MOV R8, R26 ;  /* 0x0000001a00087202 */ /* 0x000fe20000000f00 */
[----:B------:R-:W-:Y:S01]  /*1dd0*/  IMAD R11, R5, UR10, RZ ;  /* 0x0000000a050b7c24 */ /* 0x000fe2000f8e02ff */
[----:B------:R-:W-:Y:S02]  /*1de0*/  MOV R9, R29 ;  /* 0x0000001d00097202 */ /* 0x000fe40000000f00 */
[----:B------:R-:W-:Y:S01]  /*1df0*/  F2FP.F16.F32.PACK_AB R13, R22, R13 ;  /* 0x0000000d160d723e */ /* 0x000fe200000000ff */
[C---:B------:R-:W-:Y:S02]  /*1e00*/  IMAD R11, R4.reuse, UR11, R11 ;  /* 0x0000000b040b7c24 */ /* 0x040fe4000f8e020b */
[----:B------:R-:W-:Y:S01]  /*1e10*/  IMAD.WIDE.U32 R8, R4, UR10, R8 ;  /* 0x0000000a04087c25 */ /* 0x000fe2000f8e0008 */
[----:B------:R-:W-:-:S04]  /*1e20*/  ULDC.64 UR10, c[0x0][0x210] ;  /* 0x00008400000a7ab9 */ /* 0x000fc80000000a00 */
[----:B------:R-:W-:Y:S02]  /*1e30*/  IADD3 R11, R9, R11, RZ ;  /* 0x0000000b090b7210 */ /* 0x000fe40007ffe0ff */
[----:B------:R-:W-:-:S04]  /*1e40*/  LEA R10, P5, R8, UR10, 0x1 ;  /* 0x0000000a080a7c11 */ /* 0x000fc8000f8a08ff */
[----:B------:R-:W-:-:S05]  /*1e50*/  LEA.HI.X R11, R8, UR11, R11, 0x1, P5 ;  /* 0x0000000b080b7c11 */ /* 0x000fca000a8f0c0b */
[----:B------:R0:W-:Y:S04]  /*1e60*/  STG.E desc[UR8][R10.64], R13 ;  /* 0x0000000d0a007986 */ /* 0x0001e8000c101908 */
.L_x_2456:
[----:B------:R-:W-:Y:S05]  /*1e70*/  BSYNC B0 ;  /* 0x0000000000007941 */ /* 0x000fea0003800000 */
.L_x_2455:
        /* <DEDUP_REMOVED lines=11> */
.L_x_2457:
[----:B------:R-:W-:Y:S04]  /*1f30*/  BSSY B0, `(.L_x_2458) ;  /* 0x000000e000007945 */ /* 0x000fe80003800000 */
[----:B------:R-:W-:Y:S05]  /*1f40*/  @P2 BRA `(.L_x_2459) ;  /* 0x0000000000302947 */ /* 0x000fea0003800000 */
[----:B------:R-:W-:Y:S01]  /*1f50*/  ULDC.64 UR10, c[0x0][0x270] ;  /* 0x00009c00000a7ab9 */ /* 0x000fe20000000a00 */
[----:B------:R-:W-:Y:S01]  /*1f60*/  MOV R8, R26 ;  /* 0x0000001a00087202 */ /* 0x000fe20000000f00 */
[----:B0-----:R-:W-:Y:S01]  /*1f70*/  IMAD R10, R17, UR10, RZ ;  /* 0x0000000a110a7c24 */ /* 0x001fe2000f8e02ff */
        /* <DEDUP_REMOVED lines=9> */
.L_x_2459:
[----:B------:R-:W-:Y:S05]  /*2010*/  BSYNC B0 ;  /* 0x0000000000007941 */ /* 0x000fea0003800000 */
.L_x_2458:
[----:B------:R-:W-:Y:S05]  /*2020*/  @!P4 BRA `(.L_x_2460) ;  /* 0x000000000028c947 */ /* 0x000fea0003800000 */
        /* <DEDUP_REMOVED lines=10> */
.L_x_2460:
[----:B------:R-:W-:Y:S04]  /*20d0*/  BSSY B0, `(.L_x_2461) ;  /* 0x000000e000007945 */ /* 0x000fe80003800000 */
        /* <DEDUP_REMOVED lines=9> */
[----:B01----:R-:W-:-:S02]  /*2170*/  LEA R10, P2, R8, UR10, 0x1 ;  /* 0x0000000a080a7c11 */ /* 0x003fc4000f8408ff */
[----:B------:R-:W-:-:S04]  /*2180*/  IADD3 R3, R9, R3, RZ ;  /* 0x0000000309037210 */ /* 0x000fc80007ffe0ff */
[----:B------:R-:W-:-:S05]  /*2190*/  LEA.HI.X R11, R8, UR11, R3, 0x1, P2 ;  /* 0x0000000b080b7c11 */ /* 0x000fca00090f0c03 */
[----:B------:R2:W-:Y:S02]  /*21a0*/  STG.E desc[UR8][R10.64], R21 ;  /* 0x000000150a007986 */ /* 0x0005e4000c101908 */
.L_x_2462:
[----:B------:R-:W-:Y:S05]  /*21b0*/  BSYNC B0 ;  /* 0x0000000000007941 */ /* 0x000fea0003800000 */
.L_x_2461:
[----:B------:R-:W-:Y:S05]  /*21c0*/  @!P4 BRA `(.L_x_2463) ;  /* 0x000000000028c947 */ /* 0x000fea0003800000 */
[----:B------:R-:W-:Y:S01]  /*21d0*/  FMUL.FTZ R0, R14, -1.4426950216293334961 ;  /* 0xbfb8aa3b0e007820 */ /* 0x000fe20000410000 */
[----:B------:R-:W-:-:S05]  /*21e0*/  FMUL.FTZ R8, R23, -1.4426950216293334961 ;  /* 0xbfb8aa3b17087820 */ /* 0x000fca0000410000 */
[----:B------:R-:W3:Y:S08]  /*21f0*/  MUFU.EX2 R0, R0 ;  /* 0x0000000000007308 */ /* 0x000ef00000000800 */
[----:B------:R-:W4:Y:S01]  /*2200*/  MUFU.EX2 R8, R8 ;  /* 0x0000000800087308 */ /* 0x000f220000000800 */
[----:B---3--:R-:W-:-:S07]  /*2210*/  FADD.FTZ R3, R0, 1 ;  /* 0x3f80000000037421 */ /* 0x008fce0000010000 */
[----:B------:R-:W3:Y:S01]  /*2220*/  MUFU.RCP R3, R3 ;  /* 0x0000000300037308 */ /* 0x000ee20000001000 */
[----:B----4-:R-:W-:-:S07]  /*2230*/  FADD.FTZ R9, R8, 1 ;  /* 0x3f80000008097421 */ /* 0x010fce0000010000 */
[----:B012---:R-:W0:Y:S01]  /*2240*/  MUFU.RCP R10, R9 ;  /* 0x00000009000a7308 */ /* 0x007e220000001000 */
[----:B---3--:R-:W-:Y:S01]  /*2250*/  FMUL.FTZ R14, R14, R3 ;  /* 0x000000030e0e7220 */ /* 0x008fe20000410000 */
[----:B0-----:R-:W-:-:S07]  /*2260*/  FMUL.FTZ R23, R23, R10 ;  /* 0x0000000a17177220 */ /* 0x001fce0000410000 */
.L_x_2463:
[----:B------:R-:W-:Y:S04]  /*2270*/  BSSY B0, `(.L_x_2464) ;  /* 0x000000e000007945 */ /* 0x000fe80003800000 */
[----:B------:R-:W-:Y:S05]  /*2280*/  @P1 BRA `(.L_x_2465) ;  /* 0x0000000000301947 */ /* 0x000fea0003800000 */
[----:B------:R-:W-:Y:S01]  /*2290*/  ULDC.64 UR10, c[0x0][0x270] ;  /* 0x00009c00000a7ab9 */ /* 0x000fe20000000a00 */
[----:B------:R-:W-:Y:S01]  /*22a0*/  MOV R8, R26 ;  /* 0x0000001a00087202 */ /* 0x000fe20000000f00 */
[----:B------:R-:W-:Y:S01]  /*22b0*/  IMAD R18, R18, UR10, RZ ;  /* 0x0000000a12127c24 */ /* 0x000fe2000f8e02ff */
[----:B------:R-:W-:Y:S02]  /*22c0*/  MOV R9, R29 ;  /* 0x0000001d00097202 */ /* 0x000fe40000000f00 */
[----:B------:R-:W-:Y:S01]  /*22d0*/  F2FP.F16.F32.PACK_AB R23, R23, R14 ;  /* 0x0000000e1717723e */ /* 0x000fe200000000ff */
[----:B------:R-:W-:-:S04]  /*22e0*/  IMAD.WIDE.U32 R8, R15, UR10, R8 ;  /* 0x0000000a0f087c25 */ /* 0x000fc8000f8e0008 */
[----:B------:R-:W-:Y:S01]  /*22f0*/  IMAD R15, R15, UR11, R18 ;  /* 0x0000000b0f0f7c24 */ /* 0x000fe2000f8e0212 */
[----:B------:R-:W-:Y:S02]  /*2300*/  ULDC.64 UR10, c[0x0][0x210] ;  /* 0x00008400000a7ab9 */ /* 0x000fe40000000a00 */
[----:B012---:R-:W-:Y:S02]  /*2310*/  LEA R10, P1, R8, UR10, 0x1 ;  /* 0x0000000a080a7c11 */ /* 0x007fe4000f8208ff */
[----:B------:R-:W-:-:S04]  /*2320*/  IADD3 R15, R9, R15, RZ ;  /* 0x0000000f090f7210 */ /* 0x000fc80007ffe0ff */
[----:B------:R-:W-:-:S05]  /*2330*/  LEA.HI.X R11, R8, UR11, R15, 0x1, P1 ;  /* 0x0000000b080b7c11 */ /* 0x000fca00088f0c0f */
[----:B------:R3:W-:Y:S02]  /*2340*/  STG.E desc[UR8][R10.64], R23 ;  /* 0x000000170a007986 */ /* 0x0007e4000c101908 */
.L_x_2465:
[----:B------:R-:W-:Y:S05]  /*2350*/  BSYNC B0 ;  /* 0x0000000000007941 */ /* 0x000fea0003800000 */
.L_x_2464:
[----:B------:R-:W4:Y:S01]  /*2360*/  LDC R3, c[0x0][0x10] ;  /* 0x00000400ff037b82 */ /* 0x000f220000000800 */
[----:B------:R-:W-:Y:S02]  /*2370*/  IADD3 R6, R6, 0x1, RZ ;  /* 0x0000000106067810 */ /* 0x000fe40007ffe0ff */
[----:B----4-:R-:W-:-:S04]  /*2380*/  IADD3 R20, R3, R20, RZ ;  /* 0x0000001403147210 */ /* 0x010fc80007ffe0ff */
[----:B------:R-:W-:-:S13]  /*2390*/  ISETP.GE.AND P1, PT, R20, UR4, PT ;  /* 0x0000000414007c0c */ /* 0x000fda000bf26270 */
[----:B------:R-:W-:Y:S05]  /*23a0*/  @!P1 BRA `(.L_x_2466) ;  /* 0xffffffdc006c9947 */ /* 0x000fea000383ffff */
[----:B------:R-:W-:Y:S05]  /*23b0*/  EXIT ;  /* 0x000000000000794d */ /* 0x000fea0003800000 */
.L_x_2467:
        /* <DEDUP_REMOVED lines=12> */
.L_x_3291:


//--------------------- .text._Z35group_norm_nhwc_fwd_one_pass_kernelI11Fp16IOFp32WLi256ELi24ELi384EEv26Group_norm_nhwc_fwd_params --------------------------
	.section	.text._Z35group_norm_nhwc_fwd_one_pass_kernelI11Fp16IOFp32WLi256ELi24ELi384EEv26Group_norm_nhwc_fwd_params,"ax",@progbits
	.align	128
        .global         _Z35group_norm_nhwc_fwd_one_pass_kernelI11Fp16IOFp32WLi256ELi24ELi384EEv26Group_norm_nhwc_fwd_params
        .type           _Z35group_norm_nhwc_fwd_one_pass_kernelI11Fp16IOFp32WLi256ELi24ELi384EEv26Group_norm_nhwc_fwd_params,@function
        .size           _Z35group_norm_nhwc_fwd_one_pass_kernelI11Fp16IOFp32WLi256ELi24ELi384EEv26Group_norm_nhwc_fwd_params,(.L_x_3292 - _Z35group_norm_nhwc_fwd_one_pass_kernelI11Fp16IOFp32WLi256ELi24ELi384EEv26Group_norm_nhwc_fwd_params)
        .other          _Z35group_norm_nhwc_fwd_one_pass_kernelI11Fp16IOFp32WLi256ELi24ELi384EEv26Group_norm_nhwc_fwd_params,@"STO_CUDA_ENTRY STV_DEFAULT"
_Z35group_norm_nhwc_fwd_one_pass_kernelI11Fp16IOFp32WLi256ELi24ELi384EEv26Group_norm_nhwc_fwd_params:
.text._Z35group_norm_nhwc_fwd_one_pass_kernelI11Fp16IOFp32WLi256ELi24ELi384EEv26Group_norm_nhwc_fwd_params:
        /* <DEDUP_REMOVED lines=17> */
[----:B------:R-:W-:Y:S01]  /*0110*/  SHF.R.U32.HI R30, RZ, 0x3, R5 ;  /* 0x00000003ff1e7819 */ /* 0x000fe20000011605 */
[----:B------:R-:W0:Y:S01]  /*0120*/  S2R R4, SR_LANEID ;  /* 0x0000000000047919 */ /* 0x000e220000000000 */
[----:B------:R-:W-:Y:S01]  /*0130*/  LEA.HI R0, R0, R3, RZ, 0x5 ;  /* 0x0000000300007211 */ /* 0x000fe200078f28ff */
[----:B--2---:R-:W-:Y:S02]  /*0140*/  ULEA UR4, UR6, UR4, 0x18 ;  /* 0x0000000406047291 */ /* 0x004fe4000f8ec03f */
[----:B-1----:R-:W-:Y:S01]  /*0150*/  IMAD R28, R7, UR9, R30 ;  /* 0x00000009071c7c24 */ /* 0x002fe2000f8e021e */
[----:B------:R-:W-:Y:S01]  /*0160*/  SHF.R.S32.HI R0, RZ, 0x5, R0 ;  /* 0x00000005ff007819 */ /* 0x000fe20000011400 */
[----:B------:R-:W-:Y:S01]  /*0170*/  IMAD R30, R30, -0xc, R3 ;  /* 0xfffffff41e1e7824 */ /* 0x000fe200078e0203 */
[----:B------:R-:W-:Y:S02]  /*0180*/  UMOV UR6, UR7 ;  /* 0x0000000700067c82 */ /* 0x000fe40008000000 */
[----:B------:R-:W-:-:S02]  /*0190*/  ISETP.GE.U32.AND P0, PT, R28, UR10, PT ;  /* 0x0000000a1c007c0c */ /* 0x000fc4000bf06070 */
[----:B------:R-:W-:Y:S02]  /*01a0*/  SHF.R.S32.HI R5, RZ, 0x1f, R28 ;  /* 0x0000001fff057819 */ /* 0x000fe4000001141c */
[----:B------:R-:W-:Y:S02]  /*01b0*/  SHF.L.U32 R30, R30, 0x1, RZ ;  /* 0x000000011e1e7819 */ /* 0x000fe400000006ff */
[----:B------:R-:W-:Y:S01]  /*01c0*/  ISETP.GE.AND.EX P0, PT, R5, UR11, PT, P0 ;  /* 0x0000000b05007c0c */ /* 0x000fe2000bf06300 */
[----:B------:R-:W-:Y:S01]  /*01d0*/  ULDC.64 UR10, c[0x0][0x208] ;  /* 0x00008200000a7ab9 */ /* 0x000fe20000000a00 */
[C---:B------:R-:W-:Y:S02]  /*01e0*/  IADD3 R7, R28.reuse, 0x20, RZ ;  /* 0x000000201c077810 */ /* 0x040fe40007ffe0ff */
[----:B------:R-:W-:Y:S02]  /*01f0*/  ISETP.LT.U32.AND P0, PT, R3, 0x180, !P0 ;  /* 0x000001800300780c */ /* 0x000fe40004701070 */
[----:B------:R-:W-:-:S02]  /*0200*/  IADD3 R8, R28, 0x40, RZ ;  /* 0x000000401c087810 */ /* 0x000fc40007ffe0ff */
[C---:B------:R-:W-:Y:S02]  /*0210*/  IADD3 R9, R28.reuse, 0x60, RZ ;  /* 0x000000601c097810 */ /* 0x040fe40007ffe0ff */
[C---:B------:R-:W-:Y:S02]  /*0220*/  IADD3 R10, R28.reuse, 0x80, RZ ;  /* 0x000000801c0a7810 */ /* 0x040fe40007ffe0ff */
[C---:B------:R-:W-:Y:S02]  /*0230*/  IADD3 R11, R28.reuse, 0xa0, RZ ;  /* 0x000000a01c0b7810 */ /* 0x040fe40007ffe0ff */
[C---:B------:R-:W-:Y:S02]  /*0240*/  IADD3 R20, R28.reuse, 0xc0, RZ ;  /* 0x000000c01c147810 */ /* 0x040fe40007ffe0ff */
[----:B------:R-:W-:Y:S02]  /*0250*/  IADD3 R21, R28, 0xe0, RZ ;  /* 0x000000e01c157810 */ /* 0x000fe40007ffe0ff */
[----:B------:R-:W-:Y:S01]  /*0260*/  LEA R6, R0, UR4, 0x3 ;  /* 0x0000000400067c11 */ /* 0x000fe2000f8e18ff */
[----:B0-----:R-:W-:-:S06]  /*0270*/  UMOV UR4, URZ ;  /* 0x0000003f00047c82 */ /* 0x001fcc0008000000 */
.L_x_2501:
[----:B0--34-:R-:W0:Y:S01]  /*0280*/  LDC R14, c[0x0][0x288] ;  /* 0x0000a200ff0e7b82 */ /* 0x019e220000000800 */
[----:B------:R-:W-:Y:S01]  /*0290*/  ULDC.64 UR16, c[0x0][0x278] ;  /* 0x00009e0000107ab9 */ /* 0x000fe20000000a00 */
[----:B--2---:R-:W-:Y:S01]  /*02a0*/  SHF.R.S32.HI R23, RZ, 0x1f, R7 ;  /* 0x0000001fff177819 */ /* 0x004fe20000011407 */
[----:B------:R-:W-:Y:S01]  /*02b0*/  ULDC.64 UR14, c[0x0][0x280] ;  /* 0x0000a000000e7ab9 */ /* 0x000fe20000000a00 */
[----:B------:R-:W-:Y:S01]  /*02c0*/  ISETP.GE.U32.AND P4, PT, R7, UR16, PT ;  /* 0x0000001007007c0c */ /* 0x000fe2000bf86070 */
[----:B------:R-:W-:Y:S01]  /*02d0*/  HFMA2.MMA R22, -RZ, RZ, 0, 0 ;  /* 0x00000000ff167435 */ /* 0x000fe200000001ff */
[----:B-1----:R-:W-:Y:S02]  /*02e0*/  SHF.R.S32.HI R25, RZ, 0x1f, R8 ;  /* 0x0000001fff197819 */ /* 0x002fe40000011408 */
[----:B------:R-:W-:Y:S01]  /*02f0*/  ISETP.GE.U32.AND P5, PT, R8, UR16, PT ;  /* 0x0000001008007c0c */ /* 0x000fe2000bfa6070 */
[----:B------:R-:W1:Y:S01]  /*0300*/  @P0 LDC.64 R44, c[0x0][0x270] ;  /* 0x00009c00ff2c0b82 */ /* 0x000e620000000a00 */
[----:B------:R-:W-:-:S02]  /*0310*/  ISETP.GE.AND.EX P4, PT, R23, UR17, PT, P4 ;  /* 0x0000001117007c0c */ /* 0x000fc4000bf86340 */
[----:B------:R-:W-:Y:S02]  /*0320*/  ISETP.GE.AND.EX P5, PT, R25, UR17, PT, P5 ;  /* 0x0000001119007c0c */ /* 0x000fe4000bfa6350 */
[C---:B------:R-:W-:Y:S02]  /*0330*/  ISETP.GT.U32.OR P4, PT, R3.reuse, 0x17f, P4 ;  /* 0x0000017f0300780c */ /* 0x040fe40002784470 */
[----:B------:R-:W-:Y:S01]  /*0340*/  ISETP.GT.U32.OR P5, PT, R3, 0x17f, P5 ;  /* 0x0000017f0300780c */ /* 0x000fe20002fa4470 */
[----:B------:R-:W2:Y:S01]  /*0350*/  @P0 LDC.64 R34, c[0x0][0x220] ;  /* 0x00008800ff220b82 */ /* 0x000ea20000000a00 */
[----:B------:R-:W-:Y:S02]  /*0360*/  SHF.R.S32.HI R27, RZ, 0x1f, R9 ;  /* 0x0000001fff1b7819 */ /* 0x000fe40000011409 */
[----:B------:R-:W-:Y:S02]  /*0370*/  SHF.R.S32.HI R29, RZ, 0x1f, R10 ;  /* 0x0000001fff1d7819 */ /* 0x000fe4000001140a */
[----:B------:R-:W-:-:S02]  /*0380*/  SHF.R.S32.HI R31, RZ, 0x1f, R11 ;  /* 0x0000001fff1f7819 */ /* 0x000fc4000001140b */
[----:B0-----:R-:W-:-:S03]  /*0390*/  IABS R15, R14 ;  /* 0x0000000e000f7213 */ /* 0x001fc60000000000 */
[----:B------:R-:W0:Y:S01]  /*03a0*/  @!P4 LDC.64 R18, c[0x0][0x270] ;  /* 0x00009c00ff12cb82 */ /* 0x000e220000000a00 */
[----:B------:R-:W3:Y:S07]  /*03b0*/  I2F.RP R0, R15 ;  /* 0x0000000f00007306 */ /* 0x000eee0000209400 */
[----:B------:R-:W4:Y:S01]  /*03c0*/  @!P4 LDC.64 R32, c[0x0][0x220] ;  /* 0x00008800ff20cb82 */ /* 0x000f220000000a00 */
[----:B---3--:R-:W3:Y:S02]  /*03d0*/  MUFU.RCP R0, R0 ;  /* 0x0000000000007308 */ /* 0x008ee40000001000 */
[----:B---3--:R-:W-:-:S06]  /*03e0*/  IADD3 R12, R0, 0xffffffe, RZ ;  /* 0x0ffffffe000c7810 */ /* 0x008fcc0007ffe0ff */
[----:B------:R3:W5:Y:S02]  /*03f0*/  F2I.FTZ.U32.TRUNC.NTZ R13, R12 ;  /* 0x0000000c000d7305 */ /* 0x000764000021f000 */
[----:B---3--:R-:W-:Y:S01]  /*0400*/  HFMA2.MMA R12, -RZ, RZ, 0, 0 ;  /* 0x00000000ff0c7435 */ /* 0x008fe200000001ff */
[----:B-----5:R-:W-:-:S05]  /*0410*/  IADD3 R2, RZ, -R13, RZ ;  /* 0x8000000dff027210 */ /* 0x020fca0007ffe0ff */
[----:B------:R-:W-:Y:S01]  /*0420*/  IMAD R17, R2, R15, RZ ;  /* 0x0000000f02117224 */ /* 0x000fe200078e02ff */
[----:B------:R-:W-:-:S03]  /*0430*/  IABS R2, UR6 ;  /* 0x0000000600027c13 */ /* 0x000fc60008000000 */
[----:B------:R-:W-:Y:S02]  /*0440*/  IMAD.HI.U32 R13, R13, R17, R12 ;  /* 0x000000110d0d7227 */ /* 0x000fe400078e000c */
[----:B------:R-:W3:Y:S04]  /*0450*/  @!P5 LDC.64 R16, c[0x0][0x220] ;  /* 0x00008800ff10db82 */ /* 0x000ee80000000a00 */
[----:B------:R-:W-:-:S05]  /*0460*/  IMAD.HI.U32 R13, R13, R2, RZ ;  /* 0x000000020d0d7227 */ /* 0x000fca00078e00ff */
[----:B------:R-:W-:-:S05]  /*0470*/  IADD3 R0, -R13, RZ, RZ ;  /* 0x000000ff0d007210 */ /* 0x000fca0007ffe1ff */
[----:B------:R-:W-:Y:S01]  /*0480*/  IMAD R0, R15, R0, R2 ;  /* 0x000000000f007224 */ /* 0x000fe200078e0202 */
[----:B------:R-:W-:-:S04]  /*0490*/  SHF.R.S32.HI R2, RZ, 0x1f, R30 ;  /* 0x0000001fff027819 */ /* 0x000fc8000001141e */
[----:B------:R-:W-:-:S13]  /*04a0*/  ISETP.GT.U32.AND P2, PT, R15, R0, PT ;  /* 0x000000000f00720c */ /* 0x000fda0003f44070 */
[-C--:B------:R-:W-:Y:S02]  /*04b0*/  @!P2 IADD3 R0, R0, -R15.reuse, RZ ;  /* 0x8000000f0000a210 */ /* 0x080fe40007ffe0ff */
[----:B------:R-:W-:Y:S02]  /*04c0*/  @!P2 IADD3 R13, R13, 0x1, RZ ;  /* 0x000000010d0da810 */ /* 0x000fe40007ffe0ff */
[----:B------:R-:W-:Y:S02]  /*04d0*/  ISETP.GE.U32.AND P1, PT, R0, R15, PT ;  /* 0x0000000f0000720c */ /* 0x000fe40003f26070 */
[C---:B------:R-:W-:Y:S02]  /*04e0*/  LOP3.LUT R0, R14.reuse, UR6, RZ, 0x3c, !PT ;  /* 0x000000060e007c12 */ /* 0x040fe4000f8e3cff */
[----:B------:R-:W-:Y:S02]  /*04f0*/  ISETP.NE.AND P2, PT, R14, RZ, PT ;  /* 0x000000ff0e00720c */ /* 0x000fe40003f45270 */
[----:B------:R-:W-:-:S07]  /*0500*/  ISETP.GE.AND P3, PT, R0, RZ, PT ;  /* 0x000000ff0000720c */ /* 0x000fce0003f66270 */
[----:B------:R-:W-:-:S06]  /*0510*/  @P1 IADD3 R13, R13, 0x1, RZ ;  /* 0x000000010d0d1810 */ /* 0x000fcc0007ffe0ff */
[----:B------:R-:W-:Y:S02]  /*0520*/  @!P3 IADD3 R13, -R13, RZ, RZ ;  /* 0x000000ff0d0db210 */ /* 0x000fe40007ffe1ff */
[----:B------:R-:W-:Y:S02]  /*0530*/  @!P2 LOP3.LUT R13, RZ, R14, RZ, 0x33, !PT ;  /* 0x0000000eff0da212 */ /* 0x000fe400078e33ff */
[----:B------:R-:W-:Y:S02]  /*0540*/  ISETP.GE.U32.AND P3, PT, R9, UR16, PT ;  /* 0x0000001009007c0c */ /* 0x000fe4000bf66070 */
[----:B------:R-:W-:Y:S02]  /*0550*/  IADD3 R37, -R13, RZ, RZ ;  /* 0x000000ff0d257210 */ /* 0x000fe40007ffe1ff */
[----:B------:R-:W-:Y:S02]  /*0560*/  SHF.R.S32.HI R0, RZ, 0x1f, R13 ;  /* 0x0000001fff007819 */ /* 0x000fe4000001140d */
[----:B------:R-:W-:Y:S01]  /*0570*/  ISETP.GE.AND.EX P3, PT, R27, UR17, PT, P3 ;  /* 0x000000111b007c0c */ /* 0x000fe2000bf66330 */
[----:B------:R-:W-:Y:S01]  /*0580*/  IMAD R37, R14, R37, UR6 ;  /* 0x000000060e257e24 */ /* 0x000fe2000f8e0225 */
[----:B------:R-:W-:Y:S01]  /*0590*/  ISETP.GE.U32.AND P2, PT, R10, UR16, PT ;  /* 0x000000100a007c0c */ /* 0x000fe2000bf46070 */
[----:B------:R-:W-:Y:S01]  /*05a0*/  IMAD R0, R0, UR14, RZ ;  /* 0x0000000e00007c24 */ /* 0x000fe2000f8e02ff */
[----:B------:R-:W-:Y:S01]  /*05b0*/  ISETP.GT.U32.OR P3, PT, R3, 0x17f, P3 ;  /* 0x0000017f0300780c */ /* 0x000fe20001f64470 */
[----:B------:R-:W-:Y:S01]  /*05c0*/  IMAD R37, R37, 0x18, RZ ;  /* 0x0000001825257824 */ /* 0x000fe200078e02ff */
[----:B------:R-:W-:Y:S01]  /*05d0*/  ISETP.GE.AND.EX P2, PT, R29, UR17, PT, P2 ;  /* 0x000000111d007c0c */ /* 0x000fe2000bf46320 */
[----:B------:R-:W-:-:S02]  /*05e0*/  IMAD R43, R13, UR15, R0 ;  /* 0x0000000f0d2b7c24 */ /* 0x000fc4000f8e0200 */
[----:B-1----:R-:W-:Y:S01]  /*05f0*/  @P0 IMAD R0, R5, R44, RZ ;  /* 0x0000002c05000224 */ /* 0x002fe200078e02ff */
[----:B------:R-:W-:Y:S02]  /*0600*/  IADD3 R40, P1, R30, R37, RZ ;  /* 0x000000251e287210 */ /* 0x000fe40007f3e0ff */
[----:B------:R-:W-:Y:S01]  /*0610*/  ISETP.GT.U32.OR P2, PT, R3, 0x17f, P2 ;  /* 0x0000017f0300780c */ /* 0x000fe20001744470 */
[----:B------:R-:W-:Y:S01]  /*0620*/  @P0 IMAD R15, R28, R45, R0 ;  /* 0x0000002d1c0f0224 */ /* 0x000fe200078e0200 */
[----:B------:R-:W-:Y:S01]  /*0630*/  LEA.HI.X.SX32 R41, R37, R2, 0x1, P1 ;  /* 0x0000000225297211 */ /* 0x000fe200008f0eff */
[----:B0-----:R-:W-:Y:S02]  /*0640*/  @!P4 IMAD R2, R23, R18, RZ ;  /* 0x000000121702c224 */ /* 0x001fe400078e02ff */
[----:B------:R-:W-:Y:S02]  /*0650*/  IMAD.WIDE.U32 R40, R13, UR14, R40 ;  /* 0x0000000e0d287c25 */ /* 0x000fe4000f8e0028 */
[----:B------:R-:W0:Y:S02]  /*0660*/  @!P5 LDC.64 R12, c[0x0][0x270] ;  /* 0x00009c00ff0cdb82 */ /* 0x000e240000000a00 */
[----:B------:R-:W-:Y:S01]  /*0670*/  @!P4 IMAD R19, R7, R19, R2 ;  /* 0x000000130713c224 */ /* 0x000fe200078e0202 */
[----:B------:R-:W-:-:S02]  /*0680*/  IADD3 R43, R41, R43, RZ ;  /* 0x0000002b292b7210 */ /* 0x000fc40007ffe0ff */
[-C--:B------:R-:W-:Y:S02]  /*0690*/  @P0 MOV R42, R40.reuse ;  /* 0x00000028002a0202 */ /* 0x080fe40000000f00 */
[----:B------:R-:W-:Y:S02]  /*06a0*/  @!P4 MOV R46, R40 ;  /* 0x00000028002ec202 */ /* 0x000fe40000000f00 */
[----:B------:R-:W-:Y:S01]  /*06b0*/  @!P4 MOV R47, R43 ;  /* 0x0000002b002fc202 */ /* 0x000fe20000000f00 */
[----:B------:R-:W-:-:S04]  /*06c0*/  @P0 IMAD.WIDE.U32 R44, R28, R44, R42 ;  /* 0x0000002c1c2c0225 */ /* 0x000fc800078e002a */
[----:B------:R-:W-:Y:S01]  /*06d0*/  @!P4 IMAD.WIDE.U32 R46, R7, R18, R46 ;  /* 0x00000012072ec225 */ /* 0x000fe200078e002e */
[----:B------:R-:W-:Y:S02]  /*06e0*/  @P0 IADD3 R0, R45, R15, RZ ;  /* 0x0000000f2d000210 */ /* 0x000fe40007ffe0ff */
[C---:B--2---:R-:W-:Y:S01]  /*06f0*/  @P0 LEA R38, P1, R44.reuse, R34, 0x1 ;  /* 0x000000222c260211 */ /* 0x044fe200078208ff */
[----:B------:R-:W1:Y:S01]  /*0700*/  @!P3 LDC.64 R14, c[0x0][0x270] ;  /* 0x00009c00ff0ebb82 */ /* 0x000e620000000a00 */
[----:B------:R-:W-:Y:S02]  /*0710*/  @!P5 MOV R34, R40 ;  /* 0x000000280022d202 */ /* 0x000fe40000000f00 */
[----:B------:R-:W-:Y:S02]  /*0720*/  @P0 LEA.HI.X R39, R44, R35, R0, 0x1, P1 ;  /* 0x000000232c270211 */ /* 0x000fe400008f0c00 */
[----:B------:R-:W-:Y:S01]  /*0730*/  @!P5 MOV R35, R43 ;  /* 0x0000002b0023d202 */ /* 0x000fe20000000f00 */
[----:B0-----:R-:W-:Y:S01]  /*0740*/  @!P5 IMAD R0, R25, R12, RZ ;  /* 0x0000000c1900d224 */ /* 0x001fe200078e02ff */
[----:B------:R-:W-:-:S02]  /*0750*/  ISETP.GE.U32.AND P1, PT, R11, UR16, PT ;  /* 0x000000100b007c0c */ /* 0x000fc4000bf26070 */
[----:B----4-:R-:W-:Y:S01]  /*0760*/  @!P4 LEA R44, P6, R46, R32, 0x1 ;  /* 0x000000202e2cc211 */ /* 0x010fe200078c08ff */
[C---:B------:R-:W-:Y:S01]  /*0770*/  @!P5 IMAD R49, R8.reuse, R13, R0 ;  /* 0x0000000d0831d224 */ /* 0x040fe200078e0200 */
[----:B------:R-:W-:Y:S01]  /*0780*/  @!P4 IADD3 R0, R47, R19, RZ ;  /* 0x000000132f00c210 */ /* 0x000fe20007ffe0ff */
[----:B------:R-:W-:Y:S01]  /*0790*/  @!P5 IMAD.WIDE.U32 R34, R8, R12, R34 ;  /* 0x0000000c0822d225 */ /* 0x000fe200078e0022 */
[----:B------:R-:W0:Y:S01]  /*07a0*/  @!P2 LDC.64 R18, c[0x0][0x270] ;  /* 0x00009c00ff12ab82 */ /* 0x000e220000000a00 */
[----:B------:R-:W-:Y:S02]  /*07b0*/  ISETP.GE.AND.EX P1, PT, R31, UR17, PT, P1 ;  /* 0x000000111f007c0c */ /* 0x000fe4000bf26310 */
[----:B------:R-:W-:Y:S02]  /*07c0*/  @!P4 LEA.HI.X R45, R46, R33, R0, 0x1, P6 ;  /* 0x000000212e2dc211 */ /* 0x000fe400030f0c00 */
[----:B------:R-:W-:Y:S02]  /*07d0*/  @!P5 IADD3 R0, R35, R49, RZ ;  /* 0x000000312300d210 */ /* 0x000fe40007ffe0ff */
[C---:B---3--:R-:W-:Y:S01]  /*07e0*/  @!P5 LEA R46, P6, R34.reuse, R16, 0x1 ;  /* 0x00000010222ed211 */ /* 0x048fe200078c08ff */
[----:B------:R-:W2:Y:S01]  /*07f0*/  @!P3 LDC.64 R12, c[0x0][0x220] ;  /* 0x00008800ff0cbb82 */ /* 0x000ea20000000a00 */
[----:B------:R-:W-:Y:S01]  /*0800*/  ISETP.GT.U32.OR P1, PT, R3, 0x17f, P1 ;  /* 0x0000017f0300780c */ /* 0x000fe20000f24470 */
[----:B------:R2:W3:Y:S01]  /*0810*/  @!P4 LDG.E R22, desc[UR10][R44.64] ;  /* 0x0000000a2c16c981 */ /* 0x0004e2000c1e1900 */
[----:B------:R-:W-:Y:S01]  /*0820*/  @!P5 LEA.HI.X R47, R34, R17, R0, 0x1, P6 ;  /* 0x00000011222fd211 */ /* 0x000fe200030f0c00 */
[----:B-1----:R-:W-:Y:S01]  /*0830*/  @!P3 IMAD R2, R27, R14, RZ ;  /* 0x0000000e1b02b224 */ /* 0x002fe200078e02ff */
[----:B------:R-:W-:-:S02]  /*0840*/  @!P3 MOV R34, R40 ;  /* 0x000000280022b202 */ /* 0x000fc40000000f00 */
[----:B------:R-:W-:Y:S02]  /*0850*/  @!P3 MOV R35, R43 ;  /* 0x0000002b0023b202 */ /* 0x000fe40000000f00 */
[----:B------:R-:W-:Y:S01]  /*0860*/  MOV R24, RZ ;  /* 0x000000ff00187202 */ /* 0x000fe20000000f00 */
[C---:B------:R-:W-:Y:S01]  /*0870*/  @!P3 IMAD R49, R9.reuse, R15, R2 ;  /* 0x0000000f0931b224 */ /* 0x040fe200078e0202 */
[----:B------:R-:W1:Y:S01]  /*0880*/  @!P2 LDC.64 R16, c[0x0][0x220] ;  /* 0x00008800ff10ab82 */ /* 0x000e620000000a00 */
[----:B------:R-:W-:-:S03]  /*0890*/  @!P3 IMAD.WIDE.U32 R34, R9, R14, R34 ;  /* 0x0000000e0922b225 */ /* 0x000fc600078e0022 */
[----:B------:R1:W4:Y:S02]  /*08a0*/  @!P5 LDG.E R24, desc[UR10][R46.64] ;  /* 0x0000000a2e18d981 */ /* 0x000324000c1e1900 */
[----:B------:R-:W-:Y:S02]  /*08b0*/  @!P3 IADD3 R0, R35, R49, RZ ;  /* 0x000000312300b210 */ /* 0x000fe40007ffe0ff */
[----:B------:R-:W5:Y:S01]  /*08c0*/  @!P1 LDC.64 R14, c[0x0][0x270] ;  /* 0x00009c00ff0e9b82 */ /* 0x000f620000000a00 */
[C---:B--2---:R-:W-:Y:S01]  /*08d0*/  @!P3 LEA R44, P5, R34.reuse, R12, 0x1 ;  /* 0x0000000c222cb211 */ /* 0x044fe200078a08ff */
[----:B0-----:R-:W-:Y:S01]  /*08e0*/  @!P2 IMAD R2, R29, R18, RZ ;  /* 0x000000121d02a224 */ /* 0x001fe200078e02ff */
[----:B------:R-:W-:Y:S02]  /*08f0*/  @!P2 MOV R12, R40 ;  /* 0x00000028000ca202 */ /* 0x000fe40000000f00 */
[----:B------:R-:W-:Y:S02]  /*0900*/  @!P3 LEA.HI.X R45, R34, R13, R0, 0x1, P5 ;  /* 0x0000000d222db211 */ /* 0x000fe400028f0c00 */
[----:B------:R-:W-:-:S02]  /*0910*/  @!P2 MOV R13, R43 ;  /* 0x0000002b000da202 */ /* 0x000fc40000000f00 */
[----:B------:R-:W-:Y:S02]  /*0920*/  SHF.R.S32.HI R33, RZ, 0x1f, R20 ;  /* 0x0000001fff217819 */ /* 0x000fe40000011414 */
[----:B------:R-:W-:Y:S01]  /*0930*/  ISETP.GE.U32.AND P4, PT, R20, UR16, PT ;  /* 0x0000001014007c0c */ /* 0x000fe2000bf86070 */
[C---:B------:R-:W-:Y:S02]  /*0940*/  @!P2 IMAD R35, R10.reuse, R19, R2 ;  /* 0x000000130a23a224 */ /* 0x040fe400078e0202 */
[----:B------:R-:W-:Y:S01]  /*0950*/  @!P2 IMAD.WIDE.U32 R18, R10, R18, R12 ;  /* 0x000000120a12a225 */ /* 0x000fe200078e000c */
[----:B------:R-:W-:Y:S01]  /*0960*/  ISETP.GE.AND.EX P4, PT, R33, UR17, PT, P4 ;  /* 0x0000001121007c0c */ /* 0x000fe2000bf86340 */
[----:B------:R-:W0:Y:S03]  /*0970*/  @!P1 LDC.64 R12, c[0x0][0x220] ;  /* 0x00008800ff0c9b82 */ /* 0x000e260000000a00 */
[----:B------:R-:W-:-:S02]  /*0980*/  ISETP.GT.U32.OR P4, PT, R3, 0x17f, P4 ;  /* 0x0000017f0300780c */ /* 0x000fc40002784470 */
[----:B------:R-:W-:Y:S02]  /*0990*/  @!P2 IADD3 R0, R19, R35, RZ ;  /* 0x000000231300a210 */ /* 0x000fe40007ffe0ff */
[C---:B-1----:R-:W-:Y:S02]  /*09a0*/  @!P2 LEA R46, P5, R18.reuse, R16, 0x1 ;  /* 0x00000010122ea211 */ /* 0x042fe400078a08ff */
[----:B------:R-:W-:Y:S02]  /*09b0*/  SHF.R.S32.HI R35, RZ, 0x1f, R21 ;  /* 0x0000001fff237819 */ /* 0x000fe40000011415 */
[----:B------:R-:W-:Y:S01]  /*09c0*/  @!P2 LEA.HI.X R47, R18, R17, R0, 0x1, P5 ;  /* 0x00000011122fa211 */ /* 0x000fe200028f0c00 */
[----:B-----5:R-:W-:Y:S01]  /*09d0*/  @!P1 IMAD R0, R31, R14, RZ ;  /* 0x0000000e1f009224 */ /* 0x020fe200078e02ff */
[----:B------:R-:W-:Y:S02]  /*09e0*/  ISETP.GE.U32.AND P5, PT, R21, UR16, PT ;  /* 0x0000001015007c0c */ /* 0x000fe4000bfa6070 */
[----:B------:R-:W-:Y:S01]  /*09f0*/  @!P1 MOV R18, R40 ;  /* 0x0000002800129202 */ /* 0x000fe20000000f00 */
[----:B------:R-:W1:Y:S01]  /*0a00*/  @!P4 LDC.64 R16, c[0x0][0x270] ;  /* 0x00009c00ff10cb82 */ /* 0x000e620000000a00 */
[----:B------:R-:W-:Y:S01]  /*0a10*/  @!P1 MOV R19, R43 ;  /* 0x0000002b00139202 */ /* 0x000fe20000000f00 */
[----:B------:R-:W-:Y:S01]  /*0a20*/  @!P1 IMAD R49, R11, R15, R0 ;  /* 0x0000000f0b319224 */ /* 0x000fe200078e0200 */
[----:B------:R-:W-:Y:S01]  /*0a30*/  ISETP.GE.AND.EX P5, PT, R35, UR17, PT, P5 ;  /* 0x0000001123007c0c */ /* 0x000fe2000bfa6350 */
[----:B------:R-:W-:-:S03]  /*0a40*/  @!P1 IMAD.WIDE.U32 R14, R11, R14, R18 ;  /* 0x0000000e0b0e9225 */ /* 0x000fc600078e0012 */
[----:B------:R-:W-:Y:S01]  /*0a50*/  ISETP.GT.U32.OR P5, PT, R3, 0x17f, P5 ;  /* 0x0000017f0300780c */ /* 0x000fe20002fa4470 */
[----:B------:R-:W-:Y:S01]  /*0a60*/  HFMA2.MMA R26, -RZ, RZ, 0, 0 ;  /* 0x00000000ff1a7435 */ /* 0x000fe200000001ff */
[----:B------:R-:W-:Y:S02]  /*0a70*/  @!P1 IADD3 R0, R15, R49, RZ ;  /* 0x000000310f009210 */ /* 0x000fe40007ffe0ff */
[----:B0-----:R-:W-:-:S04]  /*0a80*/  @!P1 LEA R18, P6, R14, R12, 0x1 ;  /* 0x0000000c0e129211 */ /* 0x001fc800078c08ff */
[----:B------:R-:W-:-:S03]  /*0a90*/  @!P1 LEA.HI.X R19, R14, R13, R0, 0x1, P6 ;  /* 0x0000000d0e139211 */ /* 0x000fc600030f0c00 */
[----:B------:R0:W2:Y:S01]  /*0aa0*/  @P0 LDG.E R26, desc[UR10][R38.64] ;  /* 0x0000000a261a0981 */ /* 0x0000a2000c1e1900 */
[----:B------:R-:W5:Y:S01]  /*0ab0*/  @!P4 LDC.64 R14, c[0x0][0x220] ;  /* 0x00008800ff0ecb82 */ /* 0x000f620000000a00 */
[----:B------:R-:W-:-:S07]  /*0ac0*/  HFMA2.MMA R0, -RZ, RZ, 0, 0 ;  /* 0x00000000ff007435 */ /* 0x000fce00000001ff */
[----:B------:R-:W5:Y:S01]  /*0ad0*/  @!P5 LDC.64 R12, c[0x0][0x270] ;  /* 0x00009c00ff0cdb82 */ /* 0x000f620000000a00 */
[----:B0-----:R-:W-:Y:S01]  /*0ae0*/  @!P4 MOV R38, R40 ;  /* 0x000000280026c202 */ /* 0x001fe20000000f00 */
[-C--:B-1----:R-:W-:Y:S01]  /*0af0*/  @!P4 IMAD R32, R33, R16.reuse, RZ ;  /* 0x000000102120c224 */ /* 0x082fe200078e02ff */
[----:B------:R-:W-:Y:S01]  /*0b00*/  @!P4 MOV R39, R43 ;  /* 0x0000002b0027c202 */ /* 0x000fe20000000f00 */
[----:B------:R-:W2:Y:S01]  /*0b10*/  @!P2 LDG.E R0, desc[UR10][R46.64] ;  /* 0x0000000a2e00a981 */ /* 0x000ea2000c1e1900 */
[----:B------:R-:W-:Y:S01]  /*0b20*/  MOV R2, RZ ;  /* 0x000000ff00027202 */ /* 0x000fe20000000f00 */
[C---:B------:R-:W-:Y:S02]  /*0b30*/  @!P4 IMAD R49, R20.reuse, R17, R32 ;  /* 0x000000111431c224 */ /* 0x040fe400078e0220 */
[----:B------:R-:W-:Y:S02]  /*0b40*/  @!P4 IMAD.WIDE.U32 R38, R20, R16, R38 ;  /* 0x000000101426c225 */ /* 0x000fe400078e0026 */
[----:B------:R-:W0:Y:S01]  /*0b50*/  @!P5 LDC.64 R16, c[0x0][0x220] ;  /* 0x00008800ff10db82 */ /* 0x000e220000000a00 */
[----:B------:R1:W2:Y:S02]  /*0b60*/  @!P3 LDG.E R2, desc[UR10][R44.64] ;  /* 0x0000000a2c02b981 */ /* 0x0002a4000c1e1900 */
[----:B------:R-:W-:-:S02]  /*0b70*/  @!P4 IADD3 R32, R39, R49, RZ ;  /* 0x000000312720c210 */ /* 0x000fc40007ffe0ff */
[----:B-----5:R-:W-:-:S04]  /*0b80*/  @!P4 LEA R14, P2, R38, R14, 0x1 ;  /* 0x0000000e260ec211 */ /* 0x020fc800078408ff */
[----:B------:R-:W-:Y:S01]  /*0b90*/  @!P4 LEA.HI.X R15, R38, R15, R32, 0x1, P2 ;  /* 0x0000000f260fc211 */ /* 0x000fe200010f0c20 */
[----:B------:R-:W-:Y:S01]  /*0ba0*/  HFMA2.MMA R32, -RZ, RZ, 0, 0 ;  /* 0x00000000ff207435 */ /* 0x000fe200000001ff */
[----:B------:R-:W-:Y:S01]  /*0bb0*/  @!P5 MOV R38, R40 ;  /* 0x000000280026d202 */ /* 0x000fe20000000f00 */
[----:B------:R-:W-:Y:S01]  /*0bc0*/  @!P5 IMAD R34, R35, R12, RZ ;  /* 0x0000000c2322d224 */ /* 0x000fe200078e02ff */
[----:B------:R-:W-:-:S03]  /*0bd0*/  @!P5 MOV R39, R43 ;  /* 0x0000002b0027d202 */ /* 0x000fc60000000f00 */
[C---:B-1----:R-:W-:Y:S01]  /*0be0*/  @!P5 IMAD R45, R21.reuse, R13, R34 ;  /* 0x0000000d152dd224 */ /* 0x042fe200078e0222 */
[----:B------:R-:W-:Y:S01]  /*0bf0*/  HFMA2.MMA R34, -RZ, RZ, 0, 0 ;  /* 0x00000000ff227435 */ /* 0x000fe200000001ff */
[----:B------:R-:W-:Y:S02]  /*0c00*/  @!P5 IMAD.WIDE.U32 R12, R21, R12, R38 ;  /* 0x0000000c150cd225 */ /* 0x000fe400078e0026 */
[----:B------:R1:W5:Y:S01]  /*0c10*/  @!P1 LDG.E R32, desc[UR10][R18.64] ;  /* 0x0000000a12209981 */ /* 0x000362000c1e1900 */
[----:B------:R-:W-:Y:S02]  /*0c20*/  MOV R38, RZ ;  /* 0x000000ff00267202 */ /* 0x000fe40000000f00 */
[----:B------:R-:W-:Y:S02]  /*0c30*/  @!P5 IADD3 R13, R13, R45, RZ ;  /* 0x0000002d0d0dd210 */ /* 0x000fe40007ffe0ff */
[C---:B0-----:R-:W-:Y:S02]  /*0c40*/  @!P5 LEA R16, P1, R12.reuse, R16, 0x1 ;  /* 0x000000100c10d211 */ /* 0x041fe400078208ff */
[----:B------:R0:W5:Y:S02]  /*0c50*/  @!P4 LDG.E R34, desc[UR10][R14.64] ;  /* 0x0000000a0e22c981 */ /* 0x000164000c1e1900 */
[----:B------:R-:W-:-:S05]  /*0c60*/  @!P5 LEA.HI.X R17, R12, R17, R13, 0x1, P1 ;  /* 0x000000110c11d211 */ /* 0x000fca00008f0c0d */
[----:B------:R2:W5:Y:S01]  /*0c70*/  @!P5 LDG.E R38, desc[UR10][R16.64] ;  /* 0x0000000a1026d981 */ /* 0x000562000c1e1900 */
[----:B------:R-:W-:Y:S01]  /*0c80*/  ISETP.GT.AND P1, PT, R4, 0x1e, PT ;  /* 0x0000001e0400780c */ /* 0x000fe20003f24270 */
[--C-:B---3--:R-:W-:Y:S02]  /*0c90*/  HADD2.F32 R39, -RZ, R22.reuse.H1_H1 ;  /* 0x30000016ff277230 */ /* 0x108fe40000004100 */
[----:B-1----:R-:W-:-:S03]  /*0ca0*/  HADD2.F32 R18, -RZ, R22.H0_H0 ;  /* 0x20000016ff127230 */ /* 0x002fc60000004100 */
[----:B0-----:R-:W-:Y:S01]  /*0cb0*/  FMUL.FTZ R15, R39, R39 ;  /* 0x00000027270f7220 */ /* 0x001fe20000410000 */
[--C-:B----4-:R-:W-:Y:S02]  /*0cc0*/  HADD2.F32 R45, -RZ, R24.reuse.H1_H1 ;  /* 0x30000018ff2d7230 */ /* 0x110fe40000004100 */
[----:B------:R-:W-:Y:S02]  /*0cd0*/  HADD2.F32 R14, -RZ, R24.H0_H0 ;  /* 0x20000018ff0e7230 */ /* 0x000fe40000004100 */
[--C-:B--2---:R-:W-:Y:S02]  /*0ce0*/  HADD2.F32 R13, -RZ, R26.reuse.H1_H1 ;  /* 0x3000001aff0d7230 */ /* 0x104fe40000004100 */
[----:B------:R-:W-:-:S03]  /*0cf0*/  HADD2.F32 R12, -RZ, R26.H0_H0 ;  /* 0x2000001aff0c7230 */ /* 0x000fc60000004100 */
[----:B------:R-:W-:Y:S02]  /*0d00*/  FMUL.FTZ R19, R13, R13 ;  /* 0x0000000d0d137220 */ /* 0x000fe40000410000 */
[C---:B------:R-:W-:Y:S02]  /*0d10*/  FADD.FTZ R13, R12.reuse, R13 ;  /* 0x0000000d0c0d7221 */ /* 0x040fe40000010000 */
[----:B------:R-:W-:Y:S01]  /*0d20*/  FFMA.FTZ R19, R12, R12, R19 ;  /* 0x0000000c0c137223 */ /* 0x000fe20000010013 */
[----:B------:R-:W-:Y:S01]  /*0d30*/  FADD.FTZ R12, R18, R39 ;  /* 0x00000027120c7221 */ /* 0x000fe20000010000 */
[----:B------:R-:W-:-:S04]  /*0d40*/  FADD.FTZ R13, RZ, R13 ;  /* 0x0000000dff0d7221 */ /* 0x000fc80000010000 */
[----:B------:R-:W-:Y:S01]  /*0d50*/  FADD.FTZ R12, R13, R12 ;  /* 0x0000000c0d0c7221 */ /* 0x000fe20000010000 */
[----:B------:R-:W-:Y:S01]  /*0d60*/  FMUL.FTZ R13, R45, R45 ;  /* 0x0000002d2d0d7220 */ /* 0x000fe20000410000 */
[----:B------:R-:W-:Y:S01]  /*0d70*/  FFMA.FTZ R18, R18, R18, R15 ;  /* 0x0000001212127223 */ /* 0x000fe2000001000f */
[C---:B------:R-:W-:Y:S01]  /*0d80*/  FADD.FTZ R45, R14.reuse, R45 ;  /* 0x0000002d0e2d7221 */ /* 0x040fe20000010000 */
[----:B------:R-:W-:Y:S01]  /*0d90*/  FADD.FTZ R19, RZ, R19 ;  /* 0x00000013ff137221 */ /* 0x000fe20000010000 */
[----:B------:R-:W-:Y:S01]  /*0da0*/  FFMA.FTZ R13, R14, R14, R13 ;  /* 0x0000000e0e0d7223 */ /* 0x000fe2000001000d */
[--C-:B------:R-:W-:Y:S02]  /*0db0*/  HADD2.F32 R15, -RZ, R2.reuse.H1_H1 ;  /* 0x30000002ff0f7230 */ /* 0x100fe40000004100 */
[----:B------:R-:W-:Y:S02]  /*0dc0*/  HADD2.F32 R14, -RZ, R2.H0_H0 ;  /* 0x20000002ff0e7230 */ /* 0x000fe40000004100 */
[----:B------:R-:W-:Y:S01]  /*0dd0*/  FADD.FTZ R18, R19, R18 ;  /* 0x0000001213127221 */ /* 0x000fe20000010000 */
[----:B------:R-:W-:Y:S01]  /*0de0*/  FADD.FTZ R12, R12, R45 ;  /* 0x0000002d0c0c7221 */ /* 0x000fe20000010000 */
[----:B------:R-:W-:Y:S01]  /*0df0*/  FMUL.FTZ R17, R15, R15 ;  /* 0x0000000f0f117220 */ /* 0x000fe20000410000 */
[----:B------:R-:W-:-:S02]  /*0e00*/  HADD2.F32 R19, -RZ, R0.H1_H1 ;  /* 0x30000000ff137230 */ /* 0x000fc40000004100 */
[----:B------:R-:W-:Y:S01]  /*0e10*/  FADD.FTZ R15, R14, R15 ;  /* 0x0000000f0e0f7221 */ /* 0x000fe20000010000 */
[----:B------:R-:W-:Y:S02]  /*0e20*/  HADD2.F32 R16, -RZ, R0.H0_H0 ;  /* 0x20000000ff107230 */ /* 0x000fe40000004100 */
[----:B------:R-:W-:Y:S01]  /*0e30*/  FADD.FTZ R13, R18, R13 ;  /* 0x0000000d120d7221 */ /* 0x000fe20000010000 */
[----:B------:R-:W-:Y:S01]  /*0e40*/  FADD.FTZ R12, R12, R15 ;  /* 0x0000000f0c0c7221 */ /* 0x000fe20000010000 */
[----:B------:R-:W-:Y:S01]  /*0e50*/  FMUL.FTZ R15, R19, R19 ;  /* 0x00000013130f7220 */ /* 0x000fe20000410000 */
[----:B------:R-:W-:Y:S01]  /*0e60*/  FFMA.FTZ R14, R14, R14, R17 ;  /* 0x0000000e0e0e7223 */ /* 0x000fe20000010011 */
[C---:B------:R-:W-:Y:S02]  /*0e70*/  FADD.FTZ R19, R16.reuse, R19 ;  /* 0x0000001310137221 */ /* 0x040fe40000010000 */
[----:B------:R-:W-:Y:S01]  /*0e80*/  FFMA.FTZ R16, R16, R16, R15 ;  /* 0x0000001010107223 */ /* 0x000fe2000001000f */
[----:B------:R-:W-:Y:S01]  /*0e90*/  FADD.FTZ R13, R13, R14 ;  /* 0x0000000e0d0d7221 */ /* 0x000fe20000010000 */
[----:B-----5:R-:W-:-:S02]  /*0ea0*/  HADD2.F32 R15, -RZ, R32.H1_H1 ;  /* 0x30000020ff0f7230 */ /* 0x020fc40000004100 */
[----:B------:R-:W-:Y:S02]  /*0eb0*/  HADD2.F32 R14, -RZ, R32.H0_H0 ;  /* 0x20000020ff0e7230 */ /* 0x000fe40000004100 */
[----:B------:R-:W-:Y:S01]  /*0ec0*/  FADD.FTZ R12, R12, R19 ;  /* 0x000000130c0c7221 */ /* 0x000fe20000010000 */
[----:B------:R-:W-:Y:S02]  /*0ed0*/  FMUL.FTZ R17, R15, R15 ;  /* 0x0000000f0f117220 */ /* 0x000fe40000410000 */
[C---:B------:R-:W-:Y:S01]  /*0ee0*/  FADD.FTZ R15, R14.reuse, R15 ;  /* 0x0000000f0e0f7221 */ /* 0x040fe20000010000 */
[--C-:B------:R-:W-:Y:S02]  /*0ef0*/  HADD2.F32 R19, -RZ, R34.reuse.H1_H1 ;  /* 0x30000022ff137230 */ /* 0x100fe40000004100 */
[----:B------:R-:W-:Y:S01]  /*0f00*/  FADD.FTZ R13, R13, R16 ;  /* 0x000000100d0d7221 */ /* 0x000fe20000010000 */
[----:B------:R-:W-:Y:S01]  /*0f10*/  FFMA.FTZ R14, R14, R14, R17 ;  /* 0x0000000e0e0e7223 */ /* 0x000fe20000010011 */
[----:B------:R-:W-:-:S02]  /*0f20*/  HADD2.F32 R16, -RZ, R34.H0_H0 ;  /* 0x20000022ff107230 */ /* 0x000fc40000004100 */
[----:B------:R-:W-:Y:S01]  /*0f30*/  FADD.FTZ R12, R12, R15 ;  /* 0x0000000f0c0c7221 */ /* 0x000fe20000010000 */
[----:B------:R-:W-:Y:S01]  /*0f40*/  FMUL.FTZ R15, R19, R19 ;  /* 0x00000013130f7220 */ /* 0x000fe20000410000 */
[--C-:B------:R-:W-:Y:S02]  /*0f50*/  HADD2.F32 R17, -RZ, R38.reuse.H1_H1 ;  /* 0x30000026ff117230 */ /* 0x100fe40000004100 */
[----:B------:R-:W-:Y:S01]  /*0f60*/  FADD.FTZ R13, R13, R14 ;  /* 0x0000000e0d0d7221 */ /* 0x000fe20000010000 */
[C---:B------:R-:W-:Y:S01]  /*0f70*/  FADD.FTZ R19, R16.reuse, R19 ;  /* 0x0000001310137221 */ /* 0x040fe20000010000 */
[----:B------:R-:W-:Y:S02]  /*0f80*/  HADD2.F32 R14, -RZ, R38.H0_H0 ;  /* 0x20000026ff0e7230 */ /* 0x000fe40000004100 */
[----:B------:R-:W-:Y:S01]  /*0f90*/  FFMA.FTZ R16, R16, R16, R15 ;  /* 0x0000001010107223 */ /* 0x000fe2000001000f */
[----:B------:R-:W-:Y:S01]  /*0fa0*/  FMUL.FTZ R15, R17, R17 ;  /* 0x00000011110f7220 */ /* 0x000fe20000410000 */
[----:B------:R-:W-:Y:S01]  /*0fb0*/  FADD.FTZ R12, R12, R19 ;  /* 0x000000130c0c7221 */ /* 0x000fe20000010000 */
[C---:B------:R-:W-:Y:S01]  /*0fc0*/  FADD.FTZ R17, R14.reuse, R17 ;  /* 0x000000110e117221 */ /* 0x040fe20000010000 */
[----:B------:R-:W-:Y:S01]  /*0fd0*/  FADD.FTZ R13, R13, R16 ;  /* 0x000000100d0d7221 */ /* 0x000fe20000010000 */
[----:B------:R-:W-:-:S02]  /*0fe0*/  FFMA.FTZ R14, R14, R14, R15 ;  /* 0x0000000e0e0e7223 */ /* 0x000fc4000001000f */
[----:B------:R-:W-:Y:S02]  /*0ff0*/  FADD.FTZ R12, R12, R17 ;  /* 0x000000110c0c7221 */ /* 0x000fe40000010000 */
[----:B------:R-:W-:-:S03]  /*1000*/  FADD.FTZ R13, R13, R14 ;  /* 0x0000000e0d0d7221 */ /* 0x000fc60000010000 */
        /* <DEDUP_REMOVED lines=38> */
[----:B0-----:R-:W-:-:S03]  /*1270*/  FADD.FTZ R16, R17, R19 ;  /* 0x0000001311107221 */ /* 0x001fc60000010000 */
[----:B--2---:R-:W-:Y:S01]  /*1280*/  FADD.FTZ R39, R39, R12 ;  /* 0x0000000c27277221 */ /* 0x004fe20000010000 */
[----:B------:R-:W-:Y:S02]  /*1290*/  FADD.FTZ R12, R16, R13 ;  /* 0x0000000d100c7221 */ /* 0x000fe40000010000 */
[----:B------:R-:W0:Y:S01]  /*12a0*/  LDS.128 R16, [UR7+0x30] ;  /* 0x00003007ff107984 */ /* 0x000e220008000c00 */
        /* <DEDUP_REMOVED lines=21> */
.L_x_2469:
[----:B------:R-:W-:Y:S05]  /*1400*/  BSYNC B0 ;  /* 0x0000000000007941 */ /* 0x000fea0003800000 */
.L_x_2468:
[----:B------:R-:W1:Y:S02]  /*1410*/  LDC R19, c[0x0][0xc] ;  /* 0x00000300ff137b82 */ /* 0x000e640000000800 */
[----:B-1----:R-:W-:-:S13]  /*1420*/  ISETP.GE.U32.AND P1, PT, R19, 0x2, PT ;  /* 0x000000021300780c */ /* 0x002fda0003f26070 */
[----:B------:R-:W-:Y:S05]  /*1430*/  @!P1 BRA `(.L_x_2470) ;  /* 0x0000000800989947 */ /* 0x000fea0003800000 */
[----:B------:R-:W-:Y:S05]  /*1440*/  @P3 BRA `(.L_x_2471) ;  /* 0x0000000000843947 */ /* 0x000fea0003800000 */
[----:B------:R-:W1:Y:S01]  /*1450*/  LDC R39, c[0x0][0x10] ;  /* 0x00000400ff277b82 */ /* 0x000e620000000800 */
[----:B------:R-:W2:Y:S01]  /*1460*/  S2R R18, SR_CTAID.Y ;  /* 0x0000000000127919 */ /* 0x000ea20000002600 */
[----:B------:R-:W-:Y:S02]  /*1470*/  ULOP3.LUT UR8, UR4, 0x1, URZ, 0xc0, !UPT ;  /* 0x0000000104087892 */ /* 0x000fe4000f8ec03f */
[----:B------:R-:W-:Y:S01]  /*1480*/  ULOP3.LUT UP0, URZ, UR4, 0x2, URZ, 0xc0, !UPT ;  /* 0x00000002043f7892 */ /* 0x000fe2000f80c03f */
[----:B------:R-:W-:-:S03]  /*1490*/  UMOV UR7, 0x1 ;  /* 0x0000000100077882 */ /* 0x000fc60000000000 */
[----:B------:R-:W3:Y:S01]  /*14a0*/  LDC.64 R12, c[0x0][0x248] ;  /* 0x00009200ff0c7b82 */ /* 0x000ee20000000a00 */
[----:B------:R-:W-:Y:S01]  /*14b0*/  USEL UR7, UR7, 0xffffffff, !UP0 ;  /* 0xffffffff07077887 */ /* 0x000fe2000c000000 */
[C---:B-1----:R-:W-:Y:S02]  /*14c0*/  IMAD R14, R39.reuse, UR8, RZ ;  /* 0x00000008270e7c24 */ /* 0x042fe4000f8e02ff */
[----:B--2---:R-:W-:Y:S01]  /*14d0*/  IMAD R45, R39, UR9, R18 ;  /* 0x00000009272d7c24 */ /* 0x004fe2000f8e0212 */
[----:B------:R-:W-:Y:S01]  /*14e0*/  PLOP3.LUT P1, PT, PT, PT, UP0, 0x80, 0x0 ;  /* 0x000000000000781c */ /* 0x000fe20003f2f008 */
[----:B------:R-:W-:Y:S01]  /*14f0*/  IMAD R15, R14, R19, RZ ;  /* 0x000000130e0f7224 */ /* 0x000fe200078e02ff */
[----:B------:R-:W-:-:S04]  /*1500*/  MOV R49, UR7 ;  /* 0x0000000700317c02 */ /* 0x000fc80008000f00 */
[----:B------:R-:W-:-:S05]  /*1510*/  SHF.L.U32 R15, R15, 0x1, RZ ;  /* 0x000000010f0f7819 */ /* 0x000fca00000006ff */
[----:B---3--:R-:W-:Y:S01]  /*1520*/  IMAD.WIDE R12, R15, 0x4, R12 ;  /* 0x000000040f0c7825 */ /* 0x008fe200078e020c */
[----:B------:R-:W-:Y:S02]  /*1530*/  SEL R47, R19, RZ, !P1 ;  /* 0x000000ff132f7207 */ /* 0x000fe40004800000 */
[----:B------:R-:W-:Y:S01]  /*1540*/  IADD3 R15, R14, R18, RZ ;  /* 0x000000120e0f7210 */ /* 0x000fe20007ffe0ff */
[----:B------:R-:W-:Y:S02]  /*1550*/  IMAD.WIDE.U32 R44, R45, 0x8, R12 ;  /* 0x000000082d2c7825 */ /* 0x000fe400078e000c */
[----:B------:R-:W1:Y:S01]  /*1560*/  LDC.64 R12, c[0x0][0x240] ;  /* 0x00009000ff0c7b82 */ /* 0x000e620000000a00 */
[----:B------:R-:W-:Y:S02]  /*1570*/  ISETP.NE.AND P1, PT, R47, -0x1, PT ;  /* 0xffffffff2f00780c */ /* 0x000fe40003f25270 */
[----:B------:R2:W-:Y:S01]  /*1580*/  STG.E.64 desc[UR10][R44.64], R16 ;  /* 0x000000102c007986 */ /* 0x0005e2000c101b0a */
[----:B-1----:R-:W-:Y:S01]  /*1590*/  IMAD.WIDE.U32 R14, R15, 0x4, R12 ;  /* 0x000000040f0e7825 */ /* 0x002fe200078e000c */
[----:B------:R-:W-:Y:S06]  /*15a0*/  MEMBAR.ALL.GPU ;  /* 0x0000000000007992 */ /* 0x000fec000000a000 */
[----:B------:R-:W-:-:S00]  /*15b0*/  ERRBAR ;  /* 0x00000000000079ab */ /* 0x000fc00000000000 */
[----:B------:R-:W-:Y:S06]  /*15c0*/  CGAERRBAR ;  /* 0x00000000000075ab */ /* 0x000fec0000000000 */
[----:B------:R2:W-:Y:S01]  /*15d0*/  REDG.E.ADD.S32.STRONG.GPU desc[UR10][R14.64], R49 ;  /* 0x000000310e00798e */ /* 0x0005e2000c10e38a */
[----:B------:R-:W-:Y:S05]  /*15e0*/  @!P1 BRA `(.L_x_2471) ;  /* 0x00000000001c9947 */ /* 0x000fea0003800000 */
[----:B------:R-:W-:-:S04]  /*15f0*/  IMAD R39, R39, UR8, R18 ;  /* 0x0000000827277c24 */ /* 0x000fc8000f8e0212 */
[----:B------:R-:W-:-:S07]  /*1600*/  IMAD.WIDE.U32 R12, R39, 0x4, R12 ;  /* 0x00000004270c7825 */ /* 0x000fce00078e000c */
.L_x_2472:
[----:B--2---:R-:W2:Y:S04]  /*1610*/  LDG.E.STRONG.GPU R14, desc[UR10][R12.64] ;  /* 0x0000000a0c0e7981 */ /* 0x004ea8000c1ef900 */
[----:B--2---:R-:W-:Y:S01]  /*1620*/  CCTL.IVALL ;  /* 0x00000000ff00798f */ /* 0x004fe20002000000 */
[----:B------:R-:W-:Y:S05]  /*1630*/  YIELD ;  /* 0x0000000000007946 */ /* 0x000fea0003800000 */
[----:B------:R-:W-:-:S13]  /*1640*/  ISETP.NE.AND P1, PT, R14, R47, PT ;  /* 0x0000002f0e00720c */ /* 0x000fda0003f25270 */
[----:B------:R-:W-:Y:S05]  /*1650*/  @P1 BRA `(.L_x_2472) ;  /* 0xfffffffc00ec1947 */ /* 0x000fea000383ffff */
.L_x_2471:
        /* <DEDUP_REMOVED lines=11> */
.L_x_2474:
[----:B------:R-:W-:Y:S02]  /*1710*/  ISETP.EQ.OR P1, PT, R18, UR9, P3 ;  /* 0x0000000912007c0c */ /* 0x000fe40009f22670 */
[----:B--2---:R-:W-:-:S11]  /*1720*/  MOV R14, UR4 ;  /* 0x00000004000e7c02 */ /* 0x004fd60008000f00 */
        /* <DEDUP_REMOVED lines=8> */
[----:B--2---:R-:W-:Y:S01]  /*17b0*/  @!P1 IMAD R15, R39, R18, R44 ;  /* 0x00000012270f9224 */ /* 0x004fe200078e022c */
[----:B------:R-:W-:-:S03]  /*17c0*/  IADD3 R45, R18, 0x1, RZ ;  /* 0x00000001122d7810 */ /* 0x000fc60007ffe0ff */
[----:B------:R-:W-:Y:S01]  /*17d0*/  @!P1 IMAD.WIDE.U32 R14, R15, 0x8, R12 ;  /* 0x000000080f0e9825 */ /* 0x000fe200078e000c */
[----:B------:R-:W-:-:S05]  /*17e0*/  ISETP.EQ.OR P2, PT, R45, UR9, P3 ;  /* 0x000000092d007c0c */ /* 0x000fca0009f42670 */
[----:B------:R-:W0:Y:S01]  /*17f0*/  @!P1 LDG.E.64 R14, desc[UR10][R14.64] ;  /* 0x0000000a0e0e9981 */ /* 0x000e22000c1e1b00 */
[----:B------:R-:W-:-:S07]  /*1800*/  MOV R13, UR4 ;  /* 0x00000004000d7c02 */ /* 0x000fce0008000f00 */
[----:B------:R-:W1:Y:S01]  /*1810*/  @!P2 S2R R12, SR_CTAID.Y ;  /* 0x00000000000ca919 */ /* 0x000e620000002600 */
[----:B------:R-:W1:Y:S01]  /*1820*/  @!P2 LDC R44, c[0x0][0x10] ;  /* 0x00000400ff2cab82 */ /* 0x000e620000000800 */
[----:B------:R-:W-:Y:S01]  /*1830*/  @!P2 LOP3.LUT R13, R13, 0x1, RZ, 0xc0, !PT ;  /* 0x000000010d0da812 */ /* 0x000fe200078ec0ff */
[----:B-1----:R-:W-:-:S04]  /*1840*/  @!P2 IMAD R45, R45, R44, R12 ;  /* 0x0000002c2d2da224 */ /* 0x002fc800078e020c */
[----:B------:R-:W-:Y:S02]  /*1850*/  @!P2 IMAD R44, R44, R13, RZ ;  /* 0x0000000d2c2ca224 */ /* 0x000fe400078e02ff */
[----:B------:R-:W1:Y:S02]  /*1860*/  @!P2 LDC.64 R12, c[0x0][0x248] ;  /* 0x00009200ff0cab82 */ /* 0x000e640000000a00 */
[----:B------:R-:W-:-:S05]  /*1870*/  @!P2 IMAD R44, R44, R19, RZ ;  /* 0x000000132c2ca224 */ /* 0x000fca00078e02ff */
[----:B------:R-:W-:-:S05]  /*1880*/  @!P2 SHF.L.U32 R39, R44, 0x1, RZ ;  /* 0x000000012c27a819 */ /* 0x000fca00000006ff */
[----:B-1----:R-:W-:-:S04]  /*1890*/  @!P2 IMAD.WIDE R12, R39, 0x4, R12 ;  /* 0x00000004270ca825 */ /* 0x002fc800078e020c */
[----:B------:R-:W-:-:S06]  /*18a0*/  @!P2 IMAD.WIDE.U32 R12, R45, 0x8, R12 ;  /* 0x000000082d0ca825 */ /* 0x000fcc00078e000c */
[----:B------:R-:W2:Y:S01]  /*18b0*/  @!P2 LDG.E.64 R12, desc[UR10][R12.64] ;  /* 0x0000000a0c0ca981 */ /* 0x000ea2000c1e1b00 */
[----:B------:R-:W-:-:S04]  /*18c0*/  IADD3 R45, R18, 0x2, RZ ;  /* 0x00000002122d7810 */ /* 0x000fc80007ffe0ff */
[----:B------:R-:W-:-:S13]  /*18d0*/  ISETP.EQ.OR P4, PT, R45, UR9, P3 ;  /* 0x000000092d007c0c */ /* 0x000fda0009f82670 */
[----:B------:R-:W1:Y:S01]  /*18e0*/  @!P4 LDC R44, c[0x0][0x10] ;  /* 0x00000400ff2ccb82 */ /* 0x000e620000000800 */
[----:B0-----:R-:W-:Y:S02]  /*18f0*/  @!P1 FADD.FTZ R16, R16, R14 ;  /* 0x0000000e10109221 */ /* 0x001fe40000010000 */
[----:B------:R-:W1:Y:S01]  /*1900*/  @!P4 S2R R14, SR_CTAID.Y ;  /* 0x00000000000ec919 */ /* 0x000e620000002600 */
[----:B------:R-:W-:Y:S01]  /*1910*/  @!P1 FADD.FTZ R17, R17, R15 ;  /* 0x0000000f11119221 */ /* 0x000fe20000010000 */
[----:B------:R-:W-:-:S04]  /*1920*/  MOV R15, UR4 ;  /* 0x00000004000f7c02 */ /* 0x000fc80008000f00 */
[----:B------:R-:W-:Y:S01]  /*1930*/  @!P4 LOP3.LUT R15, R15, 0x1, RZ, 0xc0, !PT ;  /* 0x000000010f0fc812 */ /* 0x000fe200078ec0ff */
[----:B-1----:R-:W-:-:S04]  /*1940*/  @!P4 IMAD R45, R45, R44, R14 ;  /* 0x0000002c2d2dc224 */ /* 0x002fc800078e020e */
[----:B------:R-:W-:Y:S02]  /*1950*/  @!P4 IMAD R44, R44, R15, RZ ;  /* 0x0000000f2c2cc224 */ /* 0x000fe400078e02ff */
[----:B------:R-:W0:Y:S02]  /*1960*/  @!P4 LDC.64 R14, c[0x0][0x248] ;  /* 0x00009200ff0ecb82 */ /* 0x000e240000000a00 */
[----:B------:R-:W-:-:S05]  /*1970*/  @!P4 IMAD R44, R44, R19, RZ ;  /* 0x000000132c2cc224 */ /* 0x000fca00078e02ff */
[----:B------:R-:W-:-:S05]  /*1980*/  @!P4 SHF.L.U32 R39, R44, 0x1, RZ ;  /* 0x000000012c27c819 */ /* 0x000fca00000006ff */
[----:B0-----:R-:W-:-:S04]  /*1990*/  @!P4 IMAD.WIDE R14, R39, 0x4, R14 ;  /* 0x00000004270ec825 */ /* 0x001fc800078e020e */
[----:B------:R-:W-:Y:S01]  /*19a0*/  @!P4 IMAD.WIDE.U32 R14, R45, 0x8, R14 ;  /* 0x000000082d0ec825 */ /* 0x000fe200078e000e */
[----:B------:R-:W-:-:S04]  /*19b0*/  IADD3 R45, R18, 0x3, RZ ;  /* 0x00000003122d7810 */ /* 0x000fc80007ffe0ff */
[----:B------:R-:W-:Y:S01]  /*19c0*/  ISETP.EQ.OR P1, PT, R45, UR9, P3 ;  /* 0x000000092d007c0c */ /* 0x000fe20009f22670 */
[----:B------:R-:W3:Y:S01]  /*19d0*/  @!P4 LDG.E.64 R14, desc[UR10][R14.64] ;  /* 0x0000000a0e0ec981 */ /* 0x000ee2000c1e1b00 */
[----:B--2---:R-:W-:-:S11]  /*19e0*/  @!P2 FADD.FTZ R16, R16, R12 ;  /* 0x0000000c1010a221 */ /* 0x004fd60000010000 */
[----:B------:R-:W0:Y:S01]  /*19f0*/  @!P1 S2R R12, SR_CTAID.Y ;  /* 0x00000000000c9919 */ /* 0x000e220000002600 */
[----:B------:R-:W0:Y:S01]  /*1a00*/  @!P1 LDC R44, c[0x0][0x10] ;  /* 0x00000400ff2c9b82 */ /* 0x000e220000000800 */
[----:B------:R-:W-:Y:S01]  /*1a10*/  @!P2 FADD.FTZ R17, R17, R13 ;  /* 0x0000000d1111a221 */ /* 0x000fe20000010000 */
[----:B------:R-:W-:-:S04]  /*1a20*/  MOV R13, UR4 ;  /* 0x00000004000d7c02 */ /* 0x000fc80008000f00 */
[----:B------:R-:W-:Y:S01]  /*1a30*/  @!P1 LOP3.LUT R13, R13, 0x1, RZ, 0xc0, !PT ;  /* 0x000000010d0d9812 */ /* 0x000fe200078ec0ff */
[----:B0-----:R-:W-:-:S04]  /*1a40*/  @!P1 IMAD R45, R45, R44, R12 ;  /* 0x0000002c2d2d9224 */ /* 0x001fc800078e020c */
[----:B------:R-:W-:Y:S02]  /*1a50*/  @!P1 IMAD R44, R44, R13, RZ ;  /* 0x0000000d2c2c9224 */ /* 0x000fe400078e02ff */
[----:B------:R-:W0:Y:S02]  /*1a60*/  @!P1 LDC.64 R12, c[0x0][0x248] ;  /* 0x00009200ff0c9b82 */ /* 0x000e240000000a00 */
[----:B------:R-:W-:-:S05]  /*1a70*/  @!P1 IMAD R44, R44, R19, RZ ;  /* 0x000000132c2c9224 */ /* 0x000fca00078e02ff */
[----:B------:R-:W-:-:S05]  /*1a80*/  @!P1 SHF.L.U32 R39, R44, 0x1, RZ ;  /* 0x000000012c279819 */ /* 0x000fca00000006ff */
[----:B0-----:R-:W-:-:S04]  /*1a90*/  @!P1 IMAD.WIDE R12, R39, 0x4, R12 ;  /* 0x00000004270c9825 */ /* 0x001fc800078e020c */
[----:B------:R-:W-:-:S06]  /*1aa0*/  @!P1 IMAD.WIDE.U32 R12, R45, 0x8, R12 ;  /* 0x000000082d0c9825 */ /* 0x000fcc00078e000c */
[----:B------:R-:W2:Y:S01]  /*1ab0*/  @!P1 LDG.E.64 R12, desc[UR10][R12.64] ;  /* 0x0000000a0c0c9981 */ /* 0x000ea2000c1e1b00 */
[----:B------:R-:W-:-:S04]  /*1ac0*/  IADD3 R36, R36, -0x4, RZ ;  /* 0xfffffffc24247810 */ /* 0x000fc80007ffe0ff */
[----:B------:R-:W-:Y:S02]  /*1ad0*/  ISETP.NE.AND P2, PT, R36, RZ, PT ;  /* 0x000000ff2400720c */ /* 0x000fe40003f45270 */
[----:B------:R-:W-:Y:S01]  /*1ae0*/  IADD3 R18, R18, 0x4, RZ ;  /* 0x0000000412127810 */ /* 0x000fe20007ffe0ff */
[----:B---3--:R-:W-:Y:S01]  /*1af0*/  @!P4 FADD.FTZ R16, R16, R14 ;  /* 0x0000000e1010c221 */ /* 0x008fe20000010000 */
[----:B------:R-:W-:-:S03]  /*1b00*/  @!P4 FADD.FTZ R17, R17, R15 ;  /* 0x0000000f1111c221 */ /* 0x000fc60000010000 */
[----:B--2---:R-:W-:Y:S01]  /*1b10*/  @!P1 FADD.FTZ R16, R16, R12 ;  /* 0x0000000c10109221 */ /* 0x004fe20000010000 */
[----:B------:R-:W-:-:S05]  /*1b20*/  @!P1 FADD.FTZ R17, R17, R13 ;  /* 0x0000000d11119221 */ /* 0x000fca0000010000 */
[----:B------:R-:W-:Y:S05]  /*1b30*/  @P2 BRA `(.L_x_2474) ;  /* 0xfffffff800f42947 */ /* 0x000fea000383ffff */
.L_x_2473:
[----:B------:R-:W-:-:S13]  /*1b40*/  LOP3.LUT P1, R36, R19, 0x3, RZ, 0xc0, !PT ;  /* 0x0000000313247812 */ /* 0x000fda000782c0ff */
[----:B------:R-:W-:Y:S05]  /*1b50*/  @!P1 BRA `(.L_x_2470) ;  /* 0x0000000000d09947 */ /* 0x000fea0003800000 */
[----:B------:R-:W-:Y:S01]  /*1b60*/  ISETP.EQ.OR P1, PT, R18, UR9, P3 ;  /* 0x0000000912007c0c */ /* 0x000fe20009f22670 */
[----:B------:R-:W-:Y:S01]  /*1b70*/  BSSY B0, `(.L_x_2475) ;  /* 0x0000010000007945 */ /* 0x000fe20003800000 */
[----:B------:R-:W-:-:S11]  /*1b80*/  ISETP.NE.AND P2, PT, R36, 0x1, PT ;  /* 0x000000012400780c */ /* 0x000fd60003f45270 */
[----:B------:R-:W-:Y:S05]  /*1b90*/  @P1 BRA `(.L_x_2476) ;  /* 0x0000000000341947 */ /* 0x000fea0003800000 */
[----:B------:R-:W1:Y:S01]  /*1ba0*/  S2R R39, SR_CTAID.Y ;  /* 0x0000000000277919 */ /* 0x000e620000002600 */
[----:B------:R-:W3:Y:S01]  /*1bb0*/  LDC.64 R12, c[0x0][0x248] ;  /* 0x00009200ff0c7b82 */ /* 0x000ee20000000a00 */
[----:B------:R-:W-:Y:S01]  /*1bc0*/  ULOP3.LUT UR7, UR4, 0x1, URZ, 0xc0, !UPT ;  /* 0x0000000104077892 */ /* 0x000fe2000f8ec03f */
[----:B------:R-:W-:-:S03]  /*1bd0*/  ULDC UR8, c[0x0][0x10] ;  /* 0x0000040000087ab9 */ /* 0x000fc60000000800 */
[----:B------:R-:W-:-:S06]  /*1be0*/  UIMAD UR7, UR8, UR7, URZ ;  /* 0x00000007080772a4 */ /* 0x000fcc000f8e023f */
[----:B--2---:R-:W-:-:S05]  /*1bf0*/  IMAD R14, R19, UR7, RZ ;  /* 0x00000007130e7c24 */ /* 0x004fca000f8e02ff */
[----:B------:R-:W-:-:S05]  /*1c00*/  SHF.L.U32 R15, R14, 0x1, RZ ;  /* 0x000000010e0f7819 */ /* 0x000fca00000006ff */
[----:B---3--:R-:W-:-:S04]  /*1c10*/  IMAD.WIDE R12, R15, 0x4, R12 ;  /* 0x000000040f0c7825 */ /* 0x008fc800078e020c */
[----:B-1----:R-:W-:-:S04]  /*1c20*/  IMAD R15, R18, UR8, R39 ;  /* 0x00000008120f7c24 */ /* 0x002fc8000f8e0227 */
[----:B------:R-:W-:-:S06]  /*1c30*/  IMAD.WIDE.U32 R12, R15, 0x8, R12 ;  /* 0x000000080f0c7825 */ /* 0x000fcc00078e000c */
[----:B------:R-:W0:Y:S02]  /*1c40*/  LDG.E.64 R12, desc[UR10][R12.64] ;  /* 0x0000000a0c0c7981 */ /* 0x000e24000c1e1b00 */
[----:B0-----:R-:W-:Y:S01]  /*1c50*/  FADD.FTZ R16, R16, R12 ;  /* 0x0000000c10107221 */ /* 0x001fe20000010000 */
[----:B------:R-:W-:-:S07]  /*1c60*/  FADD.FTZ R17, R17, R13 ;  /* 0x0000000d11117221 */ /* 0x000fce0000010000 */
.L_x_2476:
[----:B------:R-:W-:Y:S05]  /*1c70*/  BSYNC B0 ;  /* 0x0000000000007941 */ /* 0x000fea0003800000 */
.L_x_2475:
[----:B------:R-:W-:Y:S05]  /*1c80*/  @!P2 BRA `(.L_x_2470) ;  /* 0x000000000084a947 */ /* 0x000fea0003800000 */
[C---:B--2---:R-:W-:Y:S02]  /*1c90*/  IADD3 R45, R18.reuse, 0x1, RZ ;  /* 0x00000001122d7810 */ /* 0x044fe40007ffe0ff */
[----:B------:R-:W-:Y:S02]  /*1ca0*/  IADD3 R39, R18, 0x2, RZ ;  /* 0x0000000212277810 */ /* 0x000fe40007ffe0ff */
[----:B------:R-:W-:Y:S02]  /*1cb0*/  ISETP.EQ.OR P2, PT, R45, UR9, P3 ;  /* 0x000000092d007c0c */ /* 0x000fe40009f42670 */
[----:B------:R-:W-:Y:S02]  /*1cc0*/  ISETP.EQ.OR P1, PT, R39, UR9, P3 ;  /* 0x0000000927007c0c */ /* 0x000fe40009f22670 */
[----:B------:R-:W-:Y:S02]  /*1cd0*/  MOV R13, UR4 ;  /* 0x00000004000d7c02 */ /* 0x000fe40008000f00 */
[----:B------:R-:W-:-:S02]  /*1ce0*/  ISETP.EQ.OR P1, PT, R36, 0x2, P1 ;  /* 0x000000022400780c */ /* 0x000fc40000f22670 */
[----:B------:R-:W-:-:S05]  /*1cf0*/  MOV R15, UR4 ;  /* 0x00000004000f7c02 */ /* 0x000fca0008000f00 */
[----:B------:R-:W1:Y:S01]  /*1d00*/  @!P2 S2R R12, SR_CTAID.Y ;  /* 0x00000000000ca919 */ /* 0x000e620000002600 */
[----:B------:R-:W1:Y:S01]  /*1d10*/  @!P2 LDC R14, c[0x0][0x10] ;  /* 0x00000400ff0eab82 */ /* 0x000e620000000800 */
[----:B------:R-:W-:-:S04]  /*1d20*/  @!P2 LOP3.LUT R13, R13, 0x1, RZ, 0xc0, !PT ;  /* 0x000000010d0da812 */ /* 0x000fc800078ec0ff */
[----:B------:R-:W2:Y:S01]  /*1d30*/  @!P1 S2R R18, SR_CTAID.Y ;  /* 0x0000000000129919 */ /* 0x000ea20000002600 */
[----:B------:R-:W-:Y:S02]  /*1d40*/  @!P1 LOP3.LUT R15, R15, 0x1, RZ, 0xc0, !PT ;  /* 0x000000010f0f9812 */ /* 0x000fe400078ec0ff */
[----:B------:R-:W2:Y:S01]  /*1d50*/  @!P1 LDC R36, c[0x0][0x10] ;  /* 0x00000400ff249b82 */ /* 0x000ea20000000800 */
[----:B-1----:R-:W-:Y:S02]  /*1d60*/  @!P2 IMAD R45, R45, R14, R12 ;  /* 0x0000000e2d2da224 */ /* 0x002fe400078e020c */
[----:B------:R-:W-:-:S05]  /*1d70*/  @!P2 IMAD R14, R14, R13, RZ ;  /* 0x0000000d0e0ea224 */ /* 0x000fca00078e02ff */
[----:B------:R-:W1:Y:S01]  /*1d80*/  @!P2 LDC.64 R12, c[0x0][0x248] ;  /* 0x00009200ff0cab82 */ /* 0x000e620000000a00 */
[----:B--2---:R-:W-:Y:S02]  /*1d90*/  @!P1 IMAD R39, R39, R36, R18 ;  /* 0x0000002427279224 */ /* 0x004fe400078e0212 */
[----:B------:R-:W-:Y:S02]  /*1da0*/  @!P1 IMAD R36, R36, R15, RZ ;  /* 0x0000000f24249224 */ /* 0x000fe400078e02ff */
[----:B------:R-:W-:-:S03]  /*1db0*/  @!P2 IMAD R18, R14, R19, RZ ;  /* 0x000000130e12a224 */ /* 0x000fc600078e02ff */
[----:B------:R-:W2:Y:S01]  /*1dc0*/  @!P1 LDC.64 R14, c[0x0][0x248] ;  /* 0x00009200ff0e9b82 */ /* 0x000ea20000000a00 */
[----:B------:R-:W-:Y:S01]  /*1dd0*/  @!P1 IMAD R36, R36, R19, RZ ;  /* 0x0000001324249224 */ /* 0x000fe200078e02ff */
[----:B------:R-:W-:-:S05]  /*1de0*/  @!P2 SHF.L.U32 R19, R18, 0x1, RZ ;  /* 0x000000011213a819 */ /* 0x000fca00000006ff */
[----:B-1----:R-:W-:Y:S01]  /*1df0*/  @!P2 IMAD.WIDE R12, R19, 0x4, R12 ;  /* 0x00000004130ca825 */ /* 0x002fe200078e020c */
[----:B------:R-:W-:-:S03]  /*1e00*/  @!P1 SHF.L.U32 R19, R36, 0x1, RZ ;  /* 0x0000000124139819 */ /* 0x000fc600000006ff */
[----:B------:R-:W-:-:S04]  /*1e10*/  @!P2 IMAD.WIDE.U32 R12, R45, 0x8, R12 ;  /* 0x000000082d0ca825 */ /* 0x000fc800078e000c */
[----:B--2---:R-:W-:Y:S02]  /*1e20*/  @!P1 IMAD.WIDE R14, R19, 0x4, R14 ;  /* 0x00000004130e9825 */ /* 0x004fe400078e020e */
[----:B------:R-:W0:Y:S02]  /*1e30*/  @!P2 LDG.E.64 R12, desc[UR10][R12.64] ;  /* 0x0000000a0c0ca981 */ /* 0x000e24000c1e1b00 */
[----:B------:R-:W-:-:S06]  /*1e40*/  @!P1 IMAD.WIDE.U32 R14, R39, 0x8, R14 ;  /* 0x00000008270e9825 */ /* 0x000fcc00078e000e */
[----:B------:R-:W2:Y:S01]  /*1e50*/  @!P1 LDG.E.64 R14, desc[UR10][R14.64] ;  /* 0x0000000a0e0e9981 */ /* 0x000ea2000c1e1b00 */
[----:B0-----:R-:W-:Y:S01]  /*1e60*/  @!P2 FADD.FTZ R16, R16, R12 ;  /* 0x0000000c1010a221 */ /* 0x001fe20000010000 */
[----:B------:R-:W-:-:S03]  /*1e70*/  @!P2 FADD.FTZ R17, R17, R13 ;  /* 0x0000000d1111a221 */ /* 0x000fc60000010000 */
[----:B--2---:R-:W-:Y:S01]  /*1e80*/  @!P1 FADD.FTZ R16, R16, R14 ;  /* 0x0000000e10109221 */ /* 0x004fe20000010000 */
[----:B------:R-:W-:-:S07]  /*1e90*/  @!P1 FADD.FTZ R17, R17, R15 ;  /* 0x0000000f11119221 */ /* 0x000fce0000010000 */
.L_x_2470:
[----:B------:R-:W-:Y:S01]  /*1ea0*/  ULDC.64 UR14, c[0x0][0x218] ;  /* 0x00008600000e7ab9 */ /* 0x000fe20000000a00 */
[----:B------:R-:W-:Y:S01]  /*1eb0*/  LOP3.LUT P1, RZ, R3, UR9, RZ, 0xfc, !PT ;  /* 0x0000000903ff7c12 */ /* 0x000fe2000f82fcff */
[----:B------:R-:W1:Y:S01]  /*1ec0*/  S2UR UR8, SR_CgaCtaId ;  /* 0x00000000000879c3 */ /* 0x000e620000008800 */
[----:B------:R-:W-:Y:S01]  /*1ed0*/  ISETP.EQ.U32.AND P2, PT, RZ, UR14, PT ;  /* 0x0000000eff007c0c */ /* 0x000fe2000bf42070 */
[----:B------:R-:W-:Y:S01]  /*1ee0*/  UMOV UR7, 0x400 ;  /* 0x0000040000077882 */ /* 0x000fe20000000000 */
[----:B------:R-:W-:Y:S02]  /*1ef0*/  MOV R19, UR6 ;  /* 0x0000000600137c02 */ /* 0x000fe40008000f00 */
[----:B------:R-:W-:-:S03]  /*1f00*/  ISETP.EQ.OR.EX P1, PT, RZ, UR15, P1, P2 ;  /* 0x0000000fff007c0c */ /* 0x000fc60008f22720 */
[----:B--2---:R-:W2:Y:S08]  /*1f10*/  LDC.64 R14, c[0x0][0x228] ;  /* 0x00008a00ff0e7b82 */ /* 0x004eb00000000a00 */
[----:B------:R-:W3:Y:S08]  /*1f20*/  LDC.64 R12, c[0x0][0x230] ;  /* 0x00008c00ff0c7b82 */ /* 0x000ef00000000a00 */
[----:B------:R-:W4:Y:S01]  /*1f30*/  @!P1 LDC.64 R44, c[0x0][0x218] ;  /* 0x00008600ff2c9b82 */ /* 0x000f220000000a00 */
[----:B-1----:R-:W-:-:S03]  /*1f40*/  ULEA UR7, UR8, UR7, 0x18 ;  /* 0x0000000708077291 */ /* 0x002fc6000f8ec03f */
[----:B------:R-:W-:Y:S02]  /*1f50*/  ULDC UR8, c[0x0][0x2a4] ;  /* 0x0000a90000087ab9 */ /* 0x000fe40000000800 */
[----:B------:R-:W-:-:S04]  /*1f60*/  @!P1 FMUL.FTZ R36, R16, UR8 ;  /* 0x0000000810249c20 */ /* 0x000fc80008410000 */
[----:B------:R0:W-:Y:S01]  /*1f70*/  @!P3 STS.64 [UR7+0x78], R16 ;  /* 0x00007810ff00b988 */ /* 0x0001e20008000a07 */
[----:B----4-:R-:W-:Y:S01]  /*1f80*/  @!P1 IMAD.WIDE R44, R19, 0x8, R44 ;  /* 0x00000008132c9825 */ /* 0x010fe200078e022c */
[----:B------:R-:W-:-:S03]  /*1f90*/  IADD3 R19, R30, R37, RZ ;  /* 0x000000251e137210 */ /* 0x000fc60007ffe0ff */
[----:B------:R-:W-:Y:S02]  /*1fa0*/  @!P1 FMUL.FTZ R37, R17, UR8 ;  /* 0x0000000811259c20 */ /* 0x000fe40008410000 */
[----:B--2---:R-:W-:-:S03]  /*1fb0*/  IMAD.WIDE R46, R19, 0x4, R14 ;  /* 0x00000004132e7825 */ /* 0x004fc600078e020e */
[----:B------:R1:W-:Y:S01]  /*1fc0*/  @!P1 STG.E.64 desc[UR10][R44.64], R36 ;  /* 0x000000242c009986 */ /* 0x0003e2000c101b0a */
[----:B---3--:R-:W-:Y:S01]  /*1fd0*/  IMAD.WIDE R14, R19, 0x4, R12 ;  /* 0x00000004130e7825 */ /* 0x008fe200078e020c */
[----:B------:R-:W-:Y:S06]  /*1fe0*/  BAR.SYNC.DEFER_BLOCKING 0x0 ;  /* 0x0000000000007b1d */ /* 0x000fec0000010000 */
[----:B------:R-:W2:Y:S04]  /*1ff0*/  LDG.E.64 R12, desc[UR10][R46.64] ;  /* 0x0000000a2e0c7981 */ /* 0x000ea8000c1e1b00 */
[----:B------:R-:W2:Y:S01]  /*2000*/  LDG.E.64 R14, desc[UR10][R14.64] ;  /* 0x0000000a0e0e7981 */ /* 0x000ea2000c1e1b00 */
[----:B------:R-:W-:Y:S01]  /*2010*/  ISETP.NE.AND P6, PT, RZ, UR12, PT ;  /* 0x0000000cff007c0c */ /* 0x000fe2000bfc5270 */
[----:B0-----:R-:W-:-:S02]  /*2020*/  HADD2.F32 R17, -RZ, R26.H0_H0 ;  /* 0x2000001aff117230 */ /* 0x001fc40000004100 */
[----:B------:R-:W0:Y:S01]  /*2030*/  LDS.64 R18, [UR7+0x78] ;  /* 0x00007807ff127984 */ /* 0x000e220008000a00 */
[----:B-1----:R-:W-:Y:S02]  /*2040*/  HADD2.F32 R36, -RZ, R24.H0_H0 ;  /* 0x20000018ff247230 */ /* 0x002fe40000004100 */
[----:B0-----:R-:W-:-:S05]  /*2050*/  FMUL.FTZ R18, R18, UR8 ;  /* 0x0000000812127c20 */ /* 0x001fca0008410000 */
[----:B------:R-:W-:Y:S01]  /*2060*/  R2UR UR7, R18 ;  /* 0x00000000120772ca */ /* 0x000fe200000e0000 */
[----:B------:R-:W-:Y:S02]  /*2070*/  HADD2.F32 R18, -RZ, R26.H1_H1 ;  /* 0x3000001aff127230 */ /* 0x000fe40000004100 */
[----:B------:R-:W-:-:S10]  /*2080*/  HADD2.F32 R26, -RZ, R22.H0_H0 ;  /* 0x20000016ff1a7230 */ /* 0x000fd40000004100 */
[----:B------:R-:W-:Y:S01]  /*2090*/  MOV R16, UR7 ;  /* 0x0000000700107c02 */ /* 0x000fe20008000f00 */
[----:B------:R-:W-:Y:S01]  /*20a0*/  FADD.FTZ R17, R17, -UR7 ;  /* 0x8000000711117e21 */ /* 0x000fe20008010000 */
[----:B------:R-:W-:-:S03]  /*20b0*/  FADD.FTZ R18, R18, -UR7 ;  /* 0x8000000712127e21 */ /* 0x000fc60008010000 */
[----:B------:R-:W-:-:S04]  /*20c0*/  FMUL.FTZ R16, R16, UR7 ;  /* 0x0000000710107c20 */ /* 0x000fc80008410000 */
[----:B------:R-:W-:-:S05]  /*20d0*/  FFMA.FTZ R16, R19, UR8, -R16 ;  /* 0x0000000813107c23 */ /* 0x000fca0008010810 */
[----:B------:R-:W-:-:S13]  /*20e0*/  FSETP.GTU.FTZ.AND P1, PT, R16, RZ, PT ;  /* 0x000000ff1000720b */ /* 0x000fda0003f3c000 */
[----:B------:R-:W-:Y:S01]  /*20f0*/  VOTEU.ANY UP0, P1 ;  /* 0x00000000003f7886 */ /* 0x000fe20000800100 */
[----:B------:R-:W-:-:S04]  /*2100*/  PLOP3.LUT P1, PT, PT, PT, UP0, 0x80, 0x0 ;  /* 0x000000000000781c */ /* 0x000fc80003f2f008 */
[----:B------:R-:W-:-:S09]  /*2110*/  @UP0 ULDC UR8, c[0x0][0x238] ;  /* 0x00008e0000080ab9 */ /* 0x000fd20000000800 */
[----:B------:R-:W-:Y:S01]  /*2120*/  @P1 FADD.FTZ R16, R16, UR8 ;  /* 0x0000000810101e21 */ /* 0x000fe20008010000 */
[----:B------:R-:W-:-:S05]  /*2130*/  UMOV UR8, 0x3f800000 ;  /* 0x3f80000000087882 */ /* 0x000fca0000000000 */
[----:B------:R-:W0:Y:S02]  /*2140*/  @P1 MUFU.RSQ R16, R16 ;  /* 0x0000001000101308 */ /* 0x000e240000001400 */
[----:B0-----:R-:W-:-:S13]  /*2150*/  @P1 R2UR UR13, R16 ;  /* 0x00000000100d12ca */ /* 0x001fda00000e0000 */
[----:B------:R-:W-:Y:S02]  /*2160*/  @UP0 UMOV UR8, UR13 ;  /* 0x0000000d00080c82 */ /* 0x000fe40008000000 */
[----:B------:R-:W-:Y:S01]  /*2170*/  FMUL.FTZ R17, R17, UR8 ;  /* 0x0000000811117c20 */ /* 0x000fe20008410000 */
[----:B------:R-:W-:-:S03]  /*2180*/  FMUL.FTZ R18, R18, UR8 ;  /* 0x0000000812127c20 */ /* 0x000fc60008410000 */
        /* <DEDUP_REMOVED lines=13> */
.L_x_2477:
        /* <DEDUP_REMOVED lines=14> */
.L_x_2479:
[----:B------:R-:W-:Y:S05]  /*2340*/  BSYNC B0 ;  /* 0x0000000000007941 */ /* 0x000fea0003800000 */
.L_x_2478:
[----:B0-----:R-:W-:Y:S02]  /*2350*/  HADD2.F32 R37, -RZ, R32.H0_H0 ;  /* 0x20000020ff257230 */ /* 0x001fe40000004100 */
[----:B------:R-:W-:Y:S01]  /*2360*/  FADD.FTZ R26, R26, -UR7 ;  /* 0x800000071a1a7e21 */ /* 0x000fe20008010000 */
[----:B------:R-:W-:Y:S02]  /*2370*/  HADD2.F32 R16, -RZ, R2.H0_H0 ;  /* 0x20000002ff107230 */ /* 0x000fe40000004100 */
[----:B------:R-:W-:Y:S01]  /*2380*/  FADD.FTZ R36, R36, -UR7 ;  /* 0x8000000724247e21 */ /* 0x000fe20008010000 */
[----:B------:R-:W-:Y:S02]  /*2390*/  HADD2.F32 R18, -RZ, R0.H0_H0 ;  /* 0x20000000ff127230 */ /* 0x000fe40000004100 */
[----:B------:R-:W-:Y:S01]  /*23a0*/  FADD.FTZ R37, R37, -UR7 ;  /* 0x8000000725257e21 */ /* 0x000fe20008010000 */
[----:B------:R-:W-:Y:S02]  /*23b0*/  HADD2.F32 R44, -RZ, R34.H0_H0 ;  /* 0x20000022ff2c7230 */ /* 0x000fe40000004100 */
[----:B------:R-:W-:Y:S01]  /*23c0*/  FADD.FTZ R16, R16, -UR7 ;  /* 0x8000000710107e21 */ /* 0x000fe20008010000 */
[----:B------:R-:W-:-:S02]  /*23d0*/  HADD2.F32 R46, -RZ, R38.H0_H0 ;  /* 0x20000026ff2e7230 */ /* 0x000fc40000004100 */
[----:B------:R-:W-:Y:S01]  /*23e0*/  FADD.FTZ R18, R18, -UR7 ;  /* 0x8000000712127e21 */ /* 0x000fe20008010000 */
[----:B------:R-:W-:Y:S01]  /*23f0*/  FMUL.FTZ R37, R37, UR8 ;  /* 0x0000000825257c20 */ /* 0x000fe20008410000 */
[----:B------:R-:W-:Y:S01]  /*2400*/  FADD.FTZ R44, R44, -UR7 ;  /* 0x800000072c2c7e21 */ /* 0x000fe20008010000 */
[----:B------:R-:W-:Y:S01]  /*2410*/  FMUL.FTZ R45, R26, UR8 ;  /* 0x000000081a2d7c20 */ /* 0x000fe20008410000 */
[----:B------:R-:W-:Y:S01]  /*2420*/  FADD.FTZ R46, R46, -UR7 ;  /* 0x800000072e2e7e21 */ /* 0x000fe20008010000 */
[----:B------:R-:W-:Y:S01]  /*2430*/  FMUL.FTZ R17, R36, UR8 ;  /* 0x0000000824117c20 */ /* 0x000fe20008410000 */
[----:B------:R-:W-:Y:S01]  /*2440*/  FMUL.FTZ R39, R16, UR8 ;  /* 0x0000000810277c20 */ /* 0x000fe20008410000 */
[----:B------:R-:W-:Y:S01]  /*2450*/  FMUL.FTZ R19, R18, UR8 ;  /* 0x0000000812137c20 */ /* 0x000fe20008410000 */
[----:B------:R-:W-:Y:S01]  /*2460*/  FMUL.FTZ R47, R44, UR8 ;  /* 0x000000082c2f7c20 */ /* 0x000fe20008410000 */
[----:B------:R-:W-:Y:S01]  /*2470*/  FMUL.FTZ R49, R46, UR8 ;  /* 0x000000082e317c20 */ /* 0x000fe20008410000 */
[C-C-:B------:R-:W-:Y:S01]  /*2480*/  FFMA.FTZ R36, R12.reuse, R37, R14.reuse ;  /* 0x000000250c247223 */ /* 0x140fe2000001000e */
[C-C-:B------:R-:W-:Y:S01]  /*2490*/  FFMA.FTZ R45, R12.reuse, R45, R14.reuse ;  /* 0x0000002d0c2d7223 */ /* 0x140fe2000001000e */
[C-C-:B------:R-:W-:Y:S01]  /*24a0*/  FFMA.FTZ R44, R12.reuse, R17, R14.reuse ;  /* 0x000000110c2c7223 */ /* 0x140fe2000001000e */
[C-C-:B------:R-:W-:Y:S01]  /*24b0*/  FFMA.FTZ R39, R12.reuse, R39, R14.reuse ;  /* 0x000000270c277223 */ /* 0x140fe2000001000e */
[C-C-:B------:R-:W-:Y:S01]  /*24c0*/  FFMA.FTZ R26, R12.reuse, R19, R14.reuse ;  /* 0x000000130c1a7223 */ /* 0x140fe2000001000e */
[C-C-:B------:R-:W-:Y:S01]  /*24d0*/  FFMA.FTZ R37, R12.reuse, R47, R14.reuse ;  /* 0x0000002f0c257223 */ /* 0x140fe2000001000e */
[----:B------:R-:W-:Y:S01]  /*24e0*/  FFMA.FTZ R12, R12, R49, R14 ;  /* 0x000000310c0c7223 */ /* 0x000fe2000001000e */
[----:B------:R-:W-:Y:S01]  /*24f0*/  HADD2.F32 R14, -RZ, R22.H1_H1 ;  /* 0x30000016ff0e7230 */ /* 0x000fe20000004100 */
[----:B------:R-:W-:Y:S01]  /*2500*/  ULDC.64 UR14, c[0x0][0x278] ;  /* 0x00009e00000e7ab9 */ /* 0x000fe20000000a00 */
[----:B------:R-:W-:Y:S01]  /*2510*/  HADD2.F32 R16, -RZ, R24.H1_H1 ;  /* 0x30000018ff107230 */ /* 0x000fe20000004100 */
[----:B------:R-:W-:-:S02]  /*2520*/  ISETP.GE.U32.AND P1, PT, R7, UR14, PT ;  /* 0x0000000e07007c0c */ /* 0x000fc4000bf26070 */
[----:B------:R-:W-:Y:S01]  /*2530*/  ISETP.GE.U32.AND P2, PT, R8, UR14, PT ;  /* 0x0000000e08007c0c */ /* 0x000fe2000bf46070 */
[----:B------:R-:W-:Y:S01]  /*2540*/  FADD.FTZ R14, R14, -UR7 ;  /* 0x800000070e0e7e21 */ /* 0x000fe20008010000 */
[----:B------:R-:W-:Y:S01]  /*2550*/  ISETP.GE.AND.EX P1, PT, R23, UR15, PT, P1 ;  /* 0x0000000f17007c0c */ /* 0x000fe2000bf26310 */
[----:B------:R-:W-:Y:S01]  /*2560*/  FADD.FTZ R16, R16, -UR7 ;  /* 0x8000000710107e21 */ /* 0x000fe20008010000 */
[----:B------:R-:W-:Y:S01]  /*2570*/  ISETP.GE.AND.EX P2, PT, R25, UR15, PT, P2 ;  /* 0x0000000f19007c0c */ /* 0x000fe2000bf46320 */
[----:B------:R-:W-:Y:S01]  /*2580*/  FMUL.FTZ R22, R14, UR8 ;  /* 0x000000080e167c20 */ /* 0x000fe20008410000 */
[C---:B------:R-:W-:Y:S01]  /*2590*/  ISETP.GT.U32.OR P1, PT, R3.reuse, 0x17f, P1 ;  /* 0x0000017f0300780c */ /* 0x040fe20000f24470 */
[----:B------:R-:W-:Y:S01]  /*25a0*/  FMUL.FTZ R14, R16, UR8 ;  /* 0x00000008100e7c20 */ /* 0x000fe20008410000 */
        /* <DEDUP_REMOVED lines=13> */
.L_x_2480:
        /* <DEDUP_REMOVED lines=14> */
.L_x_2482:
[----:B------:R-:W-:Y:S05]  /*2760*/  BSYNC B0 ;  /* 0x0000000000007941 */ /* 0x000fea0003800000 */
.L_x_2481:
        /* <DEDUP_REMOVED lines=12> */
.L_x_2483:
        /* <DEDUP_REMOVED lines=10> */
[----:B0-----:R-:W-:-:S02]  /*28d0*/  LEA R18, P1, R16, UR16, 0x1 ;  /* 0x0000001010127c11 */ /* 0x001fc4000f8208ff */
[----:B------:R-:W-:-:S04]  /*28e0*/  IADD3 R25, R17, R25, RZ ;  /* 0x0000001911197210 */ /* 0x000fc80007ffe0ff */
[----:B------:R-:W-:-:S05]  /*28f0*/  LEA.HI.X R19, R16, UR17, R25, 0x1, P1 ;  /* 0x0000001110137c11 */ /* 0x000fca00088f0c19 */
[----:B------:R1:W-:Y:S02]  /*2900*/  STG.E desc[UR10][R18.64], R23 ;  /* 0x0000001712007986 */ /* 0x0003e4000c10190a */
.L_x_2485:
[----:B------:R-:W-:Y:S05]  /*2910*/  BSYNC B0 ;  /* 0x0000000000007941 */ /* 0x000fea0003800000 */
.L_x_2484:
[----:B------:R-:W-:Y:S01]  /*2920*/  HADD2.F32 R2, -RZ, R2.H1_H1 ;  /* 0x30000002ff027230 */ /* 0x000fe20000004100 */
[----:B------:R-:W-:Y:S01]  /*2930*/  ISETP.GE.U32.AND P5, PT, R9, UR14, PT ;  /* 0x0000000e09007c0c */ /* 0x000fe2000bfa6070 */
[----:B------:R-:W-:Y:S01]  /*2940*/  HADD2.F32 R14, -RZ, R0.H1_H1 ;  /* 0x30000000ff0e7230 */ /* 0x000fe20000004100 */
[----:B------:R-:W-:Y:S01]  /*2950*/  ISETP.GE.U32.AND P1, PT, R10, UR14, PT ;  /* 0x0000000e0a007c0c */ /* 0x000fe2000bf26070 */
[----:B------:R-:W-:Y:S02]  /*2960*/  HADD2.F32 R16, -RZ, R32.H1_H1 ;  /* 0x30000020ff107230 */ /* 0x000fe40000004100 */
[----:B------:R-:W-:Y:S01]  /*2970*/  FADD.FTZ R0, R2, -UR7 ;  /* 0x8000000702007e21 */ /* 0x000fe20008010000 */
[----:B------:R-:W-:Y:S01]  /*2980*/  HADD2.F32 R17, -RZ, R34.H1_H1 ;  /* 0x30000022ff117230 */ /* 0x000fe20000004100 */
[----:B------:R-:W-:Y:S01]  /*2990*/  ISETP.GE.U32.AND P2, PT, R11, UR14, PT ;  /* 0x0000000e0b007c0c */ /* 0x000fe2000bf46070 */
[----:B01----:R-:W-:Y:S01]  /*29a0*/  HADD2.F32 R18, -RZ, R38.H1_H1 ;  /* 0x30000026ff127230 */ /* 0x003fe20000004100 */
[----:B------:R-:W-:Y:S01]  /*29b0*/  ISETP.GE.U32.AND P3, PT, R20, UR14, PT ;  /* 0x0000000e14007c0c */ /* 0x000fe2000bf66070 */
[----:B------:R-:W-:Y:S01]  /*29c0*/  FADD.FTZ R14, R14, -UR7 ;  /* 0x800000070e0e7e21 */ /* 0x000fe20008010000 */
[----:B------:R-:W-:Y:S01]  /*29d0*/  ISETP.GE.U32.AND P4, PT, R21, UR14, PT ;  /* 0x0000000e15007c0c */ /* 0x000fe2000bf86070 */
[----:B------:R-:W-:Y:S01]  /*29e0*/  FADD.FTZ R16, R16, -UR7 ;  /* 0x8000000710107e21 */ /* 0x000fe20008010000 */
[----:B------:R-:W-:Y:S01]  /*29f0*/  FADD.FTZ R17, R17, -UR7 ;  /* 0x8000000711117e21 */ /* 0x000fe20008010000 */
[----:B------:R-:W-:Y:S01]  /*2a00*/  FADD.FTZ R18, R18, -UR7 ;  /* 0x8000000712127e21 */ /* 0x000fe20008010000 */
[----:B------:R-:W-:Y:S01]  /*2a10*/  FMUL.FTZ R2, R0, UR8 ;  /* 0x0000000800027c20 */ /* 0x000fe20008410000 */
[----:B------:R-:W-:Y:S01]  /*2a20*/  ISETP.GE.AND.EX P5, PT, R27, UR15, PT, P5 ;  /* 0x0000000f1b007c0c */ /* 0x000fe2000bfa6350 */
        /* <DEDUP_REMOVED lines=8> */
[--C-:B------:R-:W-:Y:S01]  /*2ab0*/  FFMA.FTZ R25, R13, R14, R15.reuse ;  /* 0x0000000e0d197223 */ /* 0x100fe2000001000f */
[----:B------:R-:W-:Y:S01]  /*2ac0*/  ISETP.GT.U32.OR P5, PT, R3, 0x17f, P5 ;  /* 0x0000017f0300780c */ /* 0x000fe20002fa4470 */
[--C-:B------:R-:W-:Y:S01]  /*2ad0*/  FFMA.FTZ R23, R13, R16, R15.reuse ;  /* 0x000000100d177223 */ /* 0x100fe2000001000f */
[----:B------:R-:W-:Y:S01]  /*2ae0*/  ISETP.GT.U32.OR P1, PT, R3, 0x17f, P1 ;  /* 0x0000017f0300780c */ /* 0x000fe20000f24470 */
[--C-:B------:R-:W-:Y:S01]  /*2af0*/  FFMA.FTZ R0, R13, R0, R15.reuse ;  /* 0x000000000d007223 */ /* 0x100fe2000001000f */
[----:B------:R-:W-:Y:S01]  /*2b00*/  ISETP.GT.U32.OR P2, PT, R3, 0x17f, P2 ;  /* 0x0000017f0300780c */ /* 0x000fe20001744470 */
[--C-:B------:R-:W-:Y:S01]  /*2b10*/  FFMA.FTZ R19, R13, R18, R15.reuse ;  /* 0x000000120d137223 */ /* 0x100fe2000001000f */
[----:B------:R-:W-:Y:S01]  /*2b20*/  ISETP.GT.U32.OR P3, PT, R3, 0x17f, P3 ;  /* 0x0000017f0300780c */ /* 0x000fe20001f64470 */
[----:B------:R-:W-:Y:S01]  /*2b30*/  FFMA.FTZ R2, R13, R2, R15 ;  /* 0x000000020d027223 */ /* 0x000fe2000001000f */
        /* <DEDUP_REMOVED lines=12> */
.L_x_2486:
        /* <DEDUP_REMOVED lines=14> */
.L_x_2488:
[----:B------:R-:W-:Y:S05]  /*2ce0*/  BSYNC B0 ;  /* 0x0000000000007941 */ /* 0x000fea0003800000 */
.L_x_2487:
        /* <DEDUP_REMOVED lines=8> */
[----:B0-----:R-:W0:Y:S01]  /*2d70*/  MUFU.RCP R16, R15 ;  /* 0x0000000f00107308 */ /* 0x001e220000001000 */
[----:B-1----:R-:W-:Y:S01]  /*2d80*/  FMUL.FTZ R26, R26, R13 ;  /* 0x0000000d1a1a7220 */ /* 0x002fe20000410000 */
[----:B0-----:R-:W-:-:S07]  /*2d90*/  FMUL.FTZ R25, R25, R16 ;  /* 0x0000001019197220 */ /* 0x001fce0000410000 */
.L_x_2489:
        /* <DEDUP_REMOVED lines=14> */
.L_x_2491:
[----:B------:R-:W-:Y:S05]  /*2e80*/  BSYNC B0 ;  /* 0x0000000000007941 */ /* 0x000fea0003800000 */
.L_x_2490:
[----:B------:R-:W-:Y:S05]  /*2e90*/  @!P6 BRA `(.L_x_2492) ;  /* 0x000000000028e947 */ /* 0x000fea0003800000 */
[----:B------:R-:W-:Y:S01]  /*2ea0*/  FMUL.FTZ R2, R36, -1.4426950216293334961 ;  /* 0xbfb8aa3b24027820 */ /* 0x000fe20000410000 */
[----:B------:R-:W-:-:S05]  /*2eb0*/  FMUL.FTZ R14, R23, -1.4426950216293334961 ;  /* 0xbfb8aa3b170e7820 */ /* 0x000fca0000410000 */
[----:B------:R-:W2:Y:S08]  /*2ec0*/  MUFU.EX2 R2, R2 ;  /* 0x0000000200027308 */ /* 0x000eb00000000800 */
[----:B------:R-:W3:Y:S01]  /*2ed0*/  MUFU.EX2 R14, R14 ;  /* 0x0000000e000e7308 */ /* 0x000ee20000000800 */
[----:B--2---:R-:W-:-:S07]  /*2ee0*/  FADD.FTZ R13, R2, 1 ;  /* 0x3f800000020d7421 */ /* 0x004fce0000010000 */
[----:B------:R-:W2:Y:S01]  /*2ef0*/  MUFU.RCP R13, R13 ;  /* 0x0000000d000d7308 */ /* 0x000ea20000001000 */
[----:B---3--:R-:W-:-:S07]  /*2f00*/  FADD.FTZ R15, R14, 1 ;  /* 0x3f8000000e0f7421 */ /* 0x008fce0000010000 */
[----:B01----:R-:W0:Y:S01]  /*2f10*/  MUFU.RCP R16, R15 ;  /* 0x0000000f00107308 */ /* 0x003e220000001000 */
[----:B--2---:R-:W-:Y:S01]  /*2f20*/  FMUL.FTZ R36, R36, R13 ;  /* 0x0000000d24247220 */ /* 0x004fe20000410000 */
[----:B0-----:R-:W-:-:S07]  /*2f30*/  FMUL.FTZ R23, R23, R16 ;  /* 0x0000001017177220 */ /* 0x001fce0000410000 */
.L_x_2492:
        /* <DEDUP_REMOVED lines=14> */
.L_x_2494:
[----:B------:R-:W-:Y:S05]  /*3020*/  BSYNC B0 ;  /* 0x0000000000007941 */ /* 0x000fea0003800000 */
.L_x_2493:
[----:B------:R-:W-:Y:S05]  /*3030*/  @!P6 BRA `(.L_x_2495) ;  /* 0x000000000028e947 */ /* 0x000fea0003800000 */
[----:B------:R-:W-:Y:S01]  /*3040*/  FMUL.FTZ R2, R37, -1.4426950216293334961 ;  /* 0xbfb8aa3b25027820 */ /* 0x000fe20000410000 */
[----:B------:R-:W-:-:S05]  /*3050*/  FMUL.FTZ R15, R0, -1.4426950216293334961 ;  /* 0xbfb8aa3b000f7820 */ /* 0x000fca0000410000 */
[----:B------:R-:W3:Y:S08]  /*3060*/  MUFU.EX2 R2, R2 ;  /* 0x0000000200027308 */ /* 0x000ef00000000800 */
[----:B------:R-:W0:Y:S01]  /*3070*/  MUFU.EX2 R15, R15 ;  /* 0x0000000f000f7308 */ /* 0x000e220000000800 */
[----:B---3--:R-:W-:-:S07]  /*3080*/  FADD.FTZ R13, R2, 1 ;  /* 0x3f800000020d7421 */ /* 0x008fce0000010000 */
[----:B------:R-:W3:Y:S01]  /*3090*/  MUFU.RCP R14, R13 ;  /* 0x0000000d000e7308 */ /* 0x000ee20000001000 */
[----:B012---:R-:W-:-:S07]  /*30a0*/  FADD.FTZ R16, R15, 1 ;  /* 0x3f8000000f107421 */ /* 0x007fce0000010000 */
[----:B------:R-:W0:Y:S01]  /*30b0*/  MUFU.RCP R17, R16 ;  /* 0x0000001000117308 */ /* 0x000e220000001000 */
[----:B---3--:R-:W-:Y:S01]  /*30c0*/  FMUL.FTZ R37, R37, R14 ;  /* 0x0000000e25257220 */ /* 0x008fe20000410000 */
[----:B0-----:R-:W-:-:S07]  /*30d0*/  FMUL.FTZ R0, R0, R17 ;  /* 0x0000001100007220 */ /* 0x001fce0000410000 */
.L_x_2495:
        /* <DEDUP_REMOVED lines=8> */
[----:B012---:R-:W-:Y:S01]  /*3160*/  IMAD.WIDE.U32 R16, R20, UR14, R14 ;  /* 0x0000000e14107c25 */ /* 0x007fe2000f8e000e */
[----:B------:R-:W-:Y:S02]  /*3170*/  ULDC.64 UR14, c[0x0][0x210] ;  /* 0x00008400000e7ab9 */ /* 0x000fe40000000a00 */
[----:B------:R-:W-:-:S02]  /*3180*/  LEA R14, P1, R16, UR14, 0x1 ;  /* 0x0000000e100e7c11 */ /* 0x000fc4000f8208ff */
[----:B------:R-:W-:-:S04]  /*3190*/  IADD3 R33, R17, R33, RZ ;  /* 0x0000002111217210 */ /* 0x000fc80007ffe0ff */
[----:B------:R-:W-:-:S05]  /*31a0*/  LEA.HI.X R15, R16, UR15, R33, 0x1, P1 ;  /* 0x0000000f100f7c11 */ /* 0x000fca00088f0c21 */
[----:B------:R3:W-:Y:S02]  /*31b0*/  STG.E desc[UR10][R14.64], R37 ;  /* 0x000000250e007986 */ /* 0x0007e4000c10190a */
.L_x_2497:
[----:B------:R-:W-:Y:S05]  /*31c0*/  BSYNC B0 ;  /* 0x0000000000007941 */ /* 0x000fea0003800000 */
.L_x_2496:
        /* <DEDUP_REMOVED lines=11> */
.L_x_2498:
[----:B------:R-:W-:Y:S04]  /*3280*/  BSSY B0, `(.L_x_2499) ;  /* 0x000000d000007945 */ /* 0x000fe80003800000 */
[----:B------:R-:W-:Y:S05]  /*3290*/  @P4 BRA `(.L_x_2500) ;  /* 0x00000000002c4947 */ /* 0x000fea0003800000 */
[----:B------:R-:W-:Y:S01]  /*32a0*/  ULDC.64 UR14, c[0x0][0x270] ;  /* 0x00009c00000e7ab9 */ /* 0x000fe20000000a00 */
[----:B------:R-:W-:Y:S01]  /*32b0*/  MOV R41, R43 ;  /* 0x0000002b00297202 */ /* 0x000fe20000000f00 */
[----:B------:R-:W-:Y:S01]  /*32c0*/  IMAD R0, R35, UR14, RZ ;  /* 0x0000000e23007c24 */ /* 0x000fe2000f8e02ff */
[----:B------:R-:W-:Y:S01]  /*32d0*/  F2FP.F16.F32.PACK_AB R19, R19, R12 ;  /* 0x0000000c1313723e */ /* 0x000fe200000000ff */
[----:B------:R-:W-:-:S04]  /*32e0*/  IMAD.WIDE.U32 R40, R21, UR14, R40 ;  /* 0x0000000e15287c25 */ /* 0x000fc8000f8e0028 */
[----:B------:R-:W-:Y:S01]  /*32f0*/  IMAD R13, R21, UR15, R0 ;  /* 0x0000000f150d7c24 */ /* 0x000fe2000f8e0200 */
[----:B------:R-:W-:Y:S02]  /*3300*/  ULDC.64 UR14, c[0x0][0x210] ;  /* 0x00008400000e7ab9 */ /* 0x000fe40000000a00 */
[----:B---3--:R-:W-:Y:S02]  /*3310*/  LEA R14, P1, R40, UR14, 0x1 ;  /* 0x0000000e280e7c11 */ /* 0x008fe4000f8208ff */
[----:B------:R-:W-:-:S04]  /*3320*/  IADD3 R13, R41, R13, RZ ;  /* 0x0000000d290d7210 */ /* 0x000fc80007ffe0ff */
[----:B------:R-:W-:-:S05]  /*3330*/  LEA.HI.X R15, R40, UR15, R13, 0x1, P1 ;  /* 0x0000000f280f7c11 */ /* 0x000fca00088f0c0d */
[----:B------:R4:W-:Y:S02]  /*3340*/  STG.E desc[UR10][R14.64], R19 ;  /* 0x000000130e007986 */ /* 0x0009e4000c10190a */
.L_x_2500:
[----:B------:R-:W-:Y:S05]  /*3350*/  BSYNC B0 ;  /* 0x0000000000007941 */ /* 0x000fea0003800000 */
.L_x_2499:
[----:B------:R-:W-:Y:S01]  /*3360*/  ULDC UR7, c[0x0][0x10] ;  /* 0x0000040000077ab9 */ /* 0x000fe20000000800 */
[----:B------:R-:W-:Y:S02]  /*3370*/  UIADD3 UR4, UR4, 0x1, URZ ;  /* 0x0000000104047890 */ /* 0x000fe4000fffe03f */
[----:B------:R-:W-:-:S04]  /*3380*/  UIADD3 UR6, UR7, UR6, URZ ;  /* 0x0000000607067290 */ /* 0x000fc8000fffe03f */
[----:B------:R-:W-:-:S06]  /*3390*/  UISETP.GE.AND UP0, UPT, UR6, UR5, UPT ;  /* 0x000000050600728c */ /* 0x000fcc000bf06270 */
[----:B------:R-:W-:-:S13]  /*33a0*/  PLOP3.LUT P1, PT, PT, PT, UP0, 0x80, 0x0 ;  /* 0x000000000000781c */ /* 0x000fda0003f2f008 */
[----:B------:R-:W-:Y:S05]  /*33b0*/  @!P1 BRA `(.L_x_2501) ;  /* 0xffffffcc00b09947 */ /* 0x000fea000383ffff */
[----:B------:R-:W-:Y:S05]  /*33c0*/  EXIT ;  /* 0x000000000000794d */ /* 0x000fea0003800000 */
.L_x_2502:
        /* <DEDUP_REMOVED lines=11> */
.L_x_3292:


//--------------------- .text._Z35group_norm_nhwc_fwd_one_pass_kernelI11Fp16IOFp32WLi512ELi24ELi384EEv26Group_norm_nhwc_fwd_params --------------------------
	.section	.text._Z35group_norm_nhwc_fwd_one_pass_kernelI11Fp16IOFp32WLi512ELi24ELi384EEv26Group_norm_nhwc_fwd_params,"ax",@progbits
	.align	128
        .global         _Z35group_norm_nhwc_fwd_one_pass_kernelI11Fp16IOFp32WLi512ELi24ELi384EEv26Group_norm_nhwc_fwd_params
        .type           _Z35group_norm_nhwc_fwd_one_pass_kernelI11Fp16IOFp32WLi512ELi24ELi384EEv26Group_norm_nhwc_fwd_params,@function
        .size           _Z35group_norm_nhwc_fwd_one_pass_kernelI11Fp16IOFp32WLi512ELi24ELi384EEv26Group_norm_nhwc_fwd_params,(.L_x_3293 - _Z35group_norm_nhwc_fwd_one_pass_kernelI11Fp16IOFp32WLi512ELi24ELi384EEv26Group_norm_nhwc_fwd_params)
        .other          _Z35group_norm_nhwc_fwd_one_pass_kernelI11Fp16IOFp32WLi512ELi24ELi384EEv26Group_norm_nhwc_fwd_params,@"STO_CUDA_ENTRY STV_DEFAULT"
_Z35group_norm_nhwc_fwd_one_pass_kernelI11Fp16IOFp32WLi512ELi24ELi384EEv26Group_norm_nhwc_fwd_params:
.text._Z35group_norm_nhwc_fwd_one_pass_kernelI11Fp16IOFp32WLi512ELi24ELi384EEv26Group_norm_nhwc_fwd_params:
        /* <DEDUP_REMOVED lines=12> */
[----:B------:R-:W-:Y:S01]  /*00c0*/  UMOV UR4, 0x400 ;  /* 0x0000040000047882 */ /* 0x000fe20000000000 */
[----:B------:R-:W-:Y:S02]  /*00d0*/  ULDC.U8 UR12, c[0x0][0x28c] ;  /* 0x0000a300000c7ab9 */ /* 0x000fe40000000000 */
[----:B------:R-:W-:Y:S02]  /*00e0*/  LOP3.LUT R2, R2, 0xffffffef, RZ, 0xc0, !PT ;  /* 0xffffffef02027812 */ /* 0x000fe400078ec0ff */
[----:B------:R-:W1:Y:S08]  /*00f0*/  LDC R3, c[0x0][0x294] ;  /* 0x0000a500ff037b82 */ /* 0x000e700000000800 */
[----:B------:R-:W2:Y:S01]  /*0100*/  S2UR UR6, SR_CgaCtaId ;  /* 0x00000000000679c3 */ /* 0x000ea20000008800 */
[C---:B0-----:R-:W-:Y:S01]  /*0110*/  IMAD.WIDE.U32 R4, R7.reuse, -0x55555555, RZ ;  /* 0xaaaaaaab07047825 */ /* 0x041fe200078e00ff */
[----:B------:R-:W-:-:S04]  /*0120*/  ISETP.GE.U32.AND P4, PT, R7, 0x180, PT ;  /* 0x000001800700780c */ /* 0x000fc80003f86070 */
[----:B------:R-:W-:Y:S01]  /*0130*/  SHF.R.U32.HI R36, RZ, 0x3, R5 ;  /* 0x00000003ff247819 */ /* 0x000fe20000011605 */
[----:B--2---:R-:W-:-:S04]  /*0140*/  ULEA UR4, UR6, UR4, 0x18 ;  /* 0x0000000406047291 */ /* 0x004fc8000f8ec03f */
[----:B-1----:R-:W-:Y:S02]  /*0150*/  IMAD R0, R3, UR9, R36 ;  /* 0x0000000903007c24 */ /* 0x002fe4000f8e0224 */
[----:B------:R-:W-:Y:S01]  /*0160*/  IMAD R36, R36, -0xc, R7 ;  /* 0xfffffff424247824 */ /* 0x000fe200078e0207 */
[----:B------:R-:W-:Y:S02]  /*0170*/  UMOV UR6, UR7 ;  /* 0x0000000700067c82 */ /* 0x000fe40008000000 */
[C---:B------:R-:W-:Y:S02]  /*0180*/  IADD3 R3, R0.reuse, 0x80, RZ ;  /* 0x0000008000037810 */ /* 0x040fe40007ffe0ff */
[----:B------:R-:W-:Y:S02]  /*0190*/  IADD3 R4, R0, 0xa0, RZ ;  /* 0x000000a000047810 */ /* 0x000fe40007ffe0ff */
[----:B------:R-:W-:Y:S02]  /*01a0*/  ISETP.LT.U32.AND P1, PT, R3, UR10, PT ;  /* 0x0000000a03007c0c */ /* 0x000fe4000bf21070 */
[----:B------:R-:W-:-:S02]  /*01b0*/  SHF.R.S32.HI R3, RZ, 0x1f, R3 ;  /* 0x0000001fff037819 */ /* 0x000fc40000011403 */
[----:B------:R-:W-:Y:S02]  /*01c0*/  ISETP.LT.U32.AND P2, PT, R4, UR10, PT ;  /* 0x0000000a04007c0c */ /* 0x000fe4000bf41070 */
[----:B------:R-:W-:Y:S02]  /*01d0*/  SHF.R.S32.HI R4, RZ, 0x1f, R4 ;  /* 0x0000001fff047819 */ /* 0x000fe40000011404 */
[----:B------:R-:W-:Y:S02]  /*01e0*/  ISETP.LT.AND.EX P5, PT, R3, UR11, !P4, P1 ;  /* 0x0000000b03007c0c */ /* 0x000fe4000e7a1310 */
[----:B------:R-:W-:Y:S02]  /*01f0*/  IADD3 R5, R0, 0xc0, RZ ;  /* 0x000000c000057810 */ /* 0x000fe40007ffe0ff */
[----:B------:R-:W-:Y:S02]  /*0200*/  ISETP.LT.AND.EX P1, PT, R4, UR11, !P4, P2 ;  /* 0x0000000b04007c0c */ /* 0x000fe4000e721320 */
[----:B------:R-:W-:-:S02]  /*0210*/  ISETP.LT.U32.AND P3, PT, R5, UR10, PT ;  /* 0x0000000a05007c0c */ /* 0x000fc4000bf61070 */
[----:B------:R-:W-:Y:S02]  /*0220*/  SHF.R.S32.HI R5, RZ, 0x1f, R5 ;  /* 0x0000001fff057819 */ /* 0x000fe40000011405 */
[----:B------:R-:W-:Y:S02]  /*0230*/  IADD3 R6, R0, 0xe0, RZ ;  /* 0x000000e000067810 */ /* 0x000fe40007ffe0ff */
[----:B------:R-:W-:Y:S02]  /*0240*/  ISETP.LT.AND.EX P2, PT, R5, UR11, !P4, P3 ;  /* 0x0000000b05007c0c */ /* 0x000fe4000e741330 */
[----:B------:R-:W-:Y:S02]  /*0250*/  @P5 LOP3.LUT R2, R2, 0x10, RZ, 0xfc, !PT ;  /* 0x0000001002025812 */ /* 0x000fe400078efcff */
[----:B------:R-:W-:Y:S02]  /*0260*/  ISETP.LT.U32.AND P0, PT, R6, UR10, PT ;  /* 0x0000000a06007c0c */ /* 0x000fe4000bf01070 */
[----:B------:R-:W-:-:S02]  /*0270*/  SHF.R.S32.HI R6, RZ, 0x1f, R6 ;  /* 0x0000001fff067819 */ /* 0x000fc40000011406 */
[----:B------:R-:W-:Y:S02]  /*0280*/  @P1 LOP3.LUT R2, R2, 0x8, RZ, 0xfc, !PT ;  /* 0x0000000802021812 */ /* 0x000fe400078efcff */
[----:B------:R-:W-:Y:S02]  /*0290*/  ISETP.LT.AND.EX P1, PT, R6, UR11, !P4, P0 ;  /* 0x0000000b06007c0c */ /* 0x000fe4000e721300 */
[----:B------:R-:W-:Y:S02]  /*02a0*/  LOP3.LUT R2, R2, 0xfffffffb, RZ, 0xc0, !PT ;  /* 0xfffffffb02027812 */ /* 0x000fe400078ec0ff */
[----:B------:R-:W-:Y:S02]  /*02b0*/  ISETP.LT.U32.AND P0, PT, R0, UR10, PT ;  /* 0x0000000a00007c0c */ /* 0x000fe4000bf01070 */
[----:B------:R-:W-:Y:S02]  /*02c0*/  @P2 LOP3.LUT R2, R2, 0x4, RZ, 0xfc, !PT ;  /* 0x0000000402022812 */ /* 0x000fe400078efcff */
[----:B------:R-:W-:-:S02]  /*02d0*/  SHF.R.S32.HI R9, RZ, 0x1f, R0 ;  /* 0x0000001fff097819 */ /* 0x000fc40000011400 */
[----:B------:R-:W-:Y:S02]  /*02e0*/  LOP3.LUT R2, R2, 0xfffffffd, RZ, 0xc0, !PT ;  /* 0xfffffffd02027812 */ /* 0x000fe400078ec0ff */
[----:B------:R-:W-:Y:S02]  /*02f0*/  IADD3 R8, R0, 0x20, RZ ;  /* 0x0000002000087810 */ /* 0x000fe40007ffe0ff */
[----:B------:R-:W-:Y:S02]  /*0300*/  @P1 LOP3.LUT R2, R2, 0x2, RZ, 0xfc, !PT ;  /* 0x0000000202021812 */ /* 0x000fe400078efcff */
[----:B------:R-:W-:Y:S02]  /*0310*/  ISETP.LT.AND.EX P1, PT, R9, UR11, !P4, P0 ;  /* 0x0000000b09007c0c */ /* 0x000fe4000e721300 */
[----:B------:R-:W-:Y:S02]  /*0320*/  LOP3.LUT R2, R2, 0xfffffeff, RZ, 0xc0, !PT ;  /* 0xfffffeff02027812 */ /* 0x000fe400078ec0ff */
[----:B------:R-:W-:-:S02]  /*0330*/  ISETP.LT.U32.AND P0, PT, R8, UR10, PT ;  /* 0x0000000a08007c0c */ /* 0x000fc4000bf01070 */
[----:B------:R-:W-:Y:S02]  /*0340*/  SHF.R.S32.HI R12, RZ, 0x1f, R8 ;  /* 0x0000001fff0c7819 */ /* 0x000fe40000011408 */
[C---:B------:R-:W-:Y:S02]  /*0350*/  IADD3 R11, R0.reuse, 0x40, RZ ;  /* 0x00000040000b7810 */ /* 0x040fe40007ffe0ff */
[----:B------:R-:W-:Y:S02]  /*0360*/  IADD3 R53, R0, 0x60, RZ ;  /* 0x0000006000357810 */ /* 0x000fe40007ffe0ff */
[----:B------:R-:W-:Y:S02]  /*0370*/  SHF.R.S32.HI R10, RZ, 0x1f, R11 ;  /* 0x0000001fff0a7819 */ /* 0x000fe4000001140b */
[----:B------:R-:W-:Y:S02]  /*0380*/  @P1 LOP3.LUT R2, R2, 0x100, RZ, 0xfc, !PT ;  /* 0x0000010002021812 */ /* 0x000fe400078efcff */
[----:B------:R-:W-:-:S02]  /*0390*/  ISETP.LT.AND.EX P1, PT, R12, UR11, !P4, P0 ;  /* 0x0000000b0c007c0c */ /* 0x000fc4000e721300 */
[----:B------:R-:W-:Y:S02]  /*03a0*/  ISETP.LT.U32.AND P0, PT, R11, UR10, PT ;  /* 0x0000000a0b007c0c */ /* 0x000fe4000bf01070 */
[----:B------:R-:W-:Y:S02]  /*03b0*/  LOP3.LUT R2, R2, 0xffffff7f, RZ, 0xc0, !PT ;  /* 0xffffff7f02027812 */ /* 0x000fe400078ec0ff */
[----:B------:R-:W-:Y:S02]  /*03c0*/  ISETP.LT.AND.EX P2, PT, R10, UR11, !P4, P0 ;  /* 0x0000000b0a007c0c */ /* 0x000fe4000e741300 */
[----:B------:R-:W-:Y:S02]  /*03d0*/  SHF.R.S32.HI R9, RZ, 0x1f, R53 ;  /* 0x0000001fff097819 */ /* 0x000fe40000011435 */
[----:B------:R-:W-:Y:S02]  /*03e0*/  ISETP.LT.U32.AND P0, PT, R53, UR10, PT ;  /* 0x0000000a35007c0c */ /* 0x000fe4000bf01070 */
[----:B------:R-:W-:-:S02]  /*03f0*/  IADD3 R52, R0, 0x100, RZ ;  /* 0x0000010000347810 */ /* 0x000fc40007ffe0ff */
[----:B------:R-:W-:Y:S02]  /*0400*/  @P1 LOP3.LUT R2, R2, 0x80, RZ, 0xfc, !PT ;  /* 0x0000008002021812 */ /* 0x000fe400078efcff */
[----:B------:R-:W-:Y:S02]  /*0410*/  ISETP.LT.AND.EX P1, PT, R9, UR11, !P4, P0 ;  /* 0x0000000b09007c0c */ /* 0x000fe4000e721300 */
[----:B------:R-:W-:Y:S02]  /*0420*/  LOP3.LUT R2, R2, 0xffffffbf, RZ, 0xc0, !PT ;  /* 0xffffffbf02027812 */ /* 0x000fe400078ec0ff */
[----:B------:R-:W-:Y:S02]  /*0430*/  IADD3 R51, R0, 0x120, RZ ;  /* 0x0000012000337810 */ /* 0x000fe40007ffe0ff */
[----:B------:R-:W-:Y:S02]  /*0440*/  @P2 LOP3.LUT R2, R2, 0x40, RZ, 0xfc, !PT ;  /* 0x0000004002022812 */ /* 0x000fe400078efcff */
[----:B------:R-:W-:-:S02]  /*0450*/  IADD3 R50, R0, 0x140, RZ ;  /* 0x0000014000327810 */ /* 0x000fc40007ffe0ff */
[----:B------:R-:W-:Y:S02]  /*0460*/  LOP3.LUT R2, R2, 0xffffffdf, RZ, 0xc0, !PT ;  /* 0xffffffdf02027812 */ /* 0x000fe400078ec0ff */
[C---:B------:R-:W-:Y:S02]  /*0470*/  IADD3 R49, R0.reuse, 0x160, RZ ;  /* 0x0000016000317810 */ /* 0x040fe40007ffe0ff */
[----:B------:R-:W-:Y:S02]  /*0480*/  IADD3 R48, R0, 0x180, RZ ;  /* 0x0000018000307810 */ /* 0x000fe40007ffe0ff */
[----:B------:R-:W-:Y:S02]  /*0490*/  @P1 LOP3.LUT R2, R2, 0x20, RZ, 0xfc, !PT ;  /* 0x0000002002021812 */ /* 0x000fe400078efcff */
[----:B------:R-:W-:Y:S02]  /*04a0*/  SHF.R.S32.HI R8, RZ, 0x1f, R52 ;  /* 0x0000001fff087819 */ /* 0x000fe40000011434 */
[----:B------:R-:W-:-:S02]  /*04b0*/  SHF.R.S32.HI R6, RZ, 0x1f, R51 ;  /* 0x0000001fff067819 */ /* 0x000fc40000011433 */
[----:B------:R-:W-:Y:S02]  /*04c0*/  SHF.R.S32.HI R5, RZ, 0x1f, R50 ;  /* 0x0000001fff057819 */ /* 0x000fe40000011432 */
[----:B------:R-:W-:Y:S02]  /*04d0*/  SHF.R.S32.HI R4, RZ, 0x1f, R49 ;  /* 0x0000001fff047819 */ /* 0x000fe40000011431 */
[----:B------:R-:W-:Y:S02]  /*04e0*/  ISETP.LT.U32.AND P0, PT, R52, UR10, PT ;  /* 0x0000000a34007c0c */ /* 0x000fe4000bf01070 */
[----:B------:R-:W-:Y:S02]  /*04f0*/  ISETP.LT.U32.AND P1, PT, R51, UR10, PT ;  /* 0x0000000a33007c0c */ /* 0x000fe4000bf21070 */
[----:B------:R-:W-:Y:S02]  /*0500*/  ISETP.LT.U32.AND P2, PT, R50, UR10, PT ;  /* 0x0000000a32007c0c */ /* 0x000fe4000bf41070 */
[----:B------:R-:W-:-:S02]  /*0510*/  ISETP.LT.U32.AND P3, PT, R49, UR10, PT ;  /* 0x0000000a31007c0c */ /* 0x000fc4000bf61070 */
[----:B------:R-:W-:Y:S02]  /*0520*/  SHF.R.S32.HI R3, RZ, 0x1f, R48 ;  /* 0x0000001fff037819 */ /* 0x000fe40000011430 */
[----:B------:R-:W-:Y:S02]  /*0530*/  ISETP.LT.U32.AND P5, PT, R48, UR10, PT ;  /* 0x0000000a30007c0c */ /* 0x000fe4000bfa1070 */
[----:B------:R-:W-:Y:S02]  /*0540*/  ISETP.LT.AND.EX P0, PT, R8, UR11, !P4, P0 ;  /* 0x0000000b08007c0c */ /* 0x000fe4000e701300 */
[----:B------:R-:W-:Y:S02]  /*0550*/  ISETP.LT.AND.EX P1, PT, R6, UR11, !P4, P1 ;  /* 0x0000000b06007c0c */ /* 0x000fe4000e721310 */
[----:B------:R-:W-:Y:S02]  /*0560*/  ISETP.LT.AND.EX P2, PT, R5, UR11, !P4, P2 ;  /* 0x0000000b05007c0c */ /* 0x000fe4000e741320 */
[----:B------:R-:W-:-:S02]  /*0570*/  ISETP.LT.AND.EX P3, PT, R4, UR11, !P4, P3 ;  /* 0x0000000b04007c0c */ /* 0x000fc4000e761330 */
[----:B------:R-:W-:Y:S01]  /*0580*/  ISETP.LT.AND.EX P4, PT, R3, UR11, !P4, P5 ;  /* 0x0000000b03007c0c */ /* 0x000fe2000e781350 */
[----:B------:R-:W-:Y:S01]  /*0590*/  ULDC.64 UR10, c[0x0][0x208] ;  /* 0x00008200000a7ab9 */ /* 0x000fe20000000a00 */
[----:B------:R-:W-:Y:S02]  /*05a0*/  SHF.R.S32.HI R3, RZ, 0x1f, R7 ;  /* 0x0000001fff037819 */ /* 0x000fe40000011407 */
[----:B------:R-:W-:Y:S02]  /*05b0*/  SHF.L.U32 R36, R36, 0x1, RZ ;  /* 0x0000000124247819 */ /* 0x000fe400000006ff */
[----:B------:R-:W-:Y:S02]  /*05c0*/  LEA.HI R3, R3, R7, RZ, 0x5 ;  /* 0x0000000703037211 */ /* 0x000fe400078f28ff */
[----:B------:R-:W-:Y:S02]  /*05d0*/  IADD3 R42, R0, 0x1a0, RZ ;  /* 0x000001a0002a7810 */ /* 0x000fe40007ffe0ff */
[----:B------:R-:W-:-:S02]  /*05e0*/  SHF.R.S32.HI R3, RZ, 0x5, R3 ;  /* 0x00000005ff037819 */ /* 0x000fc40000011403 */
[C---:B------:R-:W-:Y:S02]  /*05f0*/  IADD3 R43, R0.reuse, 0x1c0, RZ ;  /* 0x000001c0002b7810 */ /* 0x040fe40007ffe0ff */
[----:B------:R-:W-:Y:S02]  /*0600*/  IADD3 R44, R0, 0x1e0, RZ ;  /* 0x000001e0002c7810 */ /* 0x000fe40007ffe0ff */
[----:B------:R-:W-:Y:S01]  /*0610*/  LEA R47, R3, UR4, 0x3 ;  /* 0x00000004032f7c11 */ /* 0x000fe2000f8e18ff */
[----:B------:R-:W-:-:S06]  /*0620*/  UMOV UR4, URZ ;  /* 0x0000003f00047c82 */ /* 0x000fcc0008000000 */
.L_x_2563:
[----:B0-----:R-:W0:Y:S01]  /*0630*/  LDC R10, c[0x0][0x288] ;  /* 0x0000a200ff0a7b82 */ /* 0x001e220000000800 */
[C---:B------:R-:W-:Y:S01]  /*0640*/  LOP3.LUT P6, RZ, R2.reuse, 0x100, RZ, 0xc0, !PT ;  /* 0x0000010002ff7812 */ /* 0x040fe200078cc0ff */
[----:B------:R-:W-:Y:S01]  /*0650*/  ULDC.64 UR14, c[0x0][0x280] ;  /* 0x0000a000000e7ab9 */ /* 0x000fe20000000a00 */
[----:B------:R-:W-:Y:S02]  /*0660*/  SHF.R.S32.HI R11, RZ, 0x1f, R0 ;  /* 0x0000001fff0b7819 */ /* 0x000fe40000011400 */
[----:B------:R-:W-:Y:S02]  /*0670*/  P2R R14, PR, RZ, 0x8 ;  /* 0x00000008ff0e7803 */ /* 0x000fe40000000000 */
[----:B------:R-:W-:Y:S01]  /*0680*/  LOP3.LUT P3, RZ, R2, 0x80, RZ, 0xc0, !PT ;  /* 0x0000008002ff7812 */ /* 0x000fe2000786c0ff */
[----:B-1----:R-:W1:Y:S01]  /*0690*/  @P0 LDC.64 R22, c[0x0][0x220] ;  /* 0x00008800ff160b82 */ /* 0x002e620000000a00 */
[----:B------:R-:W-:Y:S02]  /*06a0*/  IADD3 R12, R0, 0x20, RZ ;  /* 0x00000020000c7810 */ /* 0x000fe40007ffe0ff */
[----:B------:R-:W-:-:S02]  /*06b0*/  P2R R3, PR, RZ, 0x10 ;  /* 0x00000010ff037803 */ /* 0x000fc40000000000 */
[----:B------:R-:W-:Y:S02]  /*06c0*/  LOP3.LUT P4, RZ, R2, 0x40, RZ, 0xc0, !PT ;  /* 0x0000004002ff7812 */ /* 0x000fe4000788c0ff */
[----:B------:R-:W-:Y:S01]  /*06d0*/  IADD3 R15, R0, 0x40, RZ ;  /* 0x00000040000f7810 */ /* 0x000fe20007ffe0ff */
[----:B------:R-:W2:Y:S01]  /*06e0*/  @P1 LDC.64 R18, c[0x0][0x220] ;  /* 0x00008800ff121b82 */ /* 0x000ea20000000a00 */
[----:B------:R-:W-:Y:S02]  /*06f0*/  SHF.R.S32.HI R16, RZ, 0x1f, R52 ;  /* 0x0000001fff107819 */ /* 0x000fe40000011434 */
[----:B------:R-:W-:Y:S02]  /*0700*/  SHF.R.S32.HI R20, RZ, 0x1f, R50 ;  /* 0x0000001fff147819 */ /* 0x000fe40000011432 */
[----:B------:R-:W-:Y:S02]  /*0710*/  SHF.R.S32.HI R34, RZ, 0x1f, R48 ;  /* 0x0000001fff227819 */ /* 0x000fe40000011430 */
[----:B------:R-:W-:-:S02]  /*0720*/  P2R R37, PR, RZ, 0x4 ;  /* 0x00000004ff257803 */ /* 0x000fc40000000000 */
        /* <DEDUP_REMOVED lines=10> */
[----:B------:R-:W-:-:S05]  /*07d0*/  LOP3.LUT R4, R10, UR6, RZ, 0x3c, !PT ;  /* 0x000000060a047c12 */ /* 0x000fca000f8e3cff */
[----:B------:R-:W-:-:S05]  /*07e0*/  IMAD.HI.U32 R5, R5, R8, RZ ;  /* 0x0000000805057227 */ /* 0x000fca00078e00ff */
[----:B------:R-:W-:-:S05]  /*07f0*/  IADD3 R6, -R5, RZ, RZ ;  /* 0x000000ff05067210 */ /* 0x000fca0007ffe1ff */
[----:B------:R-:W-:-:S05]  /*0800*/  IMAD R6, R7, R6, R8 ;  /* 0x0000000607067224 */ /* 0x000fca00078e0208 */
[----:B------:R-:W-:-:S13]  /*0810*/  ISETP.GT.U32.AND P5, PT, R7, R6, PT ;  /* 0x000000060700720c */ /* 0x000fda0003fa4070 */
[-C--:B------:R-:W-:Y:S02]  /*0820*/  @!P5 IADD3 R6, R6, -R7.reuse, RZ ;  /* 0x800000070606d210 */ /* 0x080fe40007ffe0ff */
[----:B------:R-:W-:Y:S02]  /*0830*/  @!P5 IADD3 R5, R5, 0x1, RZ ;  /* 0x000000010505d810 */ /* 0x000fe40007ffe0ff */
[----:B------:R-:W-:Y:S02]  /*0840*/  ISETP.GE.U32.AND P5, PT, R6, R7, PT ;  /* 0x000000070600720c */ /* 0x000fe40003fa6070 */
[----:B------:R-:W0:Y:S11]  /*0850*/  @P6 LDC.64 R6, c[0x0][0x270] ;  /* 0x00009c00ff066b82 */ /* 0x000e360000000a00 */
[----:B------:R-:W-:-:S02]  /*0860*/  @P5 IADD3 R5, R5, 0x1, RZ ;  /* 0x0000000105055810 */ /* 0x000fc40007ffe0ff */
        /* <DEDUP_REMOVED lines=11> */
[----:B------:R-:W-:Y:S02]  /*0920*/  IMAD R29, R9, UR15, R8 ;  /* 0x0000000f091d7c24 */ /* 0x000fe4000f8e0208 */
[----:B0-----:R-:W-:Y:S01]  /*0930*/  @P6 IMAD R8, R11, R6, RZ ;  /* 0x000000060b086224 */ /* 0x001fe200078e02ff */
[----:B------:R-:W-:Y:S02]  /*0940*/  IADD3 R30, P5, R36, R35, RZ ;  /* 0x00000023241e7210 */ /* 0x000fe40007fbe0ff */
[----:B------:R-:W-:-:S02]  /*0950*/  IADD3 R11, R0, 0x20, RZ ;  /* 0x00000020000b7810 */ /* 0x000fc40007ffe0ff */
[----:B------:R-:W-:Y:S02]  /*0960*/  LEA.HI.X.SX32 R31, R35, R4, 0x1, P5 ;  /* 0x00000004231f7211 */ /* 0x000fe400028f0eff */
[----:B------:R-:W0:Y:S01]  /*0970*/  @P6 LDC.64 R4, c[0x0][0x220] ;  /* 0x00008800ff046b82 */ /* 0x000e220000000a00 */
[----:B------:R-:W-:Y:S01]  /*0980*/  SHF.R.S32.HI R11, RZ, 0x1f, R11 ;  /* 0x0000001fff0b7819 */ /* 0x000fe2000001140b */
[----:B------:R-:W-:Y:S01]  /*0990*/  IMAD.WIDE.U32 R30, R9, UR14, R30 ;  /* 0x0000000e091e7c25 */ /* 0x000fe2000f8e001e */
[----:B------:R-:W-:-:S03]  /*09a0*/  ULDC.64 UR14, c[0x0][0x278] ;  /* 0x00009e00000e7ab9 */ /* 0x000fc60000000a00 */
[----:B------:R-:W-:Y:S01]  /*09b0*/  @P6 IMAD R9, R0, R7, R8 ;  /* 0x0000000700096224 */ /* 0x000fe200078e0208 */
[----:B------:R-:W-:Y:S02]  /*09c0*/  IADD3 R29, R31, R29, RZ ;  /* 0x0000001d1f1d7210 */ /* 0x000fe40007ffe0ff */
[----:B------:R-:W-:Y:S02]  /*09d0*/  @P6 MOV R28, R30 ;  /* 0x0000001e001c6202 */ /* 0x000fe40000000f00 */
[----:B------:R-:W-:-:S03]  /*09e0*/  @P4 MOV R13, R29 ;  /* 0x0000001d000d4202 */ /* 0x000fc60000000f00 */
[----:B------:R-:W-:-:S05]  /*09f0*/  @P6 IMAD.WIDE.U32 R6, R0, R6, R28 ;  /* 0x0000000600066225 */ /* 0x000fca00078e001c */
[----:B------:R-:W-:Y:S02]  /*0a00*/  @P6 IADD3 R7, R7, R9, RZ ;  /* 0x0000000907076210 */ /* 0x000fe40007ffe0ff */
[----:B------:R-:W3:Y:S01]  /*0a10*/  @P3 LDC.64 R8, c[0x0][0x270] ;  /* 0x00009c00ff083b82 */ /* 0x000ee20000000a00 */
[----:B0-----:R-:W-:-:S04]  /*0a20*/  @P6 LEA R4, P5, R6, R4, 0x1 ;  /* 0x0000000406046211 */ /* 0x001fc800078a08ff */
[----:B------:R-:W-:-:S03]  /*0a30*/  @P6 LEA.HI.X R5, R6, R5, R7, 0x1, P5 ;  /* 0x0000000506056211 */ /* 0x000fc600028f0c07 */
[----:B------:R-:W0:Y:S01]  /*0a40*/  @P3 LDC.64 R6, c[0x0][0x220] ;  /* 0x00008800ff063b82 */ /* 0x000e220000000a00 */
[----:B------:R-:W-:-:S13]  /*0a50*/  LOP3.LUT P6, RZ, R2, 0x20, RZ, 0xc0, !PT ;  /* 0x0000002002ff7812 */ /* 0x000fda00078cc0ff */
[----:B------:R-:W4:Y:S01]  /*0a60*/  @P6 LDC.64 R38, c[0x0][0x220] ;  /* 0x00008800ff266b82 */ /* 0x000f220000000a00 */
[----:B---3--:R-:W-:Y:S01]  /*0a70*/  @P3 IMAD R10, R11, R8, RZ ;  /* 0x000000080b0a3224 */ /* 0x008fe200078e02ff */
[----:B------:R-:W-:-:S03]  /*0a80*/  @P3 MOV R11, R29 ;  /* 0x0000001d000b3202 */ /* 0x000fc60000000f00 */
[----:B------:R-:W-:Y:S01]  /*0a90*/  @P3 IMAD R9, R12, R9, R10 ;  /* 0x000000090c093224 */ /* 0x000fe200078e020a */
[----:B------:R-:W-:-:S05]  /*0aa0*/  @P3 MOV R10, R30 ;  /* 0x0000001e000a3202 */ /* 0x000fca0000000f00 */
[----:B------:R-:W-:Y:S01]  /*0ab0*/  @P3 IMAD.WIDE.U32 R10, R12, R8, R10 ;  /* 0x000000080c0a3225 */ /* 0x000fe200078e000a */
[----:B------:R-:W-:-:S04]  /*0ac0*/  IADD3 R12, R0, 0x40, RZ ;  /* 0x00000040000c7810 */ /* 0x000fc80007ffe0ff */
[----:B------:R-:W-:Y:S02]  /*0ad0*/  @P3 IADD3 R8, R11, R9, RZ ;  /* 0x000000090b083210 */ /* 0x000fe40007ffe0ff */
[C---:B0-----:R-:W-:Y:S02]  /*0ae0*/  @P3 LEA R6, P5, R10.reuse, R6, 0x1 ;  /* 0x000000060a063211 */ /* 0x041fe400078a08ff */
[----:B------:R-:W-:Y:S02]  /*0af0*/  SHF.R.S32.HI R12, RZ, 0x1f, R12 ;  /* 0x0000001fff0c7819 */ /* 0x000fe4000001140c */
[----:B------:R-:W-:Y:S02]  /*0b00*/  @P3 LEA.HI.X R7, R10, R7, R8, 0x1, P5 ;  /* 0x000000070a073211 */ /* 0x000fe400028f0c08 */
[----:B------:R-:W0:Y:S01]  /*0b10*/  @P4 LDC.64 R10, c[0x0][0x270] ;  /* 0x00009c00ff0a4b82 */ /* 0x000e220000000a00 */
[----:B------:R-:W-:-:S07]  /*0b20*/  LOP3.LUT P3, RZ, R2, 0x10, RZ, 0xc0, !PT ;  /* 0x0000001002ff7812 */ /* 0x000fce000786c0ff */
[----:B------:R-:W3:Y:S08]  /*0b30*/  @P4 LDC.64 R8, c[0x0][0x220] ;  /* 0x00008800ff084b82 */ /* 0x000ef00000000a00 */
[----:B------:R-:W5:Y:S01]  /*0b40*/  @P3 LDC.64 R32, c[0x0][0x220] ;  /* 0x00008800ff203b82 */ /* 0x000f620000000a00 */
[----:B0-----:R-:W-:-:S04]  /*0b50*/  @P4 IMAD R12, R12, R10, RZ ;  /* 0x0000000a0c0c4224 */ /* 0x001fc800078e02ff */
[----:B------:R-:W-:Y:S01]  /*0b60*/  @P4 IMAD R11, R15, R11, R12 ;  /* 0x0000000b0f0b4224 */ /* 0x000fe200078e020c */
[----:B------:R-:W-:-:S05]  /*0b70*/  @P4 MOV R12, R30 ;  /* 0x0000001e000c4202 */ /* 0x000fca0000000f00 */
[----:B------:R-:W-:Y:S01]  /*0b80*/  @P4 IMAD.WIDE.U32 R12, R15, R10, R12 ;  /* 0x0000000a0f0c4225 */ /* 0x000fe200078e000c */
[----:B------:R-:W-:-:S04]  /*0b90*/  SHF.R.S32.HI R15, RZ, 0x1f, R53 ;  /* 0x0000001fff0f7819 */ /* 0x000fc80000011435 */
[----:B------:R-:W-:Y:S02]  /*0ba0*/  @P4 IADD3 R10, R13, R11, RZ ;  /* 0x0000000b0d0a4210 */ /* 0x000fe40007ffe0ff */
[C---:B---3--:R-:W-:Y:S02]  /*0bb0*/  @P4 LEA R8, P5, R12.reuse, R8, 0x1 ;  /* 0x000000080c084211 */ /* 0x048fe400078a08ff */
[----:B------:R-:W-:Y:S02]  /*0bc0*/  @P6 MOV R13, R29 ;  /* 0x0000001d000d6202 */ /* 0x000fe40000000f00 */
[----:B------:R-:W-:Y:S02]  /*0bd0*/  @P4 LEA.HI.X R9, R12, R9, R10, 0x1, P5 ;  /* 0x000000090c094211 */ /* 0x000fe400028f0c0a */
[----:B------:R-:W0:Y:S01]  /*0be0*/  @P6 LDC.64 R10, c[0x0][0x270] ;  /* 0x00009c00ff0a6b82 */ /* 0x000e220000000a00 */
[----:B------:R-:W-:-:S13]  /*0bf0*/  LOP3.LUT P4, RZ, R2, 0x8, RZ, 0xc0, !PT ;  /* 0x0000000802ff7812 */ /* 0x000fda000788c0ff */
[----:B------:R-:W3:Y:S01]  /*0c00*/  @P4 LDC.64 R26, c[0x0][0x220] ;  /* 0x00008800ff1a4b82 */ /* 0x000ee20000000a00 */
[----:B0-----:R-:W-:Y:S01]  /*0c10*/  @P6 IMAD R12, R15, R10, RZ ;  /* 0x0000000a0f0c6224 */ /* 0x001fe200078e02ff */
[----:B------:R-:W-:-:S03]  /*0c20*/  IADD3 R15, R0, 0x80, RZ ;  /* 0x00000080000f7810 */ /* 0x000fc60007ffe0ff */
[----:B------:R-:W-:Y:S01]  /*0c30*/  @P6 IMAD R11, R53, R11, R12 ;  /* 0x0000000b350b6224 */ /* 0x000fe200078e020c */
[----:B------:R-:W-:-:S05]  /*0c40*/  @P6 MOV R12, R30 ;  /* 0x0000001e000c6202 */ /* 0x000fca0000000f00 */
[----:B------:R-:W-:-:S05]  /*0c50*/  @P6 IMAD.WIDE.U32 R12, R53, R10, R12 ;  /* 0x0000000a350c6225 */ /* 0x000fca00078e000c */
[----:B------:R-:W-:Y:S02]  /*0c60*/  @P6 IADD3 R10, R13, R11, RZ ;  /* 0x0000000b0d0a6210 */ /* 0x000fe40007ffe0ff */
[C---:B----4-:R-:W-:Y:S02]  /*0c70*/  @P6 LEA R38, P5, R12.reuse, R38, 0x1 ;  /* 0x000000260c266211 */ /* 0x050fe400078a08ff */
[----:B------:R-:W-:Y:S02]  /*0c80*/  SHF.R.S32.HI R13, RZ, 0x1f, R15 ;  /* 0x0000001fff0d7819 */ /* 0x000fe4000001140f */
[----:B------:R-:W-:Y:S02]  /*0c90*/  @P6 LEA.HI.X R39, R12, R39, R10, 0x1, P5 ;  /* 0x000000270c276211 */ /* 0x000fe400028f0c0a */
[----:B------:R-:W0:Y:S01]  /*0ca0*/  @P3 LDC.64 R10, c[0x0][0x270] ;  /* 0x00009c00ff0a3b82 */ /* 0x000e220000000a00 */
[----:B------:R-:W-:-:S13]  /*0cb0*/  LOP3.LUT P6, RZ, R2, 0x4, RZ, 0xc0, !PT ;  /* 0x0000000402ff7812 */ /* 0x000fda00078cc0ff */
[----:B------:R-:W4:Y:S01]  /*0cc0*/  @P6 LDC.64 R24, c[0x0][0x220] ;  /* 0x00008800ff186b82 */ /* 0x000f220000000a00 */
[----:B0-----:R-:W-:Y:S01]  /*0cd0*/  @P3 IMAD R12, R13, R10, RZ ;  /* 0x0000000a0d0c3224 */ /* 0x001fe200078e02ff */
[----:B------:R-:W-:-:S03]  /*0ce0*/  @P3 MOV R13, R29 ;  /* 0x0000001d000d3202 */ /* 0x000fc60000000f00 */
[----:B------:R-:W-:Y:S01]  /*0cf0*/  @P3 IMAD R11, R15, R11, R12 ;  /* 0x0000000b0f0b3224 */ /* 0x000fe200078e020c */
[----:B------:R-:W-:-:S05]  /*0d00*/  @P3 MOV R12, R30 ;  /* 0x0000001e000c3202 */ /* 0x000fca0000000f00 */
[----:B------:R-:W-:Y:S01]  /*0d10*/  @P3 IMAD.WIDE.U32 R12, R15, R10, R12 ;  /* 0x0000000a0f0c3225 */ /* 0x000fe200078e000c */
[----:B------:R-:W-:-:S04]  /*0d20*/  IADD3 R15, R0, 0xa0, RZ ;  /* 0x000000a0000f7810 */ /* 0x000fc80007ffe0ff */
[----:B------:R-:W-:Y:S02]  /*0d30*/  @P3 IADD3 R10, R13, R11, RZ ;  /* 0x0000000b0d0a3210 */ /* 0x000fe40007ffe0ff */
[C---:B-----5:R-:W-:Y:S02]  /*0d40*/  @P3 LEA R32, P5, R12.reuse, R32, 0x1 ;  /* 0x000000200c203211 */ /* 0x060fe400078a08ff */
[----:B------:R-:W-:Y:S02]  /*0d50*/  SHF.R.S32.HI R13, RZ, 0x1f, R15 ;  /* 0x0000001fff0d7819 */ /* 0x000fe4000001140f */
[----:B------:R-:W-:Y:S02]  /*0d60*/  @P3 LEA.HI.X R33, R12, R33, R10, 0x1, P5 ;  /* 0x000000210c213211 */ /* 0x000fe400028f0c0a */
[----:B------:R-:W0:Y:S01]  /*0d70*/  @P4 LDC.64 R10, c[0x0][0x270] ;  /* 0x00009c00ff0a4b82 */ /* 0x000e220000000a00 */
[----:B------:R-:W-:Y:S02]  /*0d80*/  ISETP.NE.AND P3, PT, R14, RZ, PT ;  /* 0x000000ff0e00720c */ /* 0x000fe40003f65270 */
[----:B------:R-:W-:-:S11]  /*0d90*/  @P1 MOV R14, R30 ;  /* 0x0000001e000e1202 */ /* 0x000fd60000000f00 */
[-C--:B------:R-:W-:Y:S01]  /*0da0*/  @P3 MOV R21, R29.reuse ;  /* 0x0000001d00153202 */ /* 0x080fe20000000f00 */
[----:B0-----:R-:W-:Y:S01]  /*0db0*/  @P4 IMAD R12, R13, R10, RZ ;  /* 0x0000000a0d0c4224 */ /* 0x001fe200078e02ff */
[----:B------:R-:W-:-:S03]  /*0dc0*/  @P4 MOV R13, R29 ;  /* 0x0000001d000d4202 */ /* 0x000fc60000000f00 */
[----:B------:R-:W-:Y:S01]  /*0dd0*/  @P4 IMAD R11, R15, R11, R12 ;  /* 0x0000000b0f0b4224 */ /* 0x000fe200078e020c */
[----:B------:R-:W-:-:S05]  /*0de0*/  @P4 MOV R12, R30 ;  /* 0x0000001e000c4202 */ /* 0x000fca0000000f00 */
[----:B------:R-:W-:Y:S01]  /*0df0*/  @P4 IMAD.WIDE.U32 R12, R15, R10, R12 ;  /* 0x0000000a0f0c4225 */ /* 0x000fe200078e000c */
[----:B------:R-:W-:-:S04]  /*0e00*/  IADD3 R15, R0, 0xc0, RZ ;  /* 0x000000c0000f7810 */ /* 0x000fc80007ffe0ff */
[----:B------:R-:W-:Y:S02]  /*0e10*/  @P4 IADD3 R10, R13, R11, RZ ;  /* 0x0000000b0d0a4210 */ /* 0x000fe40007ffe0ff */
[C---:B---3--:R-:W-:Y:S02]  /*0e20*/  @P4 LEA R26, P5, R12.reuse, R26, 0x1 ;  /* 0x0000001a0c1a4211 */ /* 0x048fe400078a08ff */
[----:B------:R-:W-:Y:S02]  /*0e30*/  @P6 MOV R13, R29 ;  /* 0x0000001d000d6202 */ /* 0x000fe40000000f00 */
[----:B------:R-:W-:Y:S02]  /*0e40*/  @P4 LEA.HI.X R27, R12, R27, R10, 0x1, P5 ;  /* 0x0000001b0c1b4211 */ /* 0x000fe400028f0c0a */
[----:B------:R-:W0:Y:S01]  /*0e50*/  @P6 LDC.64 R10, c[0x0][0x270] ;  /* 0x00009c00ff0a6b82 */ /* 0x000e220000000a00 */
[----:B------:R-:W-:Y:S02]  /*0e60*/  ISETP.NE.AND P4, PT, R3, RZ, PT ;  /* 0x000000ff0300720c */ /* 0x000fe40003f85270 */
[----:B------:R-:W-:-:S11]  /*0e70*/  SHF.R.S32.HI R3, RZ, 0x1f, R15 ;  /* 0x0000001fff037819 */ /* 0x000fd6000001140f */
[----:B------:R-:W-:Y:S02]  /*0e80*/  @P4 MOV R40, R30 ;  /* 0x0000001e00284202 */ /* 0x000fe40000000f00 */
[----:B------:R-:W-:Y:S01]  /*0e90*/  @P4 MOV R41, R29 ;  /* 0x0000001d00294202 */ /* 0x000fe20000000f00 */
[----:B0-----:R-:W-:-:S04]  /*0ea0*/  @P6 IMAD R12, R3, R10, RZ ;  /* 0x0000000a030c6224 */ /* 0x001fc800078e02ff */
[----:B------:R-:W-:Y:S01]  /*0eb0*/  @P6 IMAD R3, R15, R11, R12 ;  /* 0x0000000b0f036224 */ /* 0x000fe200078e020c */
[----:B------:R-:W-:-:S05]  /*0ec0*/  @P6 MOV R12, R30 ;  /* 0x0000001e000c6202 */ /* 0x000fca0000000f00 */
[----:B------:R-:W-:Y:S01]  /*0ed0*/  @P6 IMAD.WIDE.U32 R12, R15, R10, R12 ;  /* 0x0000000a0f0c6225 */ /* 0x000fe200078e000c */
[----:B------:R-:W-:Y:S01]  /*0ee0*/  @P1 MOV R15, R29 ;  /* 0x0000001d000f1202 */ /* 0x000fe20000000f00 */
[----:B------:R-:W0:Y:S03]  /*0ef0*/  @P0 LDC.64 R10, c[0x0][0x270] ;  /* 0x00009c00ff0a0b82 */ /* 0x000e260000000a00 */
[----:B------:R-:W-:Y:S02]  /*0f00*/  @P6 IADD3 R3, R13, R3, RZ ;  /* 0x000000030d036210 */ /* 0x000fe40007ffe0ff */
[C---:B----4-:R-:W-:Y:S02]  /*0f10*/  @P6 LEA R24, P5, R12.reuse, R24, 0x1 ;  /* 0x000000180c186211 */ /* 0x050fe400078a08ff */
[----:B------:R-:W-:Y:S02]  /*0f20*/  @P0 MOV R13, R29 ;  /* 0x0000001d000d0202 */ /* 0x000fe40000000f00 */
[----:B------:R-:W-:-:S02]  /*0f30*/  @P6 LEA.HI.X R25, R12, R25, R3, 0x1, P5 ;  /* 0x000000190c196211 */ /* 0x000fc400028f0c03 */
[----:B------:R-:W-:Y:S01]  /*0f40*/  @P0 MOV R12, R30 ;  /* 0x0000001e000c0202 */ /* 0x000fe20000000f00 */
[----:B0-----:R-:W-:Y:S01]  /*0f50*/  @P0 IMAD R3, R16, R10, RZ ;  /* 0x0000000a10030224 */ /* 0x001fe200078e02ff */
[----:B------:R-:W-:-:S03]  /*0f60*/  SHF.R.S32.HI R16, RZ, 0x1f, R51 ;  /* 0x0000001fff107819 */ /* 0x000fc60000011433 */
[----:B------:R-:W-:-:S04]  /*0f70*/  @P0 IMAD.WIDE.U32 R12, R52, R10, R12 ;  /* 0x0000000a340c0225 */ /* 0x000fc800078e000c */
[----:B------:R-:W-:Y:S01]  /*0f80*/  @P0 IMAD R3, R52, R11, R3 ;  /* 0x0000000b34030224 */ /* 0x000fe200078e0203 */
[----:B-1----:R-:W-:Y:S02]  /*0f90*/  @P0 LEA R22, P5, R12, R22, 0x1 ;  /* 0x000000160c160211 */ /* 0x002fe400078a08ff */
[----:B------:R-:W-:Y:S02]  /*0fa0*/  IADD3 R45, R0, 0xe0, RZ ;  /* 0x000000e0002d7810 */ /* 0x000fe40007ffe0ff */
[----:B------:R-:W-:Y:S02]  /*0fb0*/  @P0 IADD3 R3, R13, R3, RZ ;  /* 0x000000030d030210 */ /* 0x000fe40007ffe0ff */
[----:B------:R-:W-:Y:S02]  /*0fc0*/  SHF.R.S32.HI R46, RZ, 0x1f, R43 ;  /* 0x0000001fff2e7819 */ /* 0x000fe4000001142b */
[----:B------:R-:W-:Y:S02]  /*0fd0*/  @P0 LEA.HI.X R23, R12, R23, R3, 0x1, P5 ;  /* 0x000000170c170211 */ /* 0x000fe400028f0c03 */
[----:B------:R-:W0:Y:S01]  /*0fe0*/  @P1 LDC.64 R12, c[0x0][0x270] ;  /* 0x00009c00ff0c1b82 */ /* 0x000e220000000a00 */
[----:B------:R-:W-:-:S02]  /*0ff0*/  P2R R11, PR, RZ, 0x1 ;  /* 0x00000001ff0b7803 */ /* 0x000fc40000000000 */
[----:B------:R-:W-:Y:S01]  /*1000*/  LOP3.LUT P0, RZ, R2, 0x100, RZ, 0xc0, !PT ;  /* 0x0000010002ff7812 */ /* 0x000fe2000780c0ff */
[-C--:B0-----:R-:W-:Y:S02]  /*1010*/  @P1 IMAD R10, R16, R12.reuse, RZ ;  /* 0x0000000c100a1224 */ /* 0x081fe400078e02ff */
[C---:B------:R-:W-:Y:S02]  /*1020*/  @P1 IMAD.WIDE.U32 R14, R51.reuse, R12, R14 ;  /* 0x0000000c330e1225 */ /* 0x040fe400078e000e */
[----:B------:R-:W0:Y:S02]  /*1030*/  @P2 LDC.64 R16, c[0x0][0x220] ;  /* 0x00008800ff102b82 */ /* 0x000e240000000a00 */
[----:B------:R-:W-:Y:S01]  /*1040*/  @P1 IMAD R13, R51, R13, R10 ;  /* 0x0000000d330d1224 */ /* 0x000fe200078e020a */
[----:B--2---:R-:W-:Y:S02]  /*1050*/  @P1 LEA R18, P5, R14, R18, 0x1 ;  /* 0x000000120e121211 */ /* 0x004fe400078a08ff */
[----:B------:R-:W-:-:S02]  /*1060*/  P2R R10, PR, RZ, 0x2 ;  /* 0x00000002ff0a7803 */ /* 0x000fc40000000000 */
[----:B------:R-:W-:Y:S02]  /*1070*/  @P1 IADD3 R13, R15, R13, RZ ;  /* 0x0000000d0f0d1210 */ /* 0x000fe40007ffe0ff */
[----:B------:R-:W-:Y:S02]  /*1080*/  @P2 MOV R15, R29 ;  /* 0x0000001d000f2202 */ /* 0x000fe40000000f00 */
[----:B------:R-:W-:Y:S02]  /*1090*/  @P1 LEA.HI.X R19, R14, R19, R13, 0x1, P5 ;  /* 0x000000130e131211 */ /* 0x000fe400028f0c0d */
[----:B------:R-:W1:Y:S01]  /*10a0*/  @P2 LDC.64 R12, c[0x0][0x270] ;  /* 0x00009c00ff0c2b82 */ /* 0x000e620000000a00 */
[----:B------:R-:W-:Y:S02]  /*10b0*/  @P2 MOV R14, R30 ;  /* 0x0000001e000e2202 */ /* 0x000fe40000000f00 */
[----:B------:R-:W-:Y:S01]  /*10c0*/  LOP3.LUT P1, RZ, R2, 0x2, RZ, 0xc0, !PT ;  /* 0x0000000202ff7812 */ /* 0x000fe2000782c0ff */
[-C--:B-1----:R-:W-:Y:S01]  /*10d0*/  @P2 IMAD R3, R20, R12.reuse, RZ ;  /* 0x0000000c14032224 */ /* 0x082fe200078e02ff */
[----:B------:R-:W-:Y:S01]  /*10e0*/  SHF.R.S32.HI R20, RZ, 0x1f, R49 ;  /* 0x0000001fff147819 */ /* 0x000fe20000011431 */
[----:B------:R-:W-:-:S04]  /*10f0*/  @P2 IMAD.WIDE.U32 R14, R50, R12, R14 ;  /* 0x0000000c320e2225 */ /* 0x000fc800078e000e */
[----:B------:R-:W-:Y:S01]  /*1100*/  @P2 IMAD R13, R50, R13, R3 ;  /* 0x0000000d320d2224 */ /* 0x000fe200078e0203 */
[----:B0-----:R-:W-:-:S04]  /*1110*/  @P2 LEA R16, P5, R14, R16, 0x1 ;  /* 0x000000100e102211 */ /* 0x001fc800078a08ff */
[----:B------:R-:W-:-:S04]  /*1120*/  @P2 IADD3 R13, R15, R13, RZ ;  /* 0x0000000d0f0d2210 */ /* 0x000fc80007ffe0ff */
[----:B------:R-:W-:Y:S02]  /*1130*/  @P2 LEA.HI.X R17, R14, R17, R13, 0x1, P5 ;  /* 0x000000110e112211 */ /* 0x000fe400028f0c0d */
[----:B------:R-:W0:Y:S08]  /*1140*/  @P3 LDC.64 R12, c[0x0][0x270] ;  /* 0x00009c00ff0c3b82 */ /* 0x000e300000000a00 */
[----:B------:R-:W1:Y:S01]  /*1150*/  @P3 LDC.64 R14, c[0x0][0x220] ;  /* 0x00008800ff0e3b82 */ /* 0x000e620000000a00 */
[----:B0-----:R-:W-:Y:S01]  /*1160*/  @P3 IMAD R3, R20, R12, RZ ;  /* 0x0000000c14033224 */ /* 0x001fe200078e02ff */
[----:B------:R-:W-:-:S03]  /*1170*/  @P3 MOV R20, R30 ;  /* 0x0000001e00143202 */ /* 0x000fc60000000f00 */
[C---:B------:R-:W-:Y:S02]  /*1180*/  @P3 IMAD R13, R49.reuse, R13, R3 ;  /* 0x0000000d310d3224 */ /* 0x040fe400078e0203 */
[----:B------:R-:W-:-:S05]  /*1190*/  @P3 IMAD.WIDE.U32 R20, R49, R12, R20 ;  /* 0x0000000c31143225 */ /* 0x000fca00078e0014 */
[----:B------:R-:W-:Y:S02]  /*11a0*/  @P3 IADD3 R13, R21, R13, RZ ;  /* 0x0000000d150d3210 */ /* 0x000fe40007ffe0ff */
[----:B-1----:R-:W-:-:S04]  /*11b0*/  @P3 LEA R14, P5, R20, R14, 0x1 ;  /* 0x0000000e140e3211 */ /* 0x002fc800078a08ff */
[----:B------:R-:W-:Y:S02]  /*11c0*/  @P3 LEA.HI.X R15, R20, R15, R13, 0x1, P5 ;  /* 0x0000000f140f3211 */ /* 0x000fe400028f0c0d */
[----:B------:R-:W0:Y:S08]  /*11d0*/  @P4 LDC.64 R20, c[0x0][0x270] ;  /* 0x00009c00ff144b82 */ /* 0x000e300000000a00 */
[----:B------:R-:W1:Y:S01]  /*11e0*/  @P4 LDC.64 R12, c[0x0][0x220] ;  /* 0x00008800ff0c4b82 */ /* 0x000e620000000a00 */
[----:B0-----:R-:W-:-:S02]  /*11f0*/  @P4 IMAD R3, R34, R20, RZ ;  /* 0x0000001422034224 */ /* 0x001fc400078e02ff */
[----:B------:R-:W0:Y:S01]  /*1200*/  S2R R34, SR_TID.X ;  /* 0x0000000000227919 */ /* 0x000e220000002100 */
[----:B------:R-:W-:-:S04]  /*1210*/  @P4 IMAD.WIDE.U32 R40, R48, R20, R40 ;  /* 0x0000001430284225 */ /* 0x000fc800078e0028 */
[----:B------:R-:W-:Y:S01]  /*1220*/  @P4 IMAD R21, R48, R21, R3 ;  /* 0x0000001530154224 */ /* 0x000fe200078e0203 */
[----:B-1----:R-:W-:Y:S02]  /*1230*/  @P4 LEA R12, P5, R40, R12, 0x1 ;  /* 0x0000000c280c4211 */ /* 0x002fe400078a08ff */
[----:B------:R-:W-:Y:S02]  /*1240*/  SHF.R.S32.HI R3, RZ, 0x1f, R42 ;  /* 0x0000001fff037819 */ /* 0x000fe4000001142a */
[----:B------:R-:W-:-:S04]  /*1250*/  @P4 IADD3 R21, R41, R21, RZ ;  /* 0x0000001529154210 */ /* 0x000fc80007ffe0ff */
[----:B------:R-:W-:Y:S02]  /*1260*/  @P4 LEA.HI.X R13, R40, R13, R21, 0x1, P5 ;  /* 0x0000000d280d4211 */ /* 0x000fe400028f0c15 */
[----:B------:R-:W-:-:S04]  /*1270*/  ISETP.GE.U32.AND P5, PT, R42, UR14, PT ;  /* 0x0000000e2a007c0c */ /* 0x000fc8000bfa6070 */
[----:B------:R-:W-:-:S04]  /*1280*/  ISETP.GE.AND.EX P5, PT, R3, UR15, PT, P5 ;  /* 0x0000000f03007c0c */ /* 0x000fc8000bfa6350 */
[----:B0-----:R-:W-:-:S13]  /*1290*/  ISETP.GT.U32.OR P5, PT, R34, 0x17f, P5 ;  /* 0x0000017f2200780c */ /* 0x001fda0002fa4470 */
[----:B------:R-:W0:Y:S01]  /*12a0*/  @!P5 LDC.64 R40, c[0x0][0x270] ;  /* 0x00009c00ff28db82 */ /* 0x000e220000000a00 */
[----:B------:R-:W-:Y:S02]  /*12b0*/  @!P5 MOV R20, R30 ;  /* 0x0000001e0014d202 */ /* 0x000fe40000000f00 */
[----:B------:R-:W-:Y:S01]  /*12c0*/  @!P5 MOV R21, R29 ;  /* 0x0000001d0015d202 */ /* 0x000fe20000000f00 */
[----:B0-----:R-:W-:-:S04]  /*12d0*/  @!P5 IMAD R3, R3, R40, RZ ;  /* 0x000000280303d224 */ /* 0x001fc800078e02ff */
[C---:B------:R-:W-:Y:S02]  /*12e0*/  @!P5 IMAD R3, R42.reuse, R41, R3 ;  /* 0x000000292a03d224 */ /* 0x040fe400078e0203 */
[----:B------:R-:W-:Y:S02]  /*12f0*/  @!P5 IMAD.WIDE.U32 R40, R42, R40, R20 ;  /* 0x000000282a28d225 */ /* 0x000fe400078e0014 */
[----:B------:R-:W0:Y:S03]  /*1300*/  @!P5 LDC.64 R20, c[0x0][0x220] ;  /* 0x00008800ff14db82 */ /* 0x000e260000000a00 */
[----:B------:R-:W-:Y:S02]  /*1310*/  @!P5 IADD3 R3, R41, R3, RZ ;  /* 0x000000032903d210 */ /* 0x000fe40007ffe0ff */
[----:B0-----:R-:W-:-:S04]  /*1320*/  @!P5 LEA R20, P6, R40, R20, 0x1 ;  /* 0x000000142814d211 */ /* 0x001fc800078c08ff */
[----:B------:R-:W-:Y:S01]  /*1330*/  @!P5 LEA.HI.X R21, R40, R21, R3, 0x1, P6 ;  /* 0x000000152815d211 */ /* 0x000fe200030f0c03 */
[----:B------:R-:W-:Y:S01]  /*1340*/  HFMA2.MMA R3, -RZ, RZ, 0, 0 ;  /* 0x00000000ff037435 */ /* 0x000fe200000001ff */
[----:B------:R-:W0:Y:S09]  /*1350*/  @P1 LDC.64 R40, c[0x0][0x270] ;  /* 0x00009c00ff281b82 */ /* 0x000e320000000a00 */
[----:B------:R1:W2:Y:S02]  /*1360*/  @!P5 LDG.E R3, desc[UR10][R20.64] ;  /* 0x0000000a1403d981 */ /* 0x0002a4000c1e1900 */
[----:B-1----:R-:W-:-:S02]  /*1370*/  SHF.R.S32.HI R20, RZ, 0x1f, R45 ;  /* 0x0000001fff147819 */ /* 0x002fc4000001142d */
[----:B------:R-:W-:-:S03]  /*1380*/  @P1 MOV R21, R29 ;  /* 0x0000001d00151202 */ /* 0x000fc60000000f00 */
[----:B0-----:R-:W-:-:S04]  /*1390*/  @P1 IMAD R20, R20, R40, RZ ;  /* 0x0000002814141224 */ /* 0x001fc800078e02ff */
[----:B------:R-:W-:Y:S01]  /*13a0*/  @P1 IMAD R34, R45, R41, R20 ;  /* 0x000000292d221224 */ /* 0x000fe200078e0214 */
[----:B------:R-:W-:-:S05]  /*13b0*/  @P1 MOV R20, R30 ;  /* 0x0000001e00141202 */ /* 0x000fca0000000f00 */
[----:B------:R-:W-:Y:S02]  /*13c0*/  @P1 IMAD.WIDE.U32 R40, R45, R40, R20 ;  /* 0x000000282d281225 */ /* 0x000fe400078e0014 */
[----:B------:R-:W0:Y:S01]  /*13d0*/  @P1 LDC.64 R20, c[0x0][0x220] ;  /* 0x00008800ff141b82 */ /* 0x000e220000000a00 */
[----:B------:R-:W1:Y:S02]  /*13e0*/  S2R R45, SR_TID.X ;  /* 0x00000000002d7919 */ /* 0x000e640000002100 */
[----:B------:R-:W-:Y:S02]  /*13f0*/  @P1 IADD3 R34, R41, R34, RZ ;  /* 0x0000002229221210 */ /* 0x000fe40007ffe0ff */
[----:B0-----:R-:W-:-:S04]  /*1400*/  @P1 LEA R20, P5, R40, R20, 0x1 ;  /* 0x0000001428141211 */ /* 0x001fc800078a08ff */
[----:B------:R-:W-:Y:S01]  /*1410*/  @P1 LEA.HI.X R21, R40, R21, R34, 0x1, P5 ;  /* 0x0000001528151211 */ /* 0x000fe200028f0c22 */
[----:B------:R-:W-:Y:S01]  /*1420*/  HFMA2.MMA R34, -RZ, RZ, 0, 0 ;  /* 0x00000000ff227435 */ /* 0x000fe200000001ff */
[----:B------:R-:W-:-:S04]  /*1430*/  ISETP.GE.U32.AND P5, PT, R43, UR14, PT ;  /* 0x0000000e2b007c0c */ /* 0x000fc8000bfa6070 */
[----:B------:R-:W-:-:S04]  /*1440*/  ISETP.GE.AND.EX P5, PT, R46, UR15, PT, P5 ;  /* 0x0000000f2e007c0c */ /* 0x000fc8000bfa6350 */
[----:B-1----:R-:W-:Y:S01]  /*1450*/  ISETP.GT.U32.OR P5, PT, R45, 0x17f, P5 ;  /* 0x0000017f2d00780c */ /* 0x002fe20002fa4470 */
[----:B------:R0:W3:Y:S01]  /*1460*/  @P0 LDG.E R34, desc[UR10][R4.64] ;  /* 0x0000000a04220981 */ /* 0x0000e2000c1e1900 */
[C---:B------:R-:W-:Y:S02]  /*1470*/  LOP3.LUT P2, RZ, R2.reuse, 0x20, RZ, 0xc0, !PT ;  /* 0x0000002002ff7812 */ /* 0x040fe4000784c0ff */
[C---:B------:R-:W-:Y:S02]  /*1480*/  LOP3.LUT P1, RZ, R2.reuse, 0x10, RZ, 0xc0, !PT ;  /* 0x0000001002ff7812 */ /* 0x040fe4000782c0ff */
[----:B------:R-:W-:-:S07]  /*1490*/  LOP3.LUT P0, RZ, R2, 0x8, RZ, 0xc0, !PT ;  /* 0x0000000802ff7812 */ /* 0x000fce000780c0ff */
[----:B0-----:R-:W0:Y:S01]  /*14a0*/  @!P5 LDC.64 R4, c[0x0][0x270] ;  /* 0x00009c00ff04db82 */ /* 0x001e220000000a00 */
        /* <DEDUP_REMOVED lines=8> */
[----:B------:R-:W-:Y:S02]  /*1530*/  @!P5 LEA.HI.X R41, R4, R41, R45, 0x1, P6 ;  /* 0x000000290429d211 */ /* 0x000fe400030f0c2d */
[----:B------:R-:W-:Y:S02]  /*1540*/  CS2R R4, SRZ ;  /* 0x0000000000047805 */ /* 0x000fe4000001ff00 */
[----:B------:R-:W-:Y:S02]  /*1550*/  SHF.R.S32.HI R45, RZ, 0x1f, R44 ;  /* 0x0000001fff2d7819 */ /* 0x000fe4000001142c */
[C---:B------:R-:W-:Y:S02]  /*1560*/  LOP3.LUT P6, RZ, R2.reuse, 0x40, RZ, 0xc0, !PT ;  /* 0x0000004002ff7812 */ /* 0x040fe400078cc0ff */
[----:B------:R0:W4:Y:S01]  /*1570*/  @!P5 LDG.E R4, desc[UR10][R40.64] ;  /* 0x0000000a2804d981 */ /* 0x000122000c1e1900 */
[----:B------:R-:W-:Y:S01]  /*1580*/  LOP3.LUT P5, RZ, R2, 0x80, RZ, 0xc0, !PT ;  /* 0x0000008002ff7812 */ /* 0x000fe200078ac0ff */
[----:B0-----:R-:W0:-:S12]  /*1590*/  S2R R41, SR_TID.X ;  /* 0x0000000000297919 */ /* 0x001e180000002100 */
[----:B------:R1:W5:Y:S01]  /*15a0*/  @P5 LDG.E R5, desc[UR10][R6.64] ;  /* 0x0000000a06055981 */ /* 0x000362000c1e1900 */
[----:B------:R-:W-:-:S04]  /*15b0*/  ISETP.GE.U32.AND P5, PT, R44, UR14, PT ;  /* 0x0000000e2c007c0c */ /* 0x000fc8000bfa6070 */
[----:B------:R-:W-:Y:S01]  /*15c0*/  ISETP.GE.AND.EX P5, PT, R45, UR15, PT, P5 ;  /* 0x0000000f2d007c0c */ /* 0x000fe2000bfa6350 */
[----:B-1----:R-:W-:-:S10]  /*15d0*/  HFMA2.MMA R6, -RZ, RZ, 0, 0 ;  /* 0x00000000ff067435 */ /* 0x002fd400000001ff */
[----:B------:R1:W2:Y:S01]  /*15e0*/  @P6 LDG.E R6, desc[UR10][R8.64] ;  /* 0x0000000a08066981 */ /* 0x0002a2000c1e1900 */
[----:B0-----:R-:W-:-:S13]  /*15f0*/  ISETP.GT.U32.OR P5, PT, R41, 0x17f, P5 ;  /* 0x0000017f2900780c */ /* 0x001fda0002fa4470 */
[----:B------:R-:W0:Y:S01]  /*1600*/  @!P5 LDC.64 R40, c[0x0][0x270] ;  /* 0x00009c00ff28db82 */ /* 0x000e220000000a00 */
[----:B-1----:R-:W-:Y:S02]  /*1610*/  @!P5 MOV R8, R30 ;  /* 0x0000001e0008d202 */ /* 0x002fe40000000f00 */
        /* <DEDUP_REMOVED lines=9> */
[----:B------:R-:W-:-:S09]  /*16b0*/  LOP3.LUT P6, RZ, R2, 0x2, RZ, 0xc0, !PT ;  /* 0x0000000202ff7812 */ /* 0x000fd200078cc0ff */
[----:B------:R0:W4:Y:S01]  /*16c0*/  @!P5 LDG.E R7, desc[UR10][R8.64] ;  /* 0x0000000a0807d981 */ /* 0x000122000c1e1900 */
[----:B------:R-:W-:Y:S02]  /*16d0*/  LOP3.LUT P5, RZ, R2, 0x4, RZ, 0xc0, !PT ;  /* 0x0000000402ff7812 */ /* 0x000fe400078ac0ff */
[----:B0-----:R-:W-:-:S06]  /*16e0*/  CS2R R8, SRZ ;  /* 0x0000000000087805 */ /* 0x001fcc000001ff00 */
[----:B------:R-:W4:Y:S01]  /*16f0*/  @P2 LDG.E R8, desc[UR10][R38.64] ;  /* 0x0000000a26082981 */ /* 0x000f22000c1e1900 */
[----:B------:R-:W-:-:S03]  /*1700*/  ISETP.NE.AND P2, PT, R37, RZ, PT ;  /* 0x000000ff2500720c */ /* 0x000fc60003f45270 */
[----:B------:R-:W4:Y:S01]  /*1710*/  @P1 LDG.E R9, desc[UR10][R32.64] ;  /* 0x0000000a20091981 */ /* 0x000f22000c1e1900 */
[----:B------:R-:W-:Y:S02]  /*1720*/  ISETP.NE.AND P1, PT, R10, RZ, PT ;  /* 0x000000ff0a00720c */ /* 0x000fe40003f25270 */
[----:B------:R-:W-:-:S06]  /*1730*/  MOV R10, RZ ;  /* 0x000000ff000a7202 */ /* 0x000fcc0000000f00 */
[----:B------:R-:W4:Y:S01]  /*1740*/  @P0 LDG.E R10, desc[UR10][R26.64] ;  /* 0x0000000a1a0a0981 */ /* 0x000f22000c1e1900 */
[----:B------:R-:W-:Y:S01]  /*1750*/  ISETP.NE.AND P0, PT, R11, RZ, PT ;  /* 0x000000ff0b00720c */ /* 0x000fe20003f05270 */
[----:B------:R-:W-:-:S10]  /*1760*/  HFMA2.MMA R11, -RZ, RZ, 0, 0 ;  /* 0x00000000ff0b7435 */ /* 0x000fd400000001ff */
[----:B------:R0:W4:Y:S02]  /*1770*/  @P5 LDG.E R11, desc[UR10][R24.64] ;  /* 0x0000000a180b5981 */ /* 0x000124000c1e1900 */
[----:B0-----:R-:W-:-:S06]  /*1780*/  CS2R R24, SRZ ;  /* 0x0000000000187805 */ /* 0x001fcc000001ff00 */
[----:B------:R-:W4:Y:S04]  /*1790*/  @P0 LDG.E R24, desc[UR10][R22.64] ;  /* 0x0000000a16180981 */ /* 0x000f28000c1e1900 */
[----:B------:R-:W4:Y:S01]  /*17a0*/  @P6 LDG.E R25, desc[UR10][R20.64] ;  /* 0x0000000a14196981 */ /* 0x000f22000c1e1900 */
[----:B------:R-:W-:Y:S02]  /*17b0*/  CS2R R26, SRZ ;  /* 0x00000000001a7805 */ /* 0x000fe4000001ff00 */
[----:B------:R-:W-:-:S04]  /*17c0*/  CS2R R32, SRZ ;  /* 0x0000000000207805 */ /* 0x000fc8000001ff00 */
[----:B------:R-:W4:Y:S04]  /*17d0*/  @P1 LDG.E R26, desc[UR10][R18.64] ;  /* 0x0000000a121a1981 */ /* 0x000f28000c1e1900 */
[----:B------:R-:W4:Y:S04]  /*17e0*/  @P2 LDG.E R27, desc[UR10][R16.64] ;  /* 0x0000000a101b2981 */ /* 0x000f28000c1e1900 */
[----:B------:R3:W4:Y:S04]  /*17f0*/  @P3 LDG.E R32, desc[UR10][R14.64] ;  /* 0x0000000a0e203981 */ /* 0x000728000c1e1900 */
[----:B------:R0:W4:Y:S01]  /*1800*/  @P4 LDG.E R33, desc[UR10][R12.64] ;  /* 0x0000000a0c214981 */ /* 0x000122000c1e1900 */
[----:B------:R-:W-:Y:S01]  /*1810*/  BSSY B0, `(.L_x_2503) ;  /* 0x00000b2000007945 */ /* 0x000fe20003800000 */
[----:B------:R-:W1:Y:S01]  /*1820*/  S2R R40, SR_LANEID ;  /* 0x0000000000287919 */ /* 0x000e620000000000 */
[----:B------:R-:W4:Y:S01]  /*1830*/  S2R R41, SR_TID.X ;  /* 0x0000000000297919 */ /* 0x000f220000002100 */
[----:B---3--:R-:W-:-:S02]  /*1840*/  HADD2.F32 R15, -RZ, R34.H1_H1 ;  /* 0x30000022ff0f7230 */ /* 0x008fc40000004100 */
[----:B------:R-:W-:-:S03]  /*1850*/  HADD2.F32 R16, -RZ, R34.H0_H0 ;  /* 0x20000022ff107230 */ /* 0x000fc60000004100 */
[----:B0-----:R-:W-:Y:S02]  /*1860*/  FMUL.FTZ R12, R15, R15 ;  /* 0x0000000f0f0c7220 */ /* 0x001fe40000410000 */
[C---:B------:R-:W-:Y:S02]  /*1870*/  FADD.FTZ R15, R16.reuse, R15 ;  /* 0x0000000f100f7221 */ /* 0x040fe40000010000 */
[----:B------:R-:W-:Y:S02]  /*1880*/  FFMA.FTZ R16, R16, R16, R12 ;  /* 0x0000001010107223 */ /* 0x000fe4000001000c */
[----:B------:R-:W-:Y:S02]  /*1890*/  FADD.FTZ R15, RZ, R15 ;  /* 0x0000000fff0f7221 */ /* 0x000fe40000010000 */
[----:B------:R-:W-:Y:S01]  /*18a0*/  FADD.FTZ R16, RZ, R16 ;  /* 0x00000010ff107221 */ /* 0x000fe20000010000 */
[----:B-1----:R-:W-:Y:S01]  /*18b0*/  ISETP.GT.AND P5, PT, R40, 0x1e, PT ;  /* 0x0000001e2800780c */ /* 0x002fe20003fa4270 */
[----:B-----5:R-:W-:-:S02]  /*18c0*/  HADD2.F32 R18, -RZ, R5.H1_H1 ;  /* 0x30000005ff127230 */ /* 0x020fc40000004100 */
[----:B------:R-:W-:-:S03]  /*18d0*/  HADD2.F32 R13, -RZ, R5.H0_H0 ;  /* 0x20000005ff0d7230 */ /* 0x000fc60000004100 */
[----:B------:R-:W-:Y:S02]  /*18e0*/  FMUL.FTZ R12, R18, R18 ;  /* 0x00000012120c7220 */ /* 0x000fe40000410000 */
[C---:B------:R-:W-:Y:S02]  /*18f0*/  FADD.FTZ R18, R13.reuse, R18 ;  /* 0x000000120d127221 */ /* 0x040fe40000010000 */
[----:B------:R-:W-:Y:S02]  /*1900*/  FFMA.FTZ R13, R13, R13, R12 ;  /* 0x0000000d0d0d7223 */ /* 0x000fe4000001000c */
[----:B------:R-:W-:Y:S02]  /*1910*/  FADD.FTZ R18, R15, R18 ;  /* 0x000000120f127221 */ /* 0x000fe40000010000 */
[----:B------:R-:W-:Y:S01]  /*1920*/  FADD.FTZ R13, R16, R13 ;  /* 0x0000000d100d7221 */ /* 0x000fe20000010000 */
[--C-:B--2---:R-:W-:Y:S02]  /*1930*/  HADD2.F32 R14, -RZ, R6.reuse.H1_H1 ;  /* 0x30000006ff0e7230 */ /* 0x104fe40000004100 */
[----:B------:R-:W-:-:S03]  /*1940*/  HADD2.F32 R12, -RZ, R6.H0_H0 ;  /* 0x20000006ff0c7230 */ /* 0x000fc60000004100 */
[----:B------:R-:W-:Y:S02]  /*1950*/  FMUL.FTZ R15, R14, R14 ;  /* 0x0000000e0e0f7220 */ /* 0x000fe40000410000 */
[C---:B------:R-:W-:Y:S02]  /*1960*/  FADD.FTZ R14, R12.reuse, R14 ;  /* 0x0000000e0c0e7221 */ /* 0x040fe40000010000 */
[----:B------:R-:W-:Y:S02]  /*1970*/  FFMA.FTZ R12, R12, R12, R15 ;  /* 0x0000000c0c0c7223 */ /* 0x000fe4000001000f */
[----:B------:R-:W-:Y:S02]  /*1980*/  FADD.FTZ R18, R18, R14 ;  /* 0x0000000e12127221 */ /* 0x000fe40000010000 */
[----:B------:R-:W-:Y:S01]  /*1990*/  FADD.FTZ R13, R13, R12 ;  /* 0x0000000c0d0d7221 */ /* 0x000fe20000010000 */
[--C-:B----4-:R-:W-:Y:S02]  /*19a0*/  HADD2.F32 R17, -RZ, R8.reuse.H1_H1 ;  /* 0x30000008ff117230 */ /* 0x110fe40000004100 */
[----:B------:R-:W-:-:S02]  /*19b0*/  HADD2.F32 R16, -RZ, R8.H0_H0 ;  /* 0x20000008ff107230 */ /* 0x000fc40000004100 */
[----:B------:R-:W-:Y:S02]  /*19c0*/  HADD2.F32 R12, -RZ, R9.H1_H1 ;  /* 0x30000009ff0c7230 */ /* 0x000fe40000004100 */
[----:B------:R-:W-:Y:S01]  /*19d0*/  FMUL.FTZ R14, R17, R17 ;  /* 0x00000011110e7220 */ /* 0x000fe20000410000 */
[----:B------:R-:W-:-:S03]  /*19e0*/  FADD.FTZ R17, R16, R17 ;  /* 0x0000001110117221 */ /* 0x000fc60000010000 */
[----:B------:R-:W-:Y:S01]  /*19f0*/  FFMA.FTZ R16, R16, R16, R14 ;  /* 0x0000001010107223 */ /* 0x000fe2000001000e */
[----:B------:R-:W-:Y:S02]  /*1a00*/  HADD2.F32 R14, -RZ, R9.H0_H0 ;  /* 0x20000009ff0e7230 */ /* 0x000fe40000004100 */
[----:B------:R-:W-:Y:S01]  /*1a10*/  FMUL.FTZ R15, R12, R12 ;  /* 0x0000000c0c0f7220 */ /* 0x000fe20000410000 */
[----:B------:R-:W-:Y:S01]  /*1a20*/  FADD.FTZ R18, R18, R17 ;  /* 0x0000001112127221 */ /* 0x000fe20000010000 */
[----:B------:R-:W-:Y:S01]  /*1a30*/  FADD.FTZ R13, R13, R16 ;  /* 0x000000100d0d7221 */ /* 0x000fe20000010000 */
[C---:B------:R-:W-:Y:S01]  /*1a40*/  FADD.FTZ R12, R14.reuse, R12 ;  /* 0x0000000c0e0c7221 */ /* 0x040fe20000010000 */
[----:B------:R-:W-:Y:S01]  /*1a50*/  FFMA.FTZ R16, R14, R14, R15 ;  /* 0x0000000e0e107223 */ /* 0x000fe2000001000f */
[--C-:B------:R-:W-:Y:S02]  /*1a60*/  HADD2.F32 R14, -RZ, R10.reuse.H1_H1 ;  /* 0x3000000aff0e7230 */ /* 0x100fe40000004100 */
[----:B------:R-:W-:-:S02]  /*1a70*/  HADD2.F32 R15, -RZ, R10.H0_H0 ;  /* 0x2000000aff0f7230 */ /* 0x000fc40000004100 */
[----:B------:R-:W-:Y:S01]  /*1a80*/  FADD.FTZ R18, R18, R12 ;  /* 0x0000000c12127221 */ /* 0x000fe20000010000 */
[----:B------:R-:W-:Y:S01]  /*1a90*/  FADD.FTZ R13, R13, R16 ;  /* 0x000000100d0d7221 */ /* 0x000fe20000010000 */
[----:B------:R-:W-:Y:S01]  /*1aa0*/  FMUL.FTZ R17, R14, R14 ;  /* 0x0000000e0e117220 */ /* 0x000fe20000410000 */
[C---:B------:R-:W-:Y:S01]  /*1ab0*/  FADD.FTZ R14, R15.reuse, R14 ;  /* 0x0000000e0f0e7221 */ /* 0x040fe20000010000 */
[--C-:B------:R-:W-:Y:S02]  /*1ac0*/  HADD2.F32 R12, -RZ, R11.reuse.H1_H1 ;  /* 0x3000000bff0c7230 */ /* 0x100fe40000004100 */
[----:B------:R-:W-:Y:S01]  /*1ad0*/  FFMA.FTZ R15, R15, R15, R17 ;  /* 0x0000000f0f0f7223 */ /* 0x000fe20000010011 */
[----:B------:R-:W-:Y:S02]  /*1ae0*/  HADD2.F32 R16, -RZ, R11.H0_H0 ;  /* 0x2000000bff107230 */ /* 0x000fe40000004100 */
[----:B------:R-:W-:Y:S01]  /*1af0*/  FADD.FTZ R18, R18, R14 ;  /* 0x0000000e12127221 */ /* 0x000fe20000010000 */
[----:B------:R-:W-:Y:S01]  /*1b00*/  FMUL.FTZ R14, R12, R12 ;  /* 0x0000000c0c0e7220 */ /* 0x000fe20000410000 */
[----:B------:R-:W-:Y:S01]  /*1b10*/  FADD.FTZ R13, R13, R15 ;  /* 0x0000000f0d0d7221 */ /* 0x000fe20000010000 */
[----:B------:R-:W-:-:S02]  /*1b20*/  FADD.FTZ R12, R16, R12 ;  /* 0x0000000c100c7221 */ /* 0x000fc40000010000 */
[----:B------:R-:W-:Y:S02]  /*1b30*/  FFMA.FTZ R16, R16, R16, R14 ;  /* 0x0000001010107223 */ /* 0x000fe4000001000e */
[----:B------:R-:W-:Y:S02]  /*1b40*/  FADD.FTZ R18, R18, R12 ;  /* 0x0000000c12127221 */ /* 0x000fe40000010000 */
[----:B------:R-:W-:Y:S01]  /*1b50*/  FADD.FTZ R13, R13, R16 ;  /* 0x000000100d0d7221 */ /* 0x000fe20000010000 */
[--C-:B------:R-:W-:Y:S02]  /*1b60*/  HADD2.F32 R15, -RZ, R24.reuse.H1_H1 ;  /* 0x30000018ff0f7230 */ /* 0x100fe40000004100 */
[----:B------:R-:W-:Y:S02]  /*1b70*/  HADD2.F32 R17, -RZ, R24.H0_H0 ;  /* 0x20000018ff117230 */ /* 0x000fe40000004100 */
[--C-:B------:R-:W-:Y:S02]  /*1b80*/  HADD2.F32 R14, -RZ, R25.reuse.H1_H1 ;  /* 0x30000019ff0e7230 */ /* 0x100fe40000004100 */
[----:B------:R-:W-:Y:S01]  /*1b90*/  FMUL.FTZ R12, R15, R15 ;  /* 0x0000000f0f0c7220 */ /* 0x000fe20000410000 */
[----:B------:R-:W-:-:S02]  /*1ba0*/  HADD2.F32 R16, -RZ, R25.H0_H0 ;  /* 0x20000019ff107230 */ /* 0x000fc40000004100 */
[C---:B------:R-:W-:Y:S01]  /*1bb0*/  FADD.FTZ R15, R17.reuse, R15 ;  /* 0x0000000f110f7221 */ /* 0x040fe20000010000 */
[----:B------:R-:W-:Y:S01]  /*1bc0*/  FFMA.FTZ R17, R17, R17, R12 ;  /* 0x0000001111117223 */ /* 0x000fe2000001000c */
[----:B------:R-:W-:Y:S01]  /*1bd0*/  FMUL.FTZ R12, R14, R14 ;  /* 0x0000000e0e0c7220 */ /* 0x000fe20000410000 */
[----:B------:R-:W-:-:S03]  /*1be0*/  FADD.FTZ R14, R16, R14 ;  /* 0x0000000e100e7221 */ /* 0x000fc60000010000 */
[----:B------:R-:W-:Y:S01]  /*1bf0*/  FFMA.FTZ R16, R16, R16, R12 ;  /* 0x0000001010107223 */ /* 0x000fe2000001000c */
[--C-:B------:R-:W-:Y:S02]  /*1c00*/  HADD2.F32 R12, -RZ, R26.reuse.H1_H1 ;  /* 0x3000001aff0c7230 */ /* 0x100fe40000004100 */
[----:B------:R-:W-:Y:S01]  /*1c10*/  FADD.FTZ R18, R18, R14 ;  /* 0x0000000e12127221 */ /* 0x000fe20000010000 */
[----:B------:R-:W-:Y:S02]  /*1c20*/  HADD2.F32 R14, -RZ, R26.H0_H0 ;  /* 0x2000001aff0e7230 */ /* 0x000fe40000004100 */
[----:B------:R-:W-:Y:S01]  /*1c30*/  FADD.FTZ R16, R13, R16 ;  /* 0x000000100d107221 */ /* 0x000fe20000010000 */
[--C-:B------:R-:W-:Y:S02]  /*1c40*/  HADD2.F32 R13, -RZ, R27.reuse.H1_H1 ;  /* 0x3000001bff0d7230 */ /* 0x100fe40000004100 */
[----:B------:R-:W-:Y:S01]  /*1c50*/  FMUL.FTZ R19, R12, R12 ;  /* 0x0000000c0c137220 */ /* 0x000fe20000410000 */
[----:B------:R-:W-:Y:S01]  /*1c60*/  FADD.FTZ R15, R18, R15 ;  /* 0x0000000f120f7221 */ /* 0x000fe20000010000 */
[----:B------:R-:W-:Y:S01]  /*1c70*/  FADD.FTZ R12, R14, R12 ;  /* 0x0000000c0e0c7221 */ /* 0x000fe20000010000 */
[----:B------:R-:W-:-:S02]  /*1c80*/  HADD2.F32 R18, -RZ, R27.H0_H0 ;  /* 0x2000001bff127230 */ /* 0x000fc40000004100 */
[----:B------:R-:W-:Y:S01]  /*1c90*/  FFMA.FTZ R14, R14, R14, R19 ;  /* 0x0000000e0e0e7223 */ /* 0x000fe20000010013 */
[----:B------:R-:W-:Y:S01]  /*1ca0*/  FADD.FTZ R17, R16, R17 ;  /* 0x0000001110117221 */ /* 0x000fe20000010000 */
[----:B------:R-:W-:Y:S01]  /*1cb0*/  FMUL.FTZ R19, R13, R13 ;  /* 0x0000000d0d137220 */ /* 0x000fe20000410000 */
[--C-:B------:R-:W-:Y:S02]  /*1cc0*/  HADD2.F32 R16, -RZ, R32.reuse.H1_H1 ;  /* 0x30000020ff107230 */ /* 0x100fe40000004100 */
[----:B------:R-:W-:Y:S01]  /*1cd0*/  FADD.FTZ R12, R15, R12 ;  /* 0x0000000c0f0c7221 */ /* 0x000fe20000010000 */
[C---:B------:R-:W-:Y:S01]  /*1ce0*/  FADD.FTZ R13, R18.reuse, R13 ;  /* 0x0000000d120d7221 */ /* 0x040fe20000010000 */
[----:B------:R-:W-:Y:S01]  /*1cf0*/  FFMA.FTZ R19, R18, R18, R19 ;  /* 0x0000001212137223 */ /* 0x000fe20000010013 */
[----:B------:R-:W-:Y:S02]  /*1d00*/  HADD2.F32 R15, -RZ, R32.H0_H0 ;  /* 0x20000020ff0f7230 */ /* 0x000fe40000004100 */
[----:B------:R-:W-:Y:S01]  /*1d10*/  FADD.FTZ R17, R17, R14 ;  /* 0x0000000e11117221 */ /* 0x000fe20000010000 */
[----:B------:R-:W-:Y:S01]  /*1d20*/  FMUL.FTZ R18, R16, R16 ;  /* 0x0000001010127220 */ /* 0x000fe20000410000 */
[----:B------:R-:W-:-:S02]  /*1d30*/  HADD2.F32 R14, -RZ, R33.H1_H1 ;  /* 0x30000021ff0e7230 */ /* 0x000fc40000004100 */
[----:B------:R-:W-:Y:S01]  /*1d40*/  FADD.FTZ R12, R12, R13 ;  /* 0x0000000d0c0c7221 */ /* 0x000fe20000010000 */
[C---:B------:R-:W-:Y:S01]  /*1d50*/  FADD.FTZ R16, R15.reuse, R16 ;  /* 0x000000100f107221 */ /* 0x040fe20000010000 */
[----:B------:R-:W-:Y:S01]  /*1d60*/  FFMA.FTZ R18, R15, R15, R18 ;  /* 0x0000000f0f127223 */ /* 0x000fe20000010012 */
[----:B------:R-:W-:Y:S02]  /*1d70*/  HADD2.F32 R13, -RZ, R33.H0_H0 ;  /* 0x20000021ff0d7230 */ /* 0x000fe40000004100 */
[----:B------:R-:W-:Y:S01]  /*1d80*/  FMUL.FTZ R15, R14, R14 ;  /* 0x0000000e0e0f7220 */ /* 0x000fe20000410000 */
[----:B------:R-:W-:Y:S01]  /*1d90*/  FADD.FTZ R17, R17, R19 ;  /* 0x0000001311117221 */ /* 0x000fe20000010000 */
[----:B------:R-:W-:Y:S01]  /*1da0*/  FADD.FTZ R16, R12, R16 ;  /* 0x000000100c107221 */ /* 0x000fe20000010000 */
[--C-:B------:R-:W-:Y:S02]  /*1db0*/  HADD2.F32 R12, -RZ, R3.reuse.H0_H0 ;  /* 0x20000003ff0c7230 */ /* 0x100fe40000004100 */
[C---:B------:R-:W-:Y:S01]  /*1dc0*/  FADD.FTZ R14, R13.reuse, R14 ;  /* 0x0000000e0d0e7221 */ /* 0x040fe20000010000 */
[----:B------:R-:W-:Y:S01]  /*1dd0*/  FFMA.FTZ R15, R13, R13, R15 ;  /* 0x0000000d0d0f7223 */ /* 0x000fe2000001000f */
[----:B------:R-:W-:-:S02]  /*1de0*/  HADD2.F32 R13, -RZ, R3.H1_H1 ;  /* 0x30000003ff0d7230 */ /* 0x000fc40000004100 */
[----:B------:R-:W-:Y:S01]  /*1df0*/  FADD.FTZ R18, R17, R18 ;  /* 0x0000001211127221 */ /* 0x000fe20000010000 */
[----:B------:R-:W-:Y:S01]  /*1e00*/  FADD.FTZ R16, R16, R14 ;  /* 0x0000000e10107221 */ /* 0x000fe20000010000 */
[--C-:B------:R-:W-:Y:S02]  /*1e10*/  HADD2.F32 R14, -RZ, R4.reuse.H1_H1 ;  /* 0x30000004ff0e7230 */ /* 0x100fe40000004100 */
[----:B------:R-:W-:Y:S01]  /*1e20*/  FMUL.FTZ R17, R13, R13 ;  /* 0x0000000d0d117220 */ /* 0x000fe20000410000 */
[----:B------:R-:W-:Y:S01]  /*1e30*/  FADD.FTZ R13, R12, R13 ;  /* 0x0000000d0c0d7221 */ /* 0x000fe20000010000 */
[----:B------:R-:W-:Y:S02]  /*1e40*/  FADD.FTZ R15, R18, R15 ;  /* 0x0000000f120f7221 */ /* 0x000fe40000010000 */
[----:B------:R-:W-:Y:S01]  /*1e50*/  FFMA.FTZ R17, R12, R12, R17 ;  /* 0x0000000c0c117223 */ /* 0x000fe20000010011 */
[----:B------:R-:W-:Y:S02]  /*1e60*/  HADD2.F32 R12, -RZ, R4.H0_H0 ;  /* 0x20000004ff0c7230 */ /* 0x000fe40000004100 */
[----:B------:R-:W-:Y:S01]  /*1e70*/  FADD.FTZ R16, R16, R13 ;  /* 0x0000000d10107221 */ /* 0x000fe20000010000 */
[----:B------:R-:W-:Y:S01]  /*1e80*/  FMUL.FTZ R13, R14, R14 ;  /* 0x0000000e0e0d7220 */ /* 0x000fe20000410000 */
[----:B------:R-:W-:Y:S01]  /*1e90*/  FADD.FTZ R17, R15, R17 ;  /* 0x000000110f117221 */ /* 0x000fe20000010000 */
[----:B------:R-:W-:-:S02]  /*1ea0*/  HADD2.F32 R15, -RZ, R7.H1_H1 ;  /* 0x30000007ff0f7230 */ /* 0x000fc40000004100 */
[C---:B------:R-:W-:Y:S01]  /*1eb0*/  FADD.FTZ R14, R12.reuse, R14 ;  /* 0x0000000e0c0e7221 */ /* 0x040fe20000010000 */
[----:B------:R-:W-:Y:S01]  /*1ec0*/  FFMA.FTZ R13, R12, R12, R13 ;  /* 0x0000000c0c0d7223 */ /* 0x000fe2000001000d */
[----:B------:R-:W-:Y:S02]  /*1ed0*/  HADD2.F32 R12, -RZ, R7.H0_H0 ;  /* 0x20000007ff0c7230 */ /* 0x000fe40000004100 */
        /* <DEDUP_REMOVED lines=38> */
[----:B------:R-:W0:Y:S01]  /*2140*/  S2UR UR8, SR_CgaCtaId ;  /* 0x00000000000879c3 */ /* 0x000e220000008800 */
[----:B------:R-:W-:Y:S02]  /*2150*/  UMOV UR7, 0x400 ;  /* 0x0000040000077882 */ /* 0x000fe40000000000 */
[----:B0-----:R-:W-:-:S09]  /*2160*/  ULEA UR7, UR8, UR7, 0x18 ;  /* 0x0000000708077291 */ /* 0x001fd2000f8ec03f */
[----:B------:R-:W0:Y:S04]  /*2170*/  LDS.64 R12, [UR7+0x18] ;  /* 0x00001807ff0c7984 */ /* 0x000e280008000a00 */
[----:B------:R-:W1:Y:S01]  /*2180*/  LDS.128 R16, [UR7+0x20] ;  /* 0x00002007ff107984 */ /* 0x000e620008000c00 */
[----:B0-----:R-:W-:Y:S01]  /*2190*/  FADD.FTZ R12, R22, R12 ;  /* 0x0000000c160c7221 */ /* 0x001fe20000010000 */
[----:B------:R-:W-:Y:S02]  /*21a0*/  FADD.FTZ R13, R23, R13 ;  /* 0x0000000d170d7221 */ /* 0x000fe40000010000 */
[----:B------:R-:W0:Y:S01]  /*21b0*/  LDS.128 R20, [UR7+0x30] ;  /* 0x00003007ff147984 */ /* 0x000e220008000c00 */
[----:B-1----:R-:W-:Y:S01]  /*21c0*/  FADD.FTZ R16, R12, R16 ;  /* 0x000000100c107221 */ /* 0x002fe20000010000 */
[----:B------:R-:W-:-:S02]  /*21d0*/  FADD.FTZ R17, R13, R17 ;  /* 0x000000110d117221 */ /* 0x000fc40000010000 */
[----:B------:R-:W1:Y:S01]  /*21e0*/  LDS.128 R12, [UR7+0x40] ;  /* 0x00004007ff0c7984 */ /* 0x000e620008000c00 */
[----:B------:R-:W-:Y:S01]  /*21f0*/  FADD.FTZ R18, R16, R18 ;  /* 0x0000001210127221 */ /* 0x000fe20000010000 */
[----:B------:R-:W-:-:S03]  /*2200*/  FADD.FTZ R17, R17, R19 ;  /* 0x0000001311117221 */ /* 0x000fc60000010000 */
[----:B0-----:R-:W-:Y:S01]  /*2210*/  FADD.FTZ R18, R18, R20 ;  /* 0x0000001412127221 */ /* 0x001fe20000010000 */
[----:B------:R-:W-:-:S03]  /*2220*/  FADD.FTZ R17, R17, R21 ;  /* 0x0000001511117221 */ /* 0x000fc60000010000 */
[----:B------:R-:W-:Y:S01]  /*2230*/  FADD.FTZ R18, R18, R22 ;  /* 0x0000001612127221 */ /* 0x000fe20000010000 */
[----:B------:R-:W-:-:S03]  /*2240*/  FADD.FTZ R23, R17, R23 ;  /* 0x0000001711177221 */ /* 0x000fc60000010000 */
[----:B-1----:R-:W-:Y:S01]  /*2250*/  FADD.FTZ R12, R18, R12 ;  /* 0x0000000c120c7221 */ /* 0x002fe20000010000 */
[----:B------:R-:W-:Y:S01]  /*2260*/  FADD.FTZ R13, R23, R13 ;  /* 0x0000000d170d7221 */ /* 0x000fe20000010000 */
[----:B------:R-:W0:Y:S02]  /*2270*/  LDS.128 R16, [UR7+0x50] ;  /* 0x00005007ff107984 */ /* 0x000e240008000c00 */
[----:B------:R-:W-:Y:S01]  /*2280*/  FADD.FTZ R14, R12, R14 ;  /* 0x0000000e0c0e7221 */ /* 0x000fe20000010000 */
[----:B------:R-:W-:Y:S01]  /*2290*/  FADD.FTZ R13, R13, R15 ;  /* 0x0000000f0d0d7221 */ /* 0x000fe20000010000 */
[----:B------:R-:W1:Y:S02]  /*22a0*/  LDS.128 R20, [UR7+0x60] ;  /* 0x00006007ff147984 */ /* 0x000e640008000c00 */
        /* <DEDUP_REMOVED lines=8> */
.L_x_2504:
[----:B------:R-:W-:Y:S05]  /*2330*/  BSYNC B0 ;  /* 0x0000000000007941 */ /* 0x000fea0003800000 */
.L_x_2503:
[----:B------:R-:W0:Y:S02]  /*2340*/  LDC R12, c[0x0][0xc] ;  /* 0x00000300ff0c7b82 */ /* 0x000e240000000800 */
[----:B0-----:R-:W-:-:S13]  /*2350*/  ISETP.GE.U32.AND P6, PT, R12, 0x2, PT ;  /* 0x000000020c00780c */ /* 0x001fda0003fc6070 */
[----:B------:R-:W-:Y:S05]  /*2360*/  @!P6 BRA `(.L_x_2505) ;  /* 0x00000010008ce947 */ /* 0x000fea0003800000 */
        /* <DEDUP_REMOVED lines=19> */
[----:B------:R0:W-:Y:S03]  /*24a0*/  STG.E.64 desc[UR10][R20.64], R22 ;  /* 0x0000001614007986 */ /* 0x0001e6000c101b0a */
[----:B------:R-:W-:Y:S02]  /*24b0*/  ISETP.NE.AND P6, PT, R15, -0x1, PT ;  /* 0xffffffff0f00780c */ /* 0x000fe40003fc5270 */
[----:B0-----:R-:W-:Y:S01]  /*24c0*/  MOV R20, UR7 ;  /* 0x0000000700147c02 */ /* 0x001fe20008000f00 */
[----:B------:R-:W-:Y:S06]  /*24d0*/  MEMBAR.ALL.GPU ;  /* 0x0000000000007992 */ /* 0x000fec000000a000 */
[----:B------:R-:W-:-:S00]  /*24e0*/  ERRBAR ;  /* 0x00000000000079ab */ /* 0x000fc00000000000 */
[----:B------:R-:W-:Y:S06]  /*24f0*/  CGAERRBAR ;  /* 0x00000000000075ab */ /* 0x000fec0000000000 */
[----:B------:R0:W-:Y:S01]  /*2500*/  REDG.E.ADD.S32.STRONG.GPU desc[UR10][R18.64], R20 ;  /* 0x000000141200798e */ /* 0x0001e2000c10e38a */
[----:B------:R-:W-:Y:S05]  /*2510*/  @!P6 BRA `(.L_x_2506) ;  /* 0x000000000014e947 */ /* 0x000fea0003800000 */
.L_x_2507:
[----:B0-----:R-:W2:Y:S04]  /*2520*/  LDG.E.STRONG.GPU R20, desc[UR10][R18.64] ;  /* 0x0000000a12147981 */ /* 0x001ea8000c1ef900 */
[----:B--2---:R-:W-:Y:S01]  /*2530*/  CCTL.IVALL ;  /* 0x00000000ff00798f */ /* 0x004fe20002000000 */
[----:B------:R-:W-:Y:S05]  /*2540*/  YIELD ;  /* 0x0000000000007946 */ /* 0x000fea0003800000 */
[----:B------:R-:W-:-:S13]  /*2550*/  ISETP.NE.AND P6, PT, R20, R15, PT ;  /* 0x0000000f1400720c */ /* 0x000fda0003fc5270 */
[----:B------:R-:W-:Y:S05]  /*2560*/  @P6 BRA `(.L_x_2507) ;  /* 0xfffffffc00ec6947 */ /* 0x000fea000383ffff */
.L_x_2506:
        /* <DEDUP_REMOVED lines=19> */
.L_x_2511:
        /* <DEDUP_REMOVED lines=116> */
.L_x_2510:
        /* <DEDUP_REMOVED lines=62> */
.L_x_2512:
[----:B------:R-:W-:-:S06]  /*31c0*/  UISETP.NE.OR UP0, UPT, UR7, URZ, UP0 ;  /* 0x0000003f0700728c */ /* 0x000fcc0008705670 */
[----:B------:R-:W-:-:S13]  /*31d0*/  PLOP3.LUT P6, PT, PT, PT, UP0, 0x80, 0x0 ;  /* 0x000000000000781c */ /* 0x000fda0003fcf008 */
[----:B------:R-:W-:Y:S05]  /*31e0*/  @!P6 BRA `(.L_x_2508) ;  /* 0x00000000007ce947 */ /* 0x000fea0003800000 */
.L_x_2509:
        /* <DEDUP_REMOVED lines=31> */
.L_x_2508:
        /* <DEDUP_REMOVED lines=10> */
.L_x_2514:
[----:B------:R-:W-:Y:S05]  /*3480*/  BSYNC B0 ;  /* 0x0000000000007941 */ /* 0x000fea0003800000 */
.L_x_2513:
        /* <DEDUP_REMOVED lines=17> */
.L_x_2505:
[----:B------:R-:W1:Y:S01]  /*35a0*/  S2R R37, SR_TID.X ;  /* 0x0000000000257919 */ /* 0x000e620000002100 */
[----:B------:R-:W-:Y:S01]  /*35b0*/  ULDC.64 UR14, c[0x0][0x218] ;  /* 0x00008600000e7ab9 */ /* 0x000fe20000000a00 */
[----:B------:R-:W-:Y:S01]  /*35c0*/  P2R R12, PR, RZ, 0x1 ;  /* 0x00000001ff0c7803 */ /* 0x000fe20000000000 */
[----:B------:R-:W2:Y:S01]  /*35d0*/  S2UR UR8, SR_CgaCtaId ;  /* 0x00000000000879c3 */ /* 0x000ea20000008800 */
[----:B------:R-:W-:Y:S01]  /*35e0*/  ISETP.EQ.U32.AND P6, PT, RZ, UR14, PT ;  /* 0x0000000eff007c0c */ /* 0x000fe2000bfc2070 */
[----:B------:R-:W-:Y:S01]  /*35f0*/  UMOV UR7, 0x400 ;  /* 0x0000040000077882 */ /* 0x000fe20000000000 */
[----:B------:R-:W-:Y:S02]  /*3600*/  MOV R14, UR6 ;  /* 0x00000006000e7c02 */ /* 0x000fe40008000f00 */
[----:B------:R-:W-:Y:S01]  /*3610*/  IADD3 R35, R36, R35, RZ ;  /* 0x0000002324237210 */ /* 0x000fe20007ffe0ff */
[----:B--2---:R-:W-:-:S03]  /*3620*/  ULEA UR7, UR8, UR7, 0x18 ;  /* 0x0000000708077291 */ /* 0x004fc6000f8ec03f */
[----:B------:R-:W-:Y:S01]  /*3630*/  ULDC UR8, c[0x0][0x2a4] ;  /* 0x0000a90000087ab9 */ /* 0x000fe20000000800 */
[----:B-1----:R-:W-:-:S04]  /*3640*/  LOP3.LUT P0, RZ, R37, UR9, RZ, 0xfc, !PT ;  /* 0x0000000925ff7c12 */ /* 0x002fc8000f80fcff */
[----:B------:R-:W-:Y:S01]  /*3650*/  ISETP.EQ.OR.EX P6, PT, RZ, UR15, P0, P6 ;  /* 0x0000000fff007c0c */ /* 0x000fe200087c2760 */
[----:B------:R1:W-:Y:S01]  /*3660*/  @!P5 STS.64 [UR7+0x78], R22 ;  /* 0x00007816ff00d988 */ /* 0x0003e20008000a07 */
[----:B------:R-:W-:-:S11]  /*3670*/  ISETP.NE.AND P0, PT, R12, RZ, PT ;  /* 0x000000ff0c00720c */ /* 0x000fd60003f05270 */
[----:B------:R-:W2:Y:S01]  /*3680*/  @!P6 LDC.64 R12, c[0x0][0x218] ;  /* 0x00008600ff0ceb82 */ /* 0x000ea20000000a00 */
[----:B-1----:R-:W-:Y:S01]  /*3690*/  @!P6 FMUL.FTZ R23, R23, UR8 ;  /* 0x000000081717ec20 */ /* 0x002fe20008410000 */
[----:B------:R-:W-:Y:S01]  /*36a0*/  @!P6 FMUL.FTZ R22, R22, UR8 ;  /* 0x000000081616ec20 */ /* 0x000fe20008410000 */
[----:B--2---:R-:W-:-:S05]  /*36b0*/  @!P6 IMAD.WIDE R12, R14, 0x8, R12 ;  /* 0x000000080e0ce825 */ /* 0x004fca00078e020c */
[----:B------:R-:W-:Y:S01]  /*36c0*/  @!P6 STG.E.64 desc[UR10][R12.64], R22 ;  /* 0x000000160c00e986 */ /* 0x000fe2000c101b0a */
[----:B------:R-:W-:Y:S06]  /*36d0*/  BAR.SYNC.DEFER_BLOCKING 0x0 ;  /* 0x0000000000007b1d */ /* 0x000fec0000010000 */
[----:B------:R-:W1:Y:S02]  /*36e0*/  LDS.64 R12, [UR7+0x78] ;  /* 0x00007807ff0c7984 */ /* 0x000e640008000a00 */
[----:B-1----:R-:W-:-:S05]  /*36f0*/  FMUL.FTZ R14, R12, UR8 ;  /* 0x000000080c0e7c20 */ /* 0x002fca0008410000 */
[----:B------:R-:W-:-:S13]  /*3700*/  R2UR UR7, R14 ;  /* 0x000000000e0772ca */ /* 0x000fda00000e0000 */
[----:B------:R-:W-:-:S05]  /*3710*/  MOV R14, UR7 ;  /* 0x00000007000e7c02 */ /* 0x000fca0008000f00 */
[----:B------:R-:W-:-:S04]  /*3720*/  FMUL.FTZ R14, R14, UR7 ;  /* 0x000000070e0e7c20 */ /* 0x000fc80008410000 */
[----:B------:R-:W-:Y:S02]  /*3730*/  FFMA.FTZ R14, R13, UR8, -R14 ;  /* 0x000000080d0e7c23 */ /* 0x000fe4000801080e */
[----:B------:R-:W1:Y:S03]  /*3740*/  LDC.64 R12, c[0x0][0x228] ;  /* 0x00008a00ff0c7b82 */ /* 0x000e660000000a00 */
[----:B------:R-:W-:-:S13]  /*3750*/  FSETP.GTU.FTZ.AND P5, PT, R14, RZ, PT ;  /* 0x000000ff0e00720b */ /* 0x000fda0003fbc000 */
[----:B------:R-:W-:Y:S01]  /*3760*/  VOTEU.ANY UP0, P5 ;  /* 0x00000000003f7886 */ /* 0x000fe20002800100 */
[----:B------:R-:W-:-:S04]  /*3770*/  PLOP3.LUT P5, PT, PT, PT, UP0, 0x80, 0x0 ;  /* 0x000000000000781c */ /* 0x000fc80003faf008 */
[----:B------:R-:W-:Y:S01]  /*3780*/  @UP0 ULDC UR8, c[0x0][0x238] ;  /* 0x00008e0000080ab9 */ /* 0x000fe20000000800 */
[----:B-1----:R-:W-:-:S08]  /*3790*/  IMAD.WIDE R12, R35, 0x4, R12 ;  /* 0x00000004230c7825 */ /* 0x002fd000078e020c */
[----:B------:R-:W-:Y:S01]  /*37a0*/  @P5 FADD.FTZ R16, R14, UR8 ;  /* 0x000000080e105e21 */ /* 0x000fe20008010000 */
[----:B------:R-:W2:Y:S01]  /*37b0*/  LDG.E.64 R12, desc[UR10][R12.64] ;  /* 0x0000000a0c0c7981 */ /* 0x000ea2000c1e1b00 */
[----:B------:R-:W1:Y:S01]  /*37c0*/  LDC.64 R14, c[0x0][0x230] ;  /* 0x00008c00ff0e7b82 */ /* 0x000e620000000a00 */
[----:B------:R-:W-:Y:S01]  /*37d0*/  PLOP3.LUT P5, PT, PT, PT, UP0, 0x80, 0x0 ;  /* 0x000000000000781c */ /* 0x000fe20003faf008 */
[----:B------:R-:W-:-:S12]  /*37e0*/  UMOV UR8, 0x3f800000 ;  /* 0x3f80000000087882 */ /* 0x000fd80000000000 */
[----:B------:R-:W3:Y:S01]  /*37f0*/  @P5 MUFU.RSQ R16, R16 ;  /* 0x0000001000105308 */ /* 0x000ee20000001400 */
[----:B------:R-:W-:Y:S01]  /*3800*/  PLOP3.LUT P5, PT, PT, PT, UP0, 0x80, 0x0 ;  /* 0x000000000000781c */ /* 0x000fe20003faf008 */
[----:B-1----:R-:W-:-:S06]  /*3810*/  IMAD.WIDE R14, R35, 0x4, R14 ;  /* 0x00000004230e7825 */ /* 0x002fcc00078e020e */
[----:B------:R-:W2:Y:S06]  /*3820*/  LDG.E.64 R14, desc[UR10][R14.64] ;  /* 0x0000000a0e0e7981 */ /* 0x000eac000c1e1b00 */
[----:B---3--:R-:W-:Y:S02]  /*3830*/  @P5 R2UR UR8, R16 ;  /* 0x00000000100852ca */ /* 0x008fe400000e0000 */
[----:B------:R-:W-:Y:S01]  /*3840*/  ISETP.NE.AND P6, PT, RZ, UR12, PT ;  /* 0x0000000cff007c0c */ /* 0x000fe2000bfc5270 */
[--C-:B------:R-:W-:Y:S02]  /*3850*/  HADD2.F32 R21, -RZ, R34.reuse.H0_H0 ;  /* 0x20000022ff157230 */ /* 0x100fe40000004100 */
[----:B------:R-:W-:-:S03]  /*3860*/  HADD2.F32 R22, -RZ, R34.H1_H1 ;  /* 0x30000022ff167230 */ /* 0x000fc60000004100 */
[----:B------:R-:W-:Y:S02]  /*3870*/  FADD.FTZ R21, R21, -UR7 ;  /* 0x8000000715157e21 */ /* 0x000fe40008010000 */
[----:B------:R-:W-:Y:S01]  /*3880*/  FADD.FTZ R22, R22, -UR7 ;  /* 0x8000000716167e21 */ /* 0x000fe20008010000 */
[--C-:B0-----:R-:W-:Y:S02]  /*3890*/  HADD2.F32 R20, -RZ, R5.reuse.H0_H0 ;  /* 0x20000005ff147230 */ /* 0x101fe40000004100 */
[----:B------:R-:W-:Y:S02]  /*38a0*/  HADD2.F32 R5, -RZ, R5.H1_H1 ;  /* 0x30000005ff057230 */ /* 0x000fe40000004100 */
[----:B------:R-:W-:Y:S01]  /*38b0*/  FMUL.FTZ R21, R21, UR8 ;  /* 0x0000000815157c20 */ /* 0x000fe20008410000 */
[----:B------:R-:W-:Y:S01]  /*38c0*/  FMUL.FTZ R22, R22, UR8 ;  /* 0x0000000816167c20 */ /* 0x000fe20008410000 */
[----:B------:R-:W-:Y:S01]  /*38d0*/  FADD.FTZ R20, R20, -UR7 ;  /* 0x8000000714147e21 */ /* 0x000fe20008010000 */
        /* <DEDUP_REMOVED lines=14> */
.L_x_2515:
[----:B------:R-:W-:Y:S01]  /*39c0*/  LOP3.LUT P5, RZ, R2, 0x100, RZ, 0xc0, !PT ;  /* 0x0000010002ff7812 */ /* 0x000fe200078ac0ff */
[----:B------:R-:W-:-:S12]  /*39d0*/  BSSY B0, `(.L_x_2516) ;  /* 0x000000f000007945 */ /* 0x000fd80003800000 */
[----:B------:R-:W-:Y:S05]  /*39e0*/  @!P5 BRA `(.L_x_2517) ;  /* 0x000000000034d947 */ /* 0x000fea0003800000 */
[----:B------:R-:W-:Y:S01]  /*39f0*/  SHF.R.S32.HI R16, RZ, 0x1f, R0 ;  /* 0x0000001fff107819 */ /* 0x000fe20000011400 */
[----:B------:R-:W-:Y:S01]  /*3a00*/  ULDC.64 UR14, c[0x0][0x270] ;  /* 0x00009c00000e7ab9 */ /* 0x000fe20000000a00 */
[----:B------:R-:W-:Y:S02]  /*3a10*/  MOV R17, R29 ;  /* 0x0000001d00117202 */ /* 0x000fe40000000f00 */
[----:B------:R-:W-:Y:S01]  /*3a20*/  F2FP.F16.F32.PACK_AB R21, R22, R21 ;  /* 0x000000151615723e */ /* 0x000fe200000000ff */
        /* <DEDUP_REMOVED lines=9> */
.L_x_2517:
[----:B------:R-:W-:Y:S05]  /*3ac0*/  BSYNC B0 ;  /* 0x0000000000007941 */ /* 0x000fea0003800000 */
.L_x_2516:
[----:B------:R-:W-:Y:S01]  /*3ad0*/  FMUL.FTZ R20, R20, UR8 ;  /* 0x0000000814147c20 */ /* 0x000fe20008410000 */
[----:B------:R-:W-:Y:S01]  /*3ae0*/  FMUL.FTZ R22, R5, UR8 ;  /* 0x0000000805167c20 */ /* 0x000fe20008410000 */
[----:B0-----:R-:W-:Y:S02]  /*3af0*/  HADD2.F32 R21, -RZ, R6.H0_H0 ;  /* 0x20000006ff157230 */ /* 0x001fe40000004100 */
[----:B------:R-:W-:Y:S02]  /*3b00*/  HADD2.F32 R5, -RZ, R8.H0_H0 ;  /* 0x20000008ff057230 */ /* 0x000fe40000004100 */
[----:B------:R-:W-:Y:S01]  /*3b10*/  FFMA.FTZ R20, R12, R20, R14 ;  /* 0x000000140c147223 */ /* 0x000fe2000001000e */
[----:B------:R-:W-:Y:S02]  /*3b20*/  HADD2.F32 R6, -RZ, R6.H1_H1 ;  /* 0x30000006ff067230 */ /* 0x000fe40000004100 */
[----:B------:R-:W-:Y:S01]  /*3b30*/  FFMA.FTZ R22, R13, R22, R15 ;  /* 0x000000160d167223 */ /* 0x000fe2000001000f */
[----:B------:R-:W-:Y:S01]  /*3b40*/  HADD2.F32 R8, -RZ, R8.H1_H1 ;  /* 0x30000008ff087230 */ /* 0x000fe20000004100 */
        /* <DEDUP_REMOVED lines=11> */
.L_x_2518:
[----:B------:R-:W-:Y:S01]  /*3c00*/  LOP3.LUT P5, RZ, R2, 0x80, RZ, 0xc0, !PT ;  /* 0x0000008002ff7812 */ /* 0x000fe200078ac0ff */
[----:B------:R-:W-:-:S12]  /*3c10*/  BSSY B0, `(.L_x_2519) ;  /* 0x0000011000007945 */ /* 0x000fd80003800000 */
[----:B------:R-:W-:Y:S05]  /*3c20*/  @!P5 BRA `(.L_x_2520) ;  /* 0x00000000003cd947 */ /* 0x000fea0003800000 */
[C---:B------:R-:W-:Y:S01]  /*3c30*/  IADD3 R16, R0.reuse, 0x20, RZ ;  /* 0x0000002000107810 */ /* 0x040fe20007ffe0ff */
[----:B------:R-:W-:Y:S01]  /*3c40*/  ULDC.64 UR14, c[0x0][0x270] ;  /* 0x00009c00000e7ab9 */ /* 0x000fe20000000a00 */
[----:B------:R-:W-:Y:S02]  /*3c50*/  IADD3 R19, R0, 0x20, RZ ;  /* 0x0000002000137810 */ /* 0x000fe40007ffe0ff */
[----:B------:R-:W-:Y:S02]  /*3c60*/  SHF.R.S32.HI R16, RZ, 0x1f, R16 ;  /* 0x0000001fff107819 */ /* 0x000fe40000011410 */
        /* <DEDUP_REMOVED lines=11> */
.L_x_2520:
[----:B------:R-:W-:Y:S05]  /*3d20*/  BSYNC B0 ;  /* 0x0000000000007941 */ /* 0x000fea0003800000 */
.L_x_2519:
[----:B------:R-:W-:Y:S01]  /*3d30*/  FADD.FTZ R21, R21, -UR7 ;  /* 0x8000000715157e21 */ /* 0x000fe20008010000 */
[----:B------:R-:W-:Y:S01]  /*3d40*/  FADD.FTZ R6, R6, -UR7 ;  /* 0x8000000706067e21 */ /* 0x000fe20008010000 */
[----:B------:R-:W-:Y:S01]  /*3d50*/  FADD.FTZ R8, R8, -UR7 ;  /* 0x8000000708087e21 */ /* 0x000fe20008010000 */
[----:B------:R-:W-:Y:S01]  /*3d60*/  FADD.FTZ R5, R5, -UR7 ;  /* 0x8000000705057e21 */ /* 0x000fe20008010000 */
[----:B------:R-:W-:Y:S01]  /*3d70*/  FMUL.FTZ R21, R21, UR8 ;  /* 0x0000000815157c20 */ /* 0x000fe20008410000 */
[----:B0-----:R-:W-:Y:S01]  /*3d80*/  FMUL.FTZ R20, R6, UR8 ;  /* 0x0000000806147c20 */ /* 0x001fe20008410000 */
[----:B------:R-:W-:Y:S01]  /*3d90*/  FMUL.FTZ R6, R8, UR8 ;  /* 0x0000000808067c20 */ /* 0x000fe20008410000 */
[----:B------:R-:W-:Y:S01]  /*3da0*/  FMUL.FTZ R5, R5, UR8 ;  /* 0x0000000805057c20 */ /* 0x000fe20008410000 */
[----:B------:R-:W-:Y:S01]  /*3db0*/  FFMA.FTZ R8, R12, R21, R14 ;  /* 0x000000150c087223 */ /* 0x000fe2000001000e */
[----:B------:R-:W-:Y:S01]  /*3dc0*/  FFMA.FTZ R20, R13, R20, R15 ;  /* 0x000000140d147223 */ /* 0x000fe2000001000f */
[----:B------:R-:W-:Y:S06]  /*3dd0*/  @!P6 BRA `(.L_x_2521) ;  /* 0x000000000028e947 */ /* 0x000fec0003800000 */
[----:B------:R-:W-:Y:S01]  /*3de0*/  FMUL.FTZ R16, R20, -1.4426950216293334961 ;  /* 0xbfb8aa3b14107820 */ /* 0x000fe20000410000 */
[----:B------:R-:W-:-:S04]  /*3df0*/  FMUL.FTZ R18, R8, -1.4426950216293334961 ;  /* 0xbfb8aa3b08127820 */ /* 0x000fc80000410000 */
        /* <DEDUP_REMOVED lines=8> */
.L_x_2521:
[----:B------:R-:W-:Y:S01]  /*3e80*/  LOP3.LUT P5, RZ, R2, 0x40, RZ, 0xc0, !PT ;  /* 0x0000004002ff7812 */ /* 0x000fe200078ac0ff */
[----:B------:R-:W-:-:S12]  /*3e90*/  BSSY B0, `(.L_x_2522) ;  /* 0x0000011000007945 */ /* 0x000fd80003800000 */
[----:B------:R-:W-:Y:S05]  /*3ea0*/  @!P5 BRA `(.L_x_2523) ;  /* 0x00000000003cd947 */ /* 0x000fea0003800000 */
[C---:B------:R-:W-:Y:S01]  /*3eb0*/  IADD3 R16, R0.reuse, 0x40, RZ ;  /* 0x0000004000107810 */ /* 0x040fe20007ffe0ff */
[----:B------:R-:W-:Y:S01]  /*3ec0*/  ULDC.64 UR14, c[0x0][0x270] ;  /* 0x00009c00000e7ab9 */ /* 0x000fe20000000a00 */
[----:B------:R-:W-:Y:S02]  /*3ed0*/  IADD3 R19, R0, 0x40, RZ ;  /* 0x0000004000137810 */ /* 0x000fe40007ffe0ff */
[----:B------:R-:W-:Y:S02]  /*3ee0*/  SHF.R.S32.HI R16, RZ, 0x1f, R16 ;  /* 0x0000001fff107819 */ /* 0x000fe40000011410 */
[----:B------:R-:W-:-:S03]  /*3ef0*/  MOV R17, R29 ;  /* 0x0000001d00117202 */ /* 0x000fc60000000f00 */
[----:B------:R-:W-:Y:S01]  /*3f00*/  IMAD R18, R16, UR14, RZ ;  /* 0x0000000e10127c24 */ /* 0x000fe2000f8e02ff */
[----:B------:R-:W-:-:S03]  /*3f10*/  MOV R16, R30 ;  /* 0x0000001e00107202 */ /* 0x000fc60000000f00 */
[C---:B------:R-:W-:Y:S02]  /*3f20*/  IMAD R18, R19.reuse, UR15, R18 ;  /* 0x0000000f13127c24 */ /* 0x040fe4000f8e0212 */
[----:B------:R-:W-:Y:S01]  /*3f30*/  IMAD.WIDE.U32 R16, R19, UR14, R16 ;  /* 0x0000000e13107c25 */ /* 0x000fe2000f8e0010 */
[----:B------:R-:W-:-:S04]  /*3f40*/  ULDC.64 UR14, c[0x0][0x210] ;  /* 0x00008400000e7ab9 */ /* 0x000fc80000000a00 */
[----:B------:R-:W-:Y:S02]  /*3f50*/  IADD3 R17, R17, R18, RZ ;  /* 0x0000001211117210 */ /* 0x000fe40007ffe0ff */
[----:B------:R-:W-:-:S04]  /*3f60*/  LEA R18, P5, R16, UR14, 0x1 ;  /* 0x0000000e10127c11 */ /* 0x000fc8000f8a08ff */
[----:B------:R-:W-:Y:S02]  /*3f70*/  LEA.HI.X R19, R16, UR15, R17, 0x1, P5 ;  /* 0x0000000f10137c11 */ /* 0x000fe4000a8f0c11 */
[----:B------:R-:W-:-:S05]  /*3f80*/  F2FP.F16.F32.PACK_AB R17, R20, R8 ;  /* 0x000000081411723e */ /* 0x000fca00000000ff */
[----:B------:R0:W-:Y:S02]  /*3f90*/  STG.E desc[UR10][R18.64], R17 ;  /* 0x0000001112007986 */ /* 0x0001e4000c10190a */
.L_x_2523:
[----:B------:R-:W-:Y:S05]  /*3fa0*/  BSYNC B0 ;  /* 0x0000000000007941 */ /* 0x000fea0003800000 */
.L_x_2522:
[--C-:B0-----:R-:W-:Y:S02]  /*3fb0*/  HADD2.F32 R18, -RZ, R9.reuse.H0_H0 ;  /* 0x20000009ff127230 */ /* 0x101fe40000004100 */
[----:B------:R-:W-:Y:S01]  /*3fc0*/  FFMA.FTZ R5, R12, R5, R14 ;  /* 0x000000050c057223 */ /* 0x000fe2000001000e */
[----:B------:R-:W-:Y:S02]  /*3fd0*/  HADD2.F32 R19, -RZ, R9.H1_H1 ;  /* 0x30000009ff137230 */ /* 0x000fe40000004100 */
        /* <DEDUP_REMOVED lines=12> */
.L_x_2524:
        /* <DEDUP_REMOVED lines=16> */
.L_x_2526:
[----:B------:R-:W-:Y:S05]  /*41a0*/  BSYNC B0 ;  /* 0x0000000000007941 */ /* 0x000fea0003800000 */
.L_x_2525:
[----:B------:R-:W-:Y:S01]  /*41b0*/  FADD.FTZ R9, R18, -UR7 ;  /* 0x8000000712097e21 */ /* 0x000fe20008010000 */
[----:B------:R-:W-:Y:S01]  /*41c0*/  FADD.FTZ R8, R19, -UR7 ;  /* 0x8000000713087e21 */ /* 0x000fe20008010000 */
[--C-:B0-----:R-:W-:Y:S02]  /*41d0*/  HADD2.F32 R16, -RZ, R10.reuse.H0_H0 ;  /* 0x2000000aff107230 */ /* 0x101fe40000004100 */
[----:B------:R-:W-:Y:S02]  /*41e0*/  HADD2.F32 R17, -RZ, R10.H1_H1 ;  /* 0x3000000aff117230 */ /* 0x000fe40000004100 */
[----:B------:R-:W-:Y:S01]  /*41f0*/  FMUL.FTZ R9, R9, UR8 ;  /* 0x0000000809097c20 */ /* 0x000fe20008410000 */
[----:B------:R-:W-:Y:S01]  /*4200*/  FMUL.FTZ R8, R8, UR8 ;  /* 0x0000000808087c20 */ /* 0x000fe20008410000 */
[--C-:B------:R-:W-:Y:S02]  /*4210*/  HADD2.F32 R5, -RZ, R11.reuse.H0_H0 ;  /* 0x2000000bff057230 */ /* 0x100fe40000004100 */
[----:B------:R-:W-:Y:S01]  /*4220*/  FADD.FTZ R16, R16, -UR7 ;  /* 0x8000000710107e21 */ /* 0x000fe20008010000 */
[----:B------:R-:W-:-:S02]  /*4230*/  HADD2.F32 R6, -RZ, R11.H1_H1 ;  /* 0x3000000bff067230 */ /* 0x000fc40000004100 */
[----:B------:R-:W-:Y:S01]  /*4240*/  FADD.FTZ R17, R17, -UR7 ;  /* 0x8000000711117e21 */ /* 0x000fe20008010000 */
[----:B------:R-:W-:Y:S01]  /*4250*/  FFMA.FTZ R18, R12, R9, R14 ;  /* 0x000000090c127223 */ /* 0x000fe2000001000e */
[----:B------:R-:W-:Y:S01]  /*4260*/  FFMA.FTZ R19, R13, R8, R15 ;  /* 0x000000080d137223 */ /* 0x000fe2000001000f */
        /* <DEDUP_REMOVED lines=11> */
.L_x_2527:
[----:B------:R-:W-:Y:S01]  /*4320*/  LOP3.LUT P5, RZ, R2, 0x10, RZ, 0xc0, !PT ;  /* 0x0000001002ff7812 */ /* 0x000fe200078ac0ff */
[----:B------:R-:W-:-:S12]  /*4330*/  BSSY B0, `(.L_x_2528) ;  /* 0x0000010000007945 */ /* 0x000fd80003800000 */
[----:B------:R-:W-:Y:S05]  /*4340*/  @!P5 BRA `(.L_x_2529) ;  /* 0x000000000038d947 */ /* 0x000fea0003800000 */
[----:B------:R-:W-:Y:S01]  /*4350*/  IADD3 R10, R0, 0x80, RZ ;  /* 0x00000080000a7810 */ /* 0x000fe20007ffe0ff */
[----:B------:R-:W-:Y:S01]  /*4360*/  ULDC.64 UR14, c[0x0][0x270] ;  /* 0x00009c00000e7ab9 */ /* 0x000fe20000000a00 */
[----:B------:R-:W-:Y:S02]  /*4370*/  MOV R8, R30 ;  /* 0x0000001e00087202 */ /* 0x000fe40000000f00 */
[----:B------:R-:W-:Y:S02]  /*4380*/  SHF.R.S32.HI R11, RZ, 0x1f, R10 ;  /* 0x0000001fff0b7819 */ /* 0x000fe4000001140a */
[----:B------:R-:W-:Y:S02]  /*4390*/  MOV R9, R29 ;  /* 0x0000001d00097202 */ /* 0x000fe40000000f00 */
[----:B------:R-:W-:Y:S01]  /*43a0*/  F2FP.F16.F32.PACK_AB R19, R19, R18 ;  /* 0x000000121313723e */ /* 0x000fe200000000ff */
[----:B------:R-:W-:Y:S02]  /*43b0*/  IMAD R11, R11, UR14, RZ ;  /* 0x0000000e0b0b7c24 */ /* 0x000fe4000f8e02ff */
[----:B------:R-:W-:-:S04]  /*43c0*/  IMAD.WIDE.U32 R8, R10, UR14, R8 ;  /* 0x0000000e0a087c25 */ /* 0x000fc8000f8e0008 */
[----:B------:R-:W-:Y:S01]  /*43d0*/  IMAD R11, R10, UR15, R11 ;  /* 0x0000000f0a0b7c24 */ /* 0x000fe2000f8e020b */
[----:B------:R-:W-:Y:S02]  /*43e0*/  ULDC.64 UR14, c[0x0][0x210] ;  /* 0x00008400000e7ab9 */ /* 0x000fe40000000a00 */
[----:B------:R-:W-:Y:S02]  /*43f0*/  LEA R10, P5, R8, UR14, 0x1 ;  /* 0x0000000e080a7c11 */ /* 0x000fe4000f8a08ff */
[----:B------:R-:W-:-:S04]  /*4400*/  IADD3 R9, R9, R11, RZ ;  /* 0x0000000b09097210 */ /* 0x000fc80007ffe0ff */
[----:B------:R-:W-:-:S05]  /*4410*/  LEA.HI.X R11, R8, UR15, R9, 0x1, P5 ;  /* 0x0000000f080b7c11 */ /* 0x000fca000a8f0c09 */
[----:B------:R0:W-:Y:S02]  /*4420*/  STG.E desc[UR10][R10.64], R19 ;  /* 0x000000130a007986 */ /* 0x0001e4000c10190a */
.L_x_2529:
[----:B------:R-:W-:Y:S05]  /*4430*/  BSYNC B0 ;  /* 0x0000000000007941 */ /* 0x000fea0003800000 */
.L_x_2528:
[----:B------:R-:W-:Y:S01]  /*4440*/  FMUL.FTZ R9, R16, UR8 ;  /* 0x0000000810097c20 */ /* 0x000fe20008410000 */
[----:B------:R-:W-:Y:S01]  /*4450*/  FMUL.FTZ R8, R17, UR8 ;  /* 0x0000000811087c20 */ /* 0x000fe20008410000 */
[----:B------:R-:W-:Y:S01]  /*4460*/  FADD.FTZ R5, R5, -UR7 ;  /* 0x8000000705057e21 */ /* 0x000fe20008010000 */
[----:B------:R-:W-:Y:S01]  /*4470*/  FADD.FTZ R6, R6, -UR7 ;  /* 0x8000000706067e21 */ /* 0x000fe20008010000 */
        /* <DEDUP_REMOVED lines=13> */
.L_x_2530:
[----:B------:R-:W-:Y:S01]  /*4550*/  LOP3.LUT P5, RZ, R2, 0x8, RZ, 0xc0, !PT ;  /* 0x0000000802ff7812 */ /* 0x000fe200078ac0ff */
[----:B------:R-:W-:-:S12]  /*4560*/  BSSY B0, `(.L_x_2531) ;  /* 0x0000010000007945 */ /* 0x000fd80003800000 */
[----:B------:R-:W-:Y:S05]  /*4570*/  @!P5 BRA `(.L_x_2532) ;  /* 0x000000000038d947 */ /* 0x000fea0003800000 */
[----:B0-----:R-:W-:Y:S01]  /*4580*/  IADD3 R10, R0, 0xa0, RZ ;  /* 0x000000a0000a7810 */ /* 0x001fe20007ffe0ff */
        /* <DEDUP_REMOVED lines=13> */
.L_x_2532:
[----:B------:R-:W-:Y:S05]  /*4660*/  BSYNC B0 ;  /* 0x0000000000007941 */ /* 0x000fea0003800000 */
.L_x_2531:
[----:B------:R-:W-:Y:S01]  /*4670*/  FMUL.FTZ R9, R5, UR8 ;  /* 0x0000000805097c20 */ /* 0x000fe20008410000 */
[----:B------:R-:W-:Y:S01]  /*4680*/  FMUL.FTZ R8, R6, UR8 ;  /* 0x0000000806087c20 */ /* 0x000fe20008410000 */
[--C-:B------:R-:W-:Y:S02]  /*4690*/  HADD2.F32 R16, -RZ, R25.reuse.H0_H0 ;  /* 0x20000019ff107230 */ /* 0x100fe40000004100 */
[--C-:B------:R-:W-:Y:S02]  /*46a0*/  HADD2.F32 R5, -RZ, R24.reuse.H0_H0 ;  /* 0x20000018ff057230 */ /* 0x100fe40000004100 */
[----:B------:R-:W-:Y:S01]  /*46b0*/  FFMA.FTZ R6, R12, R9, R14 ;  /* 0x000000090c067223 */ /* 0x000fe2000001000e */
[----:B------:R-:W-:Y:S02]  /*46c0*/  HADD2.F32 R25, -RZ, R25.H1_H1 ;  /* 0x30000019ff197230 */ /* 0x000fe40000004100 */
[----:B-1----:R-:W-:Y:S01]  /*46d0*/  FFMA.FTZ R17, R13, R8, R15 ;  /* 0x000000080d117223 */ /* 0x002fe2000001000f */
[----:B------:R-:W-:Y:S01]  /*46e0*/  HADD2.F32 R24, -RZ, R24.H1_H1 ;  /* 0x30000018ff187230 */ /* 0x000fe20000004100 */
        /* <DEDUP_REMOVED lines=11> */
.L_x_2533:
        /* <DEDUP_REMOVED lines=17> */
.L_x_2535:
[----:B------:R-:W-:Y:S05]  /*48b0*/  BSYNC B0 ;  /* 0x0000000000007941 */ /* 0x000fea0003800000 */
.L_x_2534:
        /* <DEDUP_REMOVED lines=21> */
.L_x_2536:
        /* <DEDUP_REMOVED lines=17> */
.L_x_2538:
[----:B------:R-:W-:Y:S05]  /*4b20*/  BSYNC B0 ;  /* 0x0000000000007941 */ /* 0x000fea0003800000 */
.L_x_2537:
[--C-:B------:R-:W-:Y:S02]  /*4b30*/  HADD2.F32 R16, -RZ, R26.reuse.H0_H0 ;  /* 0x2000001aff107230 */ /* 0x100fe40000004100 */
[----:B------:R-:W-:Y:S01]  /*4b40*/  FFMA.FTZ R5, R12, R5, R14 ;  /* 0x000000050c057223 */ /* 0x000fe2000001000e */
[----:B------:R-:W-:Y:S02]  /*4b50*/  HADD2.F32 R26, -RZ, R26.H1_H1 ;  /* 0x3000001aff1a7230 */ /* 0x000fe40000004100 */
        /* <DEDUP_REMOVED lines=12> */
.L_x_2539:
[----:B------:R-:W-:Y:S04]  /*4c20*/  BSSY B0, `(.L_x_2540) ;  /* 0x000000f000007945 */ /* 0x000fe80003800000 */
[----:B------:R-:W-:Y:S05]  /*4c30*/  @!P0 BRA `(.L_x_2541) ;  /* 0x0000000000348947 */ /* 0x000fea0003800000 */
[----:B------:R-:W-:Y:S01]  /*4c40*/  SHF.R.S32.HI R8, RZ, 0x1f, R52 ;  /* 0x0000001fff087819 */ /* 0x000fe20000011434 */
[----:B------:R-:W-:Y:S01]  /*4c50*/  ULDC.64 UR14, c[0x0][0x270] ;  /* 0x00009c00000e7ab9 */ /* 0x000fe20000000a00 */
[----:B------:R-:W-:Y:S02]  /*4c60*/  MOV R9, R29 ;  /* 0x0000001d00097202 */ /* 0x000fe40000000f00 */
[----:B------:R-:W-:Y:S01]  /*4c70*/  F2FP.F16.F32.PACK_AB R5, R6, R5 ;  /* 0x000000050605723e */ /* 0x000fe200000000ff */
        /* <DEDUP_REMOVED lines=9> */
.L_x_2541:
[----:B------:R-:W-:Y:S05]  /*4d10*/  BSYNC B0 ;  /* 0x0000000000007941 */ /* 0x000fea0003800000 */
.L_x_2540:
[----:B------:R-:W-:Y:S01]  /*4d20*/  FADD.FTZ R16, R16, -UR7 ;  /* 0x8000000710107e21 */ /* 0x000fe20008010000 */
[----:B------:R-:W-:Y:S01]  /*4d30*/  FADD.FTZ R26, R26, -UR7 ;  /* 0x800000071a1a7e21 */ /* 0x000fe20008010000 */
[--C-:B------:R-:W-:Y:S02]  /*4d40*/  HADD2.F32 R6, -RZ, R27.reuse.H0_H0 ;  /* 0x2000001bff067230 */ /* 0x100fe40000004100 */
[----:B------:R-:W-:Y:S02]  /*4d50*/  HADD2.F32 R27, -RZ, R27.H1_H1 ;  /* 0x3000001bff1b7230 */ /* 0x000fe40000004100 */
[----:B-1----:R-:W-:Y:S01]  /*4d60*/  FMUL.FTZ R17, R16, UR8 ;  /* 0x0000000810117c20 */ /* 0x002fe20008410000 */
[----:B------:R-:W-:Y:S01]  /*4d70*/  FMUL.FTZ R26, R26, UR8 ;  /* 0x000000081a1a7c20 */ /* 0x000fe20008410000 */
[--C-:B--2---:R-:W-:Y:S02]  /*4d80*/  HADD2.F32 R5, -RZ, R32.reuse.H0_H0 ;  /* 0x20000020ff057230 */ /* 0x104fe40000004100 */
[----:B------:R-:W-:Y:S01]  /*4d90*/  FADD.FTZ R16, R6, -UR7 ;  /* 0x8000000706107e21 */ /* 0x000fe20008010000 */
[----:B------:R-:W-:-:S02]  /*4da0*/  HADD2.F32 R32, -RZ, R32.H1_H1 ;  /* 0x30000020ff207230 */ /* 0x000fc40000004100 */
        /* <DEDUP_REMOVED lines=14> */
.L_x_2542:
[----:B------:R-:W-:Y:S04]  /*4e90*/  BSSY B0, `(.L_x_2543) ;  /* 0x000000f000007945 */ /* 0x000fe80003800000 */
[----:B------:R-:W-:Y:S05]  /*4ea0*/  @!P1 BRA `(.L_x_2544) ;  /* 0x0000000000349947 */ /* 0x000fea0003800000 */
[----:B------:R-:W-:Y:S01]  /*4eb0*/  SHF.R.S32.HI R8, RZ, 0x1f, R51 ;  /* 0x0000001fff087819 */ /* 0x000fe20000011433 */
[----:B------:R-:W-:Y:S01]  /*4ec0*/  ULDC.64 UR14, c[0x0][0x270] ;  /* 0x00009c00000e7ab9 */ /* 0x000fe20000000a00 */
[----:B------:R-:W-:Y:S02]  /*4ed0*/  MOV R9, R29 ;  /* 0x0000001d00097202 */ /* 0x000fe40000000f00 */
[----:B------:R-:W-:Y:S01]  /*4ee0*/  F2FP.F16.F32.PACK_AB R17, R18, R17 ;  /* 0x000000111211723e */ /* 0x000fe200000000ff */
        /* <DEDUP_REMOVED lines=9> */
.L_x_2544:
[----:B------:R-:W-:Y:S05]  /*4f80*/  BSYNC B0 ;  /* 0x0000000000007941 */ /* 0x000fea0003800000 */
.L_x_2543:
[----:B------:R-:W-:Y:S01]  /*4f90*/  FMUL.FTZ R9, R16, UR8 ;  /* 0x0000000810097c20 */ /* 0x000fe20008410000 */
[----:B------:R-:W-:Y:S01]  /*4fa0*/  FMUL.FTZ R16, R6, UR8 ;  /* 0x0000000806107c20 */ /* 0x000fe20008410000 */
        /* <DEDUP_REMOVED lines=15> */
.L_x_2545:
        /* <DEDUP_REMOVED lines=15> */
.L_x_2547:
[----:B------:R-:W-:Y:S05]  /*5190*/  BSYNC B0 ;  /* 0x0000000000007941 */ /* 0x000fea0003800000 */
.L_x_2546:
[----:B------:R-:W-:Y:S01]  /*51a0*/  FMUL.FTZ R9, R6, UR8 ;  /* 0x0000000806097c20 */ /* 0x000fe20008410000 */
[----:B------:R-:W-:Y:S01]  /*51b0*/  FMUL.FTZ R32, R32, UR8 ;  /* 0x0000000820207c20 */ /* 0x000fe20008410000 */
[----:B--2---:R-:W-:Y:S02]  /*51c0*/  HADD2.F32 R5, -RZ, R33.H0_H0 ;  /* 0x20000021ff057230 */ /* 0x004fe40000004100 */
[----:B------:R-:W-:Y:S02]  /*51d0*/  HADD2.F32 R6, -RZ, R3.H0_H0 ;  /* 0x20000003ff067230 */ /* 0x000fe40000004100 */
        /* <DEDUP_REMOVED lines=15> */
.L_x_2548:
        /* <DEDUP_REMOVED lines=15> */
.L_x_2550:
[----:B------:R-:W-:Y:S05]  /*53c0*/  BSYNC B0 ;  /* 0x0000000000007941 */ /* 0x000fea0003800000 */
.L_x_2549:
        /* <DEDUP_REMOVED lines=21> */
.L_x_2551:
        /* <DEDUP_REMOVED lines=15> */
.L_x_2553:
[----:B------:R-:W-:Y:S05]  /*5610*/  BSYNC B0 ;  /* 0x0000000000007941 */ /* 0x000fea0003800000 */
.L_x_2552:
[----:B------:R-:W-:Y:S01]  /*5620*/  ULDC.64 UR14, c[0x0][0x278] ;  /* 0x00009e00000e7ab9 */ /* 0x000fe20000000a00 */
[----:B--2---:R-:W-:Y:S01]  /*5630*/  SHF.R.S32.HI R5, RZ, 0x1f, R42 ;  /* 0x0000001fff057819 */ /* 0x004fe2000001142a */
        /* <DEDUP_REMOVED lines=13> */
.L_x_2554:
[----:B------:R-:W-:Y:S01]  /*5710*/  ISETP.GE.U32.AND P5, PT, R42, UR14, PT ;  /* 0x0000000e2a007c0c */ /* 0x000fe2000bfa6070 */
[--C-:B01----:R-:W-:Y:S01]  /*5720*/  HADD2.F32 R11, -RZ, R4.reuse.H0_H0 ;  /* 0x20000004ff0b7230 */ /* 0x103fe20000004100 */
[----:B------:R-:W-:Y:S01]  /*5730*/  BSSY B0, `(.L_x_2555) ;  /* 0x0000015000007945 */ /* 0x000fe20003800000 */
[----:B------:R-:W-:Y:S01]  /*5740*/  HADD2.F32 R10, -RZ, R4.H1_H1 ;  /* 0x30000004ff0a7230 */ /* 0x000fe20000004100 */
[----:B------:R-:W-:Y:S02]  /*5750*/  ISETP.GE.AND.EX P5, PT, R5, UR15, PT, P5 ;  /* 0x0000000f05007c0c */ /* 0x000fe4000bfa6350 */
[----:B------:R-:W-:Y:S02]  /*5760*/  FADD.FTZ R11, R11, -UR7 ;  /* 0x800000070b0b7e21 */ /* 0x000fe40008010000 */
[----:B------:R-:W-:Y:S01]  /*5770*/  ISETP.GT.U32.OR P5, PT, R37, 0x17f, P5 ;  /* 0x0000017f2500780c */ /* 0x000fe20002fa4470 */
[----:B------:R-:W-:Y:S01]  /*5780*/  FADD.FTZ R10, R10, -UR7 ;  /* 0x800000070a0a7e21 */ /* 0x000fe20008010000 */
[----:B------:R-:W-:-:S03]  /*5790*/  FMUL.FTZ R11, R11, UR8 ;  /* 0x000000080b0b7c20 */ /* 0x000fc60008410000 */
[----:B------:R-:W-:-:S08]  /*57a0*/  FMUL.FTZ R10, R10, UR8 ;  /* 0x000000080a0a7c20 */ /* 0x000fd00008410000 */
        /* <DEDUP_REMOVED lines=13> */
.L_x_2556:
[----:B------:R-:W-:Y:S05]  /*5880*/  BSYNC B0 ;  /* 0x0000000000007941 */ /* 0x000fea0003800000 */
.L_x_2555:
[--C-:B------:R-:W-:Y:S02]  /*5890*/  HADD2.F32 R16, -RZ, R7.reuse.H0_H0 ;  /* 0x20000007ff107230 */ /* 0x100fe40000004100 */
[----:B0-----:R-:W-:Y:S01]  /*58a0*/  FFMA.FTZ R3, R12, R11, R14 ;  /* 0x0000000b0c037223 */ /* 0x001fe2000001000e */
        /* <DEDUP_REMOVED lines=13> */
.L_x_2557:
        /* <DEDUP_REMOVED lines=23> */
.L_x_2559:
[----:B------:R-:W-:Y:S05]  /*5af0*/  BSYNC B0 ;  /* 0x0000000000007941 */ /* 0x000fea0003800000 */
.L_x_2558:
[----:B------:R-:W-:Y:S05]  /*5b00*/  @!P6 BRA `(.L_x_2560) ;  /* 0x000000000028e947 */ /* 0x000fea0003800000 */
        /* <DEDUP_REMOVED lines=10> */
.L_x_2560:
[----:B------:R-:W-:Y:S01]  /*5bb0*/  ISETP.GE.U32.AND P5, PT, R44, UR14, PT ;  /* 0x0000000e2c007c0c */ /* 0x000fe2000bfa6070 */
[----:B------:R-:W-:Y:S03]  /*5bc0*/  BSSY B0, `(.L_x_2561) ;  /* 0x0000010000007945 */ /* 0x000fe60003800000 */
        /* <DEDUP_REMOVED lines=12> */
[----:B0-----:R-:W-:-:S04]  /*5c90*/  LEA R6, P5, R4, UR14, 0x1 ;  /* 0x0000000e04067c11 */ /* 0x001fc8000f8a08ff */
[----:B------:R-:W-:-:S05]  /*5ca0*/  LEA.HI.X R7, R4, UR15, R45, 0x1, P5 ;  /* 0x0000000f04077c11 */ /* 0x000fca000a8f0c2d */
[----:B------:R1:W-:Y:S04]  /*5cb0*/  STG.E desc[UR10][R6.64], R13 ;  /* 0x0000000d06007986 */ /* 0x0003e8000c10190a */
.L_x_2562:
[----:B------:R-:W-:Y:S05]  /*5cc0*/  BSYNC B0 ;  /* 0x0000000000007941 */ /* 0x000fea0003800000 */
.L_x_2561:
[----:B------:R-:W-:Y:S01]  /*5cd0*/  ULDC UR7, c[0x0][0x10] ;  /* 0x0000040000077ab9 */ /* 0x000fe20000000800 */
[----:B------:R-:W-:Y:S02]  /*5ce0*/  UIADD3 UR4, UR4, 0x1, URZ ;  /* 0x0000000104047890 */ /* 0x000fe4000fffe03f */
[----:B------:R-:W-:-:S04]  /*5cf0*/  UIADD3 UR6, UR7, UR6, URZ ;  /* 0x0000000607067290 */ /* 0x000fc8000fffe03f */
[----:B------:R-:W-:-:S06]  /*5d00*/  UISETP.GE.AND UP0, UPT, UR6, UR5, UPT ;  /* 0x000000050600728c */ /* 0x000fcc000bf06270 */
[----:B------:R-:W-:-:S13]  /*5d10*/  PLOP3.LUT P5, PT, PT, PT, UP0, 0x40, 0x0 ;  /* 0x000000000000781c */ /* 0x000fda0003fae808 */
[----:B------:R-:W-:Y:S05]  /*5d20*/  @P5 BRA `(.L_x_2563) ;  /* 0xffffffa800405947 */ /* 0x000fea000383ffff */
[----:B------:R-:W-:Y:S05]  /*5d30*/  EXIT ;  /* 0x000000000000794d */ /* 0x000fea0003800000 */
.L_x_2564:
        /* <DEDUP_REMOVED lines=12> */
.L_x_3293:


//--------------------- .text._Z35group_norm_nhwc_fwd_one_pass_kernelI11Fp16IOBf16WLi64ELi24ELi384EEv26Group_norm_nhwc_fwd_params --------------------------
	.section	.text._Z35group_norm_nhwc_fwd_one_pass_kernelI11Fp16IOBf16WLi64ELi24ELi384EEv26Group_norm_nhwc_fwd_params,"ax",@progbits
	.align	128
        .global         _Z35group_norm_nhwc_fwd_one_pass_kernelI11Fp16IOBf16WLi64ELi24ELi384EEv26Group_norm_nhwc_fwd_params
        .type           _Z35group_norm_nhwc_fwd_one_pass_kernelI11Fp16IOBf16WLi64ELi24ELi384EEv26Group_norm_nhwc_fwd_params,@function
        .size           _Z35group_norm_nhwc_fwd_one_pass_kernelI11Fp16IOBf16WLi64ELi24ELi384EEv26Group_norm_nhwc_fwd_params,(.L_x_3294 - _Z35group_norm_nhwc_fwd_one_pass_kernelI11Fp16IOBf16WLi64ELi24ELi384EEv26Group_norm_nhwc_fwd_params)
        .other          _Z35group_norm_nhwc_fwd_one_pass_kernelI11Fp16IOBf16WLi64ELi24ELi384EEv26Group_norm_nhwc_fwd_params,@"STO_CUDA_ENTRY STV_DEFAULT"
_Z35group_norm_nhwc_fwd_one_pass_kernelI11Fp16IOBf16WLi64ELi24ELi384EEv26Group_norm_nhwc_fwd_params:
.text._Z35group_norm_nhwc_fwd_one_pass_kernelI11Fp16IOBf16WLi64ELi24ELi384EEv26Group_norm_nhwc_fwd_params:
        /* <DEDUP_REMOVED lines=31> */
.L_x_2580:
        /* <DEDUP_REMOVED lines=143> */
.L_x_2566:
[----:B------:R-:W-:Y:S05]  /*0ae0*/  BSYNC B0 ;  /* 0x0000000000007941 */ /* 0x000fea0003800000 */
.L_x_2565:
        /* <DEDUP_REMOVED lines=28> */
.L_x_2569:
[----:B-1----:R-:W2:Y:S04]  /*0cb0*/  LDG.E.STRONG.GPU R8, desc[UR8][R6.64] ;  /* 0x0000000806087981 */ /* 0x002ea8000c1ef900 */
[----:B--2---:R-:W-:Y:S01]  /*0cc0*/  CCTL.IVALL ;  /* 0x00000000ff00798f */ /* 0x004fe20002000000 */
[----:B------:R-:W-:Y:S05]  /*0cd0*/  YIELD ;  /* 0x0000000000007946 */ /* 0x000fea0003800000 */
[----:B------:R-:W-:-:S13]  /*0ce0*/  ISETP.NE.AND P1, PT, R8, R11, PT ;  /* 0x0000000b0800720c */ /* 0x000fda0003f25270 */
[----:B------:R-:W-:Y:S05]  /*0cf0*/  @P1 BRA `(.L_x_2569) ;  /* 0xfffffffc00ec1947 */ /* 0x000fea000383ffff */
.L_x_2568:
        /* <DEDUP_REMOVED lines=11> */
.L_x_2571:
        /* <DEDUP_REMOVED lines=63> */
.L_x_2570:
        /* <DEDUP_REMOVED lines=19> */
.L_x_2573:
[----:B------:R-:W-:Y:S05]  /*12d0*/  BSYNC B0 ;  /* 0x0000000000007941 */ /* 0x000fea0003800000 */
.L_x_2572:
[----:B------:R-:W-:Y:S05]  /*12e0*/  @!P3 BRA `(.L_x_2567) ;  /* 0x000000000080b947 */ /* 0x000fea0003800000 */
[C---:B------:R-:W-:Y:S02]  /*12f0*/  IADD3 R6, R13.reuse, 0x1, RZ ;  /* 0x000000010d067810 */ /* 0x040fe40007ffe0ff */
[----:B------:R-:W-:Y:S02]  /*1300*/  IADD3 R14, R13, 0x2, RZ ;  /* 0x000000020d0e7810 */ /* 0x000fe40007ffe0ff */
[----:B------:R-:W-:Y:S02]  /*1310*/  ISETP.EQ.OR P3, PT, R6, UR7, P2 ;  /* 0x0000000706007c0c */ /* 0x000fe40009762670 */
[----:B------:R-:W-:Y:S02]  /*1320*/  LOP3.LUT R7, R12, 0x3, RZ, 0xc0, !PT ;  /* 0x000000030c077812 */ /* 0x000fe400078ec0ff */
[----:B------:R-:W-:-:S04]  /*1330*/  ISETP.EQ.OR P1, PT, R14, UR7, P2 ;  /* 0x000000070e007c0c */ /* 0x000fc80009722670 */
[----:B------:R-:W-:-:S05]  /*1340*/  ISETP.EQ.OR P1, PT, R7, 0x2, P1 ;  /* 0x000000020700780c */ /* 0x000fca0000f22670 */
[----:B------:R-:W1:Y:S01]  /*1350*/  @!P3 S2R R15, SR_CTAID.Y ;  /* 0x00000000000fb919 */ /* 0x000e620000002600 */
        /* <DEDUP_REMOVED lines=9> */
[-C--:B------:R-:W-:Y:S02]  /*13f0*/  @!P3 IMAD R11, R11, R12.reuse, RZ ;  /* 0x0000000c0b0bb224 */ /* 0x080fe400078e02ff */
[-C--:B---3--:R-:W-:Y:S02]  /*1400*/  @!P1 IMAD R29, R10, R23.reuse, RZ ;  /* 0x000000170a1d9224 */ /* 0x088fe400078e02ff */
        /* <DEDUP_REMOVED lines=14> */
.L_x_2567:
        /* <DEDUP_REMOVED lines=30> */
[----:B-1----:R-:W-:Y:S02]  /*16d0*/  HADD2.F32 R7, -RZ, R2.H1_H1 ;  /* 0x30000002ff077230 */ /* 0x002fe40000004100 */
[--C-:B------:R-:W-:Y:S02]  /*16e0*/  HADD2.F32 R11, -RZ, R0.reuse.H1_H1 ;  /* 0x30000000ff0b7230 */ /* 0x100fe40000004100 */
[----:B------:R-:W-:Y:S02]  /*16f0*/  HADD2.F32 R9, -RZ, R0.H0_H0 ;  /* 0x20000000ff097230 */ /* 0x000fe40000004100 */
[----:B0-----:R-:W-:Y:S01]  /*1700*/  @P1 FADD.FTZ R8, R4, R5 ;  /* 0x0000000504081221 */ /* 0x001fe20000010000 */
[----:B------:R-:W-:-:S06]  /*1710*/  MOV R4, 0x3f800000 ;  /* 0x3f80000000047802 */ /* 0x000fcc0000000f00 */
[----:B------:R-:W0:Y:S01]  /*1720*/  @P1 MUFU.RSQ R4, R8 ;  /* 0x0000000800041308 */ /* 0x000e220000001400 */
[----:B------:R-:W-:Y:S01]  /*1730*/  ISETP.NE.AND P1, PT, RZ, UR10, PT ;  /* 0x0000000aff007c0c */ /* 0x000fe2000bf25270 */
[----:B------:R-:W-:Y:S02]  /*1740*/  HADD2.F32 R5, -RZ, R2.H0_H0 ;  /* 0x20000002ff057230 */ /* 0x000fe40000004100 */
[--C-:B------:R-:W-:Y:S01]  /*1750*/  FADD.FTZ R7, R7, -R14.reuse ;  /* 0x8000000e07077221 */ /* 0x100fe20000010000 */
[--C-:B------:R-:W-:Y:S01]  /*1760*/  FADD.FTZ R11, R11, -R14.reuse ;  /* 0x8000000e0b0b7221 */ /* 0x100fe20000010000 */
[--C-:B------:R-:W-:Y:S01]  /*1770*/  FADD.FTZ R9, R9, -R14.reuse ;  /* 0x8000000e09097221 */ /* 0x100fe20000010000 */
[----:B------:R-:W-:Y:S01]  /*1780*/  FADD.FTZ R5, R5, -R14 ;  /* 0x8000000e05057221 */ /* 0x000fe20000010000 */
[-C--:B0-----:R-:W-:Y:S01]  /*1790*/  FMUL.FTZ R7, R7, R4.reuse ;  /* 0x0000000407077220 */ /* 0x081fe20000410000 */
[-C--:B------:R-:W-:Y:S02]  /*17a0*/  FMUL.FTZ R11, R11, R4.reuse ;  /* 0x000000040b0b7220 */ /* 0x080fe40000410000 */
        /* <DEDUP_REMOVED lines=22> */
.L_x_2574:
        /* <DEDUP_REMOVED lines=15> */
.L_x_2576:
[----:B------:R-:W-:Y:S05]  /*1a00*/  BSYNC B0 ;  /* 0x0000000000007941 */ /* 0x000fea0003800000 */
.L_x_2575:
        /* <DEDUP_REMOVED lines=11> */
.L_x_2577:
        /* <DEDUP_REMOVED lines=19> */
.L_x_2579:
[----:B------:R-:W-:Y:S05]  /*1bf0*/  BSYNC B0 ;  /* 0x0000000000007941 */ /* 0x000fea0003800000 */
.L_x_2578:
[----:B------:R-:W1:Y:S01]  /*1c00*/  LDC R0, c[0x0][0x10] ;  /* 0x00000400ff007b82 */ /* 0x000e620000000800 */
[----:B------:R-:W-:Y:S02]  /*1c10*/  IADD3 R17, R17, 0x1, RZ ;  /* 0x0000000111117810 */ /* 0x000fe40007ffe0ff */
[----:B-1----:R-:W-:-:S04]  /*1c20*/  IADD3 R21, R0, R21, RZ ;  /* 0x0000001500157210 */ /* 0x002fc80007ffe0ff */
[----:B------:R-:W-:-:S13]  /*1c30*/  ISETP.GE.AND P1, PT, R21, UR4, PT ;  /* 0x0000000415007c0c */ /* 0x000fda000bf26270 */
[----:B------:R-:W-:Y:S05]  /*1c40*/  @!P1 BRA `(.L_x_2580) ;  /* 0xffffffe400689947 */ /* 0x000fea000383ffff */
[----:B------:R-:W-:Y:S05]  /*1c50*/  EXIT ;  /* 0x000000000000794d */ /* 0x000fea0003800000 */
.L_x_2581:
        /* <DEDUP_REMOVED lines=10> */
.L_x_3294:


//--------------------- .text._Z35group_norm_nhwc_fwd_one_pass_kernelI11Fp16IOBf16WLi128ELi24ELi384EEv26Group_norm_nhwc_fwd_params --------------------------
	.section	.text._Z35group_norm_nhwc_fwd_one_pass_kernelI11Fp16IOBf16WLi128ELi24ELi384EEv26Group_norm_nhwc_fwd_params,"ax",@progbits
	.align	128
        .global         _Z35group_norm_nhwc_fwd_one_pass_kernelI11Fp16IOBf16WLi128ELi24ELi384EEv26Group_norm_nhwc_fwd_params
        .type           _Z35group_norm_nhwc_fwd_one_pass_kernelI11Fp16IOBf16WLi128ELi24ELi384EEv26Group_norm_nhwc_fwd_params,@function
        .size           _Z35group_norm_nhwc_fwd_one_pass_kernelI11Fp16IOBf16WLi128ELi24ELi384EEv26Group_norm_nhwc_fwd_params,(.L_x_3295 - _Z35group_norm_nhwc_fwd_one_pass_kernelI11Fp16IOBf16WLi128ELi24ELi384EEv26Group_norm_nhwc_fwd_params)
        .other          _Z35group_norm_nhwc_fwd_one_pass_kernelI11Fp16IOBf16WLi128ELi24ELi384EEv26Group_norm_nhwc_fwd_params,@"STO_CUDA_ENTRY STV_DEFAULT"
_Z35group_norm_nhwc_fwd_one_pass_kernelI11Fp16IOBf16WLi128ELi24ELi384EEv26Group_norm_nhwc_fwd_params:
.text._Z35group_norm_nhwc_fwd_one_pass_kernelI11Fp16IOBf16WLi128ELi24ELi384EEv26Group_norm_nhwc_fwd_params:
        /* <DEDUP_REMOVED lines=10> */
[----:B------:R-:W-:Y:S01]  /*00a0*/  HFMA2.MMA R6, -RZ, RZ, 0, 0 ;  /* 0x00000000ff067435 */ /* 0x000fe200000001ff */
[----:B------:R-:W-:-:S05]  /*00b0*/  ULDC.U8 UR10, c[0x0][0x28c] ;  /* 0x0000a300000a7ab9 */ /* 0x000fca0000000000 */
        /* <DEDUP_REMOVED lines=11> */
.L_x_2603:
        /* <DEDUP_REMOVED lines=199> */
.L_x_2583:
[----:B------:R-:W-:Y:S05]  /*0de0*/  BSYNC B0 ;  /* 0x0000000000007941 */ /* 0x000fea0003800000 */
.L_x_2582:
        /* <DEDUP_REMOVED lines=28> */
.L_x_2586:
[----:B-1----:R-:W2:Y:S04]  /*0fb0*/  LDG.E.STRONG.GPU R11, desc[UR8][R8.64] ;  /* 0x00000008080b7981 */ /* 0x002ea8000c1ef900 */
[----:B--2---:R-:W-:Y:S01]  /*0fc0*/  CCTL.IVALL ;  /* 0x00000000ff00798f */ /* 0x004fe20002000000 */
[----:B------:R-:W-:Y:S05]  /*0fd0*/  YIELD ;  /* 0x0000000000007946 */ /* 0x000fea0003800000 */
[----:B------:R-:W-:-:S13]  /*0fe0*/  ISETP.NE.AND P1, PT, R11, R28, PT ;  /* 0x0000001c0b00720c */ /* 0x000fda0003f25270 */
[----:B------:R-:W-:Y:S05]  /*0ff0*/  @P1 BRA `(.L_x_2586) ;  /* 0xfffffffc00ec1947 */ /* 0x000fea000383ffff */
.L_x_2585:
        /* <DEDUP_REMOVED lines=11> */
.L_x_2588:
        /* <DEDUP_REMOVED lines=63> */
.L_x_2587:
        /* <DEDUP_REMOVED lines=19> */
.L_x_2590:
[----:B------:R-:W-:Y:S05]  /*15d0*/  BSYNC B0 ;  /* 0x0000000000007941 */ /* 0x000fea0003800000 */
.L_x_2589:
        /* <DEDUP_REMOVED lines=32> */
.L_x_2584:
[----:B------:R-:W-:Y:S01]  /*17e0*/  ULDC.64 UR12, c[0x0][0x218] ;  /* 0x00008600000c7ab9 */ /* 0x000fe20000000a00 */
[C---:B------:R-:W-:Y:S01]  /*17f0*/  LOP3.LUT P1, RZ, R2.reuse, UR7, RZ, 0xfc, !PT ;  /* 0x0000000702ff7c12 */ /* 0x040fe2000f82fcff */
[----:B------:R-:W2:Y:S01]  /*1800*/  S2UR UR6, SR_CgaCtaId ;  /* 0x00000000000679c3 */ /* 0x000ea20000008800 */
[----:B------:R-:W-:Y:S01]  /*1810*/  ISETP.EQ.U32.AND P3, PT, RZ, UR12, PT ;  /* 0x0000000cff007c0c */ /* 0x000fe2000bf62070 */
[----:B-1----:R-:W-:Y:S01]  /*1820*/  IMAD.WIDE.U32 R8, R2, -0x55555555, RZ ;  /* 0xaaaaaaab02087825 */ /* 0x002fe200078e00ff */
[----:B------:R-:W-:Y:S02]  /*1830*/  UMOV UR5, 0x400 ;  /* 0x0000040000057882 */ /* 0x000fe40000000000 */
[----:B------:R-:W-:Y:S01]  /*1840*/  ISETP.EQ.OR.EX P1, PT, RZ, UR13, P1, P3 ;  /* 0x0000000dff007c0c */ /* 0x000fe20008f22730 */
[----:B------:R-:W-:Y:S01]  /*1850*/  ULDC.64 UR12, c[0x0][0x278] ;  /* 0x00009e00000c7ab9 */ /* 0x000fe20000000a00 */
[----:B------:R-:W-:Y:S01]  /*1860*/  SHF.R.U32.HI R9, RZ, 0x3, R9 ;  /* 0x00000003ff097819 */ /* 0x000fe20000011609 */
[----:B0-----:R-:W0:Y:S04]  /*1870*/  LDC.64 R10, c[0x0][0x230] ;  /* 0x00008c00ff0a7b82 */ /* 0x001e280000000a00 */
[----:B------:R-:W-:-:S04]  /*1880*/  IMAD R9, R9, -0xc, R2 ;  /* 0xfffffff409097824 */ /* 0x000fc800078e0202 */
[----:B------:R-:W1:Y:S01]  /*1890*/  LDC.64 R14, c[0x0][0x228] ;  /* 0x00008a00ff0e7b82 */ /* 0x000e620000000a00 */
[----:B------:R-:W-:-:S04]  /*18a0*/  SHF.L.U32 R9, R9, 0x1, RZ ;  /* 0x0000000109097819 */ /* 0x000fc800000006ff */
[----:B------:R-:W-:-:S03]  /*18b0*/  IADD3 R23, R9, R0, RZ ;  /* 0x0000000009177210 */ /* 0x000fc60007ffe0ff */
[----:B------:R-:W3:Y:S01]  /*18c0*/  @!P1 LDC.64 R28, c[0x0][0x218] ;  /* 0x00008600ff1c9b82 */ /* 0x000ee20000000a00 */
[----:B--2---:R-:W-:-:S03]  /*18d0*/  ULEA UR5, UR6, UR5, 0x18 ;  /* 0x0000000506057291 */ /* 0x004fc6000f8ec03f */
[----:B------:R-:W-:Y:S02]  /*18e0*/  ULDC UR6, c[0x0][0x2a4] ;  /* 0x0000a90000067ab9 */ /* 0x000fe40000000800 */
[----:B------:R-:W-:Y:S01]  /*18f0*/  @!P1 FMUL.FTZ R9, R13, UR6 ;  /* 0x000000060d099c20 */ /* 0x000fe20008410000 */
[----:B------:R-:W-:-:S03]  /*1900*/  @!P1 FMUL.FTZ R8, R12, UR6 ;  /* 0x000000060c089c20 */ /* 0x000fc60008410000 */
[----:B------:R0:W-:Y:S01]  /*1910*/  @!P2 STS.64 [UR5+0x78], R12 ;  /* 0x0000780cff00a988 */ /* 0x0001e20008000a05 */
[----:B-1----:R-:W-:-:S04]  /*1920*/  IMAD.WIDE R14, R23, 0x2, R14 ;  /* 0x00000002170e7825 */ /* 0x002fc800078e020e */
[----:B0-----:R-:W-:-:S04]  /*1930*/  IMAD.WIDE R12, R23, 0x2, R10 ;  /* 0x00000002170c7825 */ /* 0x001fc800078e020a */
[----:B---3--:R-:W-:-:S05]  /*1940*/  @!P1 IMAD.WIDE R28, R20, 0x8, R28 ;  /* 0x00000008141c9825 */ /* 0x008fca00078e021c */
[----:B------:R0:W-:Y:S01]  /*1950*/  @!P1 STG.E.64 desc[UR8][R28.64], R8 ;  /* 0x000000081c009986 */ /* 0x0001e2000c101b08 */
[----:B------:R-:W-:Y:S06]  /*1960*/  BAR.SYNC.DEFER_BLOCKING 0x0 ;  /* 0x0000000000007b1d */ /* 0x000fec0000010000 */
[----:B0-----:R-:W2:Y:S04]  /*1970*/  LDG.E.U16 R28, desc[UR8][R12.64+0x2] ;  /* 0x000002080c1c7981 */ /* 0x001ea8000c1e1500 */
[----:B------:R-:W3:Y:S04]  /*1980*/  LDG.E.U16 R0, desc[UR8][R14.64+0x2] ;  /* 0x000002080e007981 */ /* 0x000ee8000c1e1500 */
[----:B------:R-:W4:Y:S04]  /*1990*/  LDG.E.U16 R23, desc[UR8][R14.64] ;  /* 0x000000080e177981 */ /* 0x000f28000c1e1500 */
[----:B------:R0:W5:Y:S04]  /*19a0*/  LDG.E.U16 R8, desc[UR8][R12.64] ;  /* 0x000000080c087981 */ /* 0x000168000c1e1500 */
[----:B------:R-:W1:Y:S02]  /*19b0*/  LDS.64 R10, [UR5+0x78] ;  /* 0x00007805ff0a7984 */ /* 0x000e640008000a00 */
[----:B-1----:R-:W-:-:S04]  /*19c0*/  FMUL.FTZ R10, R10, UR6 ;  /* 0x000000060a0a7c20 */ /* 0x002fc80008410000 */
[----:B------:R-:W-:-:S04]  /*19d0*/  FMUL.FTZ R9, R10, R10 ;  /* 0x0000000a0a097220 */ /* 0x000fc80000410000 */
[----:B------:R-:W-:-:S05]  /*19e0*/  FFMA.FTZ R11, R11, UR6, -R9 ;  /* 0x000000060b0b7c23 */ /* 0x000fca0008010809 */
[----:B------:R-:W-:-:S13]  /*19f0*/  FSETP.GTU.FTZ.AND P1, PT, R11, RZ, PT ;  /* 0x000000ff0b00720b */ /* 0x000fda0003f3c000 */
[----:B------:R-:W1:Y:S01]  /*1a00*/  @P1 LDC R9, c[0x0][0x238] ;  /* 0x00008e00ff091b82 */ /* 0x000e620000000800 */
[----:B------:R-:W-:Y:S02]  /*1a10*/  HADD2.F32 R29, -RZ, R21.H1_H1 ;  /* 0x30000015ff1d7230 */ /* 0x000fe40000004100 */
[----:B0-----:R-:W-:Y:S02]  /*1a20*/  HADD2.F32 R13, -RZ, R19.H1_H1 ;  /* 0x30000013ff0d7230 */ /* 0x001fe40000004100 */
[----:B------:R-:W-:Y:S02]  /*1a30*/  HADD2.F32 R15, -RZ, R18.H1_H1 ;  /* 0x30000012ff0f7230 */ /* 0x000fe40000004100 */
[----:B-1----:R-:W-:Y:S01]  /*1a40*/  @P1 FADD.FTZ R11, R11, R9 ;  /* 0x000000090b0b1221 */ /* 0x002fe20000010000 */
[----:B------:R-:W-:-:S06]  /*1a50*/  MOV R9, 0x3f800000 ;  /* 0x3f80000000097802 */ /* 0x000fcc0000000f00 */
[----:B------:R-:W0:Y:S01]  /*1a60*/  @P1 MUFU.RSQ R9, R11 ;  /* 0x0000000b00091308 */ /* 0x000e220000001400 */
[--C-:B------:R-:W-:Y:S01]  /*1a70*/  FADD.FTZ R12, R29, -R10.reuse ;  /* 0x8000000a1d0c7221 */ /* 0x100fe20000010000 */
[--C-:B------:R-:W-:Y:S01]  /*1a80*/  FADD.FTZ R29, R13, -R10.reuse ;  /* 0x8000000a0d1d7221 */ /* 0x100fe20000010000 */
[----:B------:R-:W-:Y:S01]  /*1a90*/  FADD.FTZ R14, R15, -R10 ;  /* 0x8000000a0f0e7221 */ /* 0x000fe20000010000 */
[----:B------:R-:W-:Y:S01]  /*1aa0*/  HADD2.F32 R21, -RZ, R21.H0_H0 ;  /* 0x20000015ff157230 */ /* 0x000fe20000004100 */
[----:B------:R-:W-:Y:S01]  /*1ab0*/  ISETP.NE.AND P4, PT, RZ, UR10, PT ;  /* 0x0000000aff007c0c */ /* 0x000fe2000bf85270 */
[-C--:B0-----:R-:W-:Y:S01]  /*1ac0*/  FMUL.FTZ R13, R12, R9.reuse ;  /* 0x000000090c0d7220 */ /* 0x081fe20000410000 */
[-C--:B------:R-:W-:Y:S01]  /*1ad0*/  FMUL.FTZ R12, R29, R9.reuse ;  /* 0x000000091d0c7220 */ /* 0x080fe20000410000 */
[----:B------:R-:W-:Y:S01]  /*1ae0*/  FMUL.FTZ R15, R14, R9 ;  /* 0x000000090e0f7220 */ /* 0x000fe20000410000 */
[----:B------:R-:W-:Y:S02]  /*1af0*/  ISETP.GE.U32.AND P2, PT, R7, UR12, PT ;  /* 0x0000000c07007c0c */ /* 0x000fe4000bf46070 */
[----:B------:R-:W-:-:S02]  /*1b00*/  ISETP.GE.U32.AND P3, PT, R16, UR12, PT ;  /* 0x0000000c10007c0c */ /* 0x000fc4000bf66070 */
[----:B------:R-:W-:Y:S02]  /*1b10*/  ISETP.GE.AND.EX P2, PT, R17, UR13, PT, P2 ;  /* 0x0000000d11007c0c */ /* 0x000fe4000bf46320 */
[----:B------:R-:W-:Y:S02]  /*1b20*/  ISETP.GE.AND.EX P3, PT, R3, UR13, PT, P3 ;  /* 0x0000000d03007c0c */ /* 0x000fe4000bf66330 */
[C---:B------:R-:W-:Y:S02]  /*1b30*/  ISETP.GT.U32.OR P2, PT, R2.reuse, 0x17f, P2 ;  /* 0x0000017f0200780c */ /* 0x040fe40001744470 */
[----:B------:R-:W-:Y:S02]  /*1b40*/  ISETP.GT.U32.OR P3, PT, R2, 0x17f, P3 ;  /* 0x0000017f0200780c */ /* 0x000fe40001f64470 */
[----:B--2---:R-:W-:Y:S01]  /*1b50*/  SHF.L.U32 R11, R28, 0x10, RZ ;  /* 0x000000101c0b7819 */ /* 0x004fe200000006ff */
[----:B------:R-:W-:Y:S01]  /*1b60*/  HADD2.F32 R28, -RZ, R22.H1_H1 ;  /* 0x30000016ff1c7230 */ /* 0x000fe20000004100 */
[----:B---3--:R-:W-:-:S04]  /*1b70*/  SHF.L.U32 R0, R0, 0x10, RZ ;  /* 0x0000001000007819 */ /* 0x008fc800000006ff */
[----:B------:R-:W-:-:S04]  /*1b80*/  FADD.FTZ R28, R28, -R10 ;  /* 0x8000000a1c1c7221 */ /* 0x000fc80000010000 */
[----:B------:R-:W-:Y:S01]  /*1b90*/  FMUL.FTZ R28, R28, R9 ;  /* 0x000000091c1c7220 */ /* 0x000fe20000410000 */
[C-C-:B------:R-:W-:Y:S01]  /*1ba0*/  FFMA.FTZ R14, R0.reuse, R13, R11.reuse ;  /* 0x0000000d000e7223 */ /* 0x140fe2000001000b */
[C-C-:B------:R-:W-:Y:S02]  /*1bb0*/  FFMA.FTZ R13, R0.reuse, R12, R11.reuse ;  /* 0x0000000c000d7223 */ /* 0x140fe4000001000b */
[C-C-:B------:R-:W-:Y:S01]  /*1bc0*/  FFMA.FTZ R12, R0.reuse, R28, R11.reuse ;  /* 0x0000001c000c7223 */ /* 0x140fe2000001000b */
[----:B------:R-:W-:Y:S01]  /*1bd0*/  FFMA.FTZ R0, R0, R15, R11 ;  /* 0x0000000f00007223 */ /* 0x000fe2000001000b */
[----:B------:R-:W-:Y:S02]  /*1be0*/  HADD2.F32 R15, -RZ, R22.H0_H0 ;  /* 0x20000016ff0f7230 */ /* 0x000fe40000004100 */
[----:B------:R-:W-:Y:S02]  /*1bf0*/  HADD2.F32 R11, -RZ, R19.H0_H0 ;  /* 0x20000013ff0b7230 */ /* 0x000fe40000004100 */
[----:B------:R-:W-:-:S02]  /*1c00*/  HADD2.F32 R19, -RZ, R18.H0_H0 ;  /* 0x20000012ff137230 */ /* 0x000fc40000004100 */
[--C-:B------:R-:W-:Y:S01]  /*1c10*/  FADD.FTZ R28, R15, -R10.reuse ;  /* 0x8000000a0f1c7221 */ /* 0x100fe20000010000 */
[----:B------:R-:W-:Y:S01]  /*1c20*/  IADD3 R15, R4, 0x60, RZ ;  /* 0x00000060040f7810 */ /* 0x000fe20007ffe0ff */
[--C-:B------:R-:W-:Y:S01]  /*1c30*/  FADD.FTZ R22, R21, -R10.reuse ;  /* 0x8000000a15167221 */ /* 0x100fe20000010000 */
[--C-:B------:R-:W-:Y:S01]  /*1c40*/  FADD.FTZ R11, R11, -R10.reuse ;  /* 0x8000000a0b0b7221 */ /* 0x100fe20000010000 */
[----:B------:R-:W-:Y:S01]  /*1c50*/  FADD.FTZ R10, R19, -R10 ;  /* 0x8000000a130a7221 */ /* 0x000fe20000010000 */
[----:B------:R-:W-:Y:S02]  /*1c60*/  ISETP.GE.U32.AND P1, PT, R15, UR12, PT ;  /* 0x0000000c0f007c0c */ /* 0x000fe4000bf26070 */
[----:B------:R-:W-:Y:S01]  /*1c70*/  SHF.R.S32.HI R18, RZ, 0x1f, R15 ;  /* 0x0000001fff127819 */ /* 0x000fe2000001140f */
[-C--:B------:R-:W-:Y:S01]  /*1c80*/  FMUL.FTZ R11, R11, R9.reuse ;  /* 0x000000090b0b7220 */ /* 0x080fe20000410000 */
[----:B----4-:R-:W-:Y:S01]  /*1c90*/  SHF.L.U32 R23, R23, 0x10, RZ ;  /* 0x0000001017177819 */ /* 0x010fe200000006ff */
[-C--:B------:R-:W-:Y:S01]  /*1ca0*/  FMUL.FTZ R19, R28, R9.reuse ;  /* 0x000000091c137220 */ /* 0x080fe20000410000 */
[----:B-----5:R-:W-:Y:S01]  /*1cb0*/  SHF.L.U32 R8, R8, 0x10, RZ ;  /* 0x0000001008087819 */ /* 0x020fe200000006ff */
[-C--:B------:R-:W-:Y:S01]  /*1cc0*/  FMUL.FTZ R21, R10, R9.reuse ;  /* 0x000000090a157220 */ /* 0x080fe20000410000 */
[----:B------:R-:W-:Y:S01]  /*1cd0*/  ISETP.GE.AND.EX P1, PT, R18, UR13, PT, P1 ;  /* 0x0000000d12007c0c */ /* 0x000fe2000bf26310 */
[----:B------:R-:W-:-:S02]  /*1ce0*/  FMUL.FTZ R9, R22, R9 ;  /* 0x0000000916097220 */ /* 0x000fc40000410000 */
        /* <DEDUP_REMOVED lines=16> */
.L_x_2591:
        /* <DEDUP_REMOVED lines=14> */
.L_x_2593:
[----:B------:R-:W-:Y:S05]  /*1ed0*/  BSYNC B0 ;  /* 0x0000000000007941 */ /* 0x000fea0003800000 */
.L_x_2592:
        /* <DEDUP_REMOVED lines=11> */
.L_x_2594:
        /* <DEDUP_REMOVED lines=14> */
.L_x_2596:
[----:B------:R-:W-:Y:S05]  /*2070*/  BSYNC B0 ;  /* 0x0000000000007941 */ /* 0x000fea0003800000 */
.L_x_2595:
[----:B------:R-:W-:Y:S05]  /*2080*/  @!P4 BRA `(.L_x_2597) ;  /* 0x000000000028c947 */ /* 0x000fea0003800000 */
        /* <DEDUP_REMOVED lines=10> */
.L_x_2597:
        /* <DEDUP_REMOVED lines=14> */
.L_x_2599:
[----:B------:R-:W-:Y:S05]  /*2210*/  BSYNC B0 ;  /* 0x0000000000007941 */ /* 0x000fea0003800000 */
.L_x_2598:
        /* <DEDUP_REMOVED lines=11> */
.L_x_2600:
        /* <DEDUP_REMOVED lines=14> */
.L_x_2602:
[----:B------:R-:W-:Y:S05]  /*23b0*/  BSYNC B0 ;  /* 0x0000000000007941 */ /* 0x000fea0003800000 */
.L_x_2601:
[----:B------:R-:W4:Y:S01]  /*23c0*/  LDC R3, c[0x0][0x10] ;  /* 0x00000400ff037b82 */ /* 0x000f220000000800 */
[----:B------:R-:W-:Y:S02]  /*23d0*/  IADD3 R6, R6, 0x1, RZ ;  /* 0x0000000106067810 */ /* 0x000fe40007ffe0ff */
[----:B----4-:R-:W-:-:S04]  /*23e0*/  IADD3 R20, R3, R20, RZ ;  /* 0x0000001403147210 */ /* 0x010fc80007ffe0ff */
[----:B------:R-:W-:-:S13]  /*23f0*/  ISETP.GE.AND P1, PT, R20, UR4, PT ;  /* 0x0000000414007c0c */ /* 0x000fda000bf26270 */
[----:B------:R-:W-:Y:S05]  /*2400*/  @!P1 BRA `(.L_x_2603) ;  /* 0xffffffdc00589947 */ /* 0x000fea000383ffff */
[----:B------:R-:W-:Y:S05]  /*2410*/  EXIT ;  /* 0x000000000000794d */ /* 0x000fea0003800000 */
.L_x_2604:
        /* <DEDUP_REMOVED lines=14> */
.L_x_3295:


//--------------------- .text._Z35group_norm_nhwc_fwd_one_pass_kernelI11Fp16IOBf16WLi256ELi24ELi384EEv26Group_norm_nhwc_fwd_params --------------------------
	.section	.text._Z35group_norm_nhwc_fwd_one_pass_kernelI11Fp16IOBf16WLi256ELi24ELi384EEv26Group_norm_nhwc_fwd_params,"ax",@progbits
	.align	128
        .global         _Z35group_norm_nhwc_fwd_one_pass_kernelI11Fp16IOBf16WLi256ELi24ELi384EEv26Group_norm_nhwc_fwd_params
        .type           _Z35group_norm_nhwc_fwd_one_pass_kernelI11Fp16IOBf16WLi256ELi24ELi384EEv26Group_norm_nhwc_fwd_params,@function
        .size           _Z35group_norm_nhwc_fwd_one_pass_kernelI11Fp16IOBf16WLi256ELi24ELi384EEv26Group_norm_nhwc_fwd_params,(.L_x_3296 - _Z35group_norm_nhwc_fwd_one_pass_kernelI11Fp16IOBf16WLi256ELi24ELi384EEv26Group_norm_nhwc_fwd_params)
        .other          _Z35group_norm_nhwc_fwd_one_pass_kernelI11Fp16IOBf16WLi256ELi24ELi384EEv26Group_norm_nhwc_fwd_params,@"STO_CUDA_ENTRY STV_DEFAULT"
_Z35group_norm_nhwc_fwd_one_pass_kernelI11Fp16IOBf16WLi256ELi24ELi384EEv26Group_norm_nhwc_fwd_params:
.text._Z35group_norm_nhwc_fwd_one_pass_kernelI11Fp16IOBf16WLi256ELi24ELi384EEv26Group_norm_nhwc_fwd_params:
        /* <DEDUP_REMOVED lines=40> */
.L_x_2638:
[----:B0-2---:R-:W0:Y:S01]  /*0280*/  LDC R19, c[0x0][0x288] ;  /* 0x0000a200ff137b82 */ /* 0x005e220000000800 */
[----:B------:R-:W-:Y:S01]  /*0290*/  ULDC.64 UR16, c[0x0][0x278] ;  /* 0x00009e0000107ab9 */ /* 0x000fe20000000a00 */
[----:B----4-:R-:W-:Y:S01]  /*02a0*/  SHF.R.S32.HI R21, RZ, 0x1f, R30 ;  /* 0x0000001fff157819 */ /* 0x010fe2000001141e */
[----:B------:R-:W-:Y:S01]  /*02b0*/  ULDC.64 UR14, c[0x0][0x280] ;  /* 0x0000a000000e7ab9 */ /* 0x000fe20000000a00 */
[----:B------:R-:W-:Y:S01]  /*02c0*/  ISETP.GE.U32.AND P4, PT, R30, UR16, PT ;  /* 0x000000101e007c0c */ /* 0x000fe2000bf86070 */
[----:B------:R-:W-:Y:S01]  /*02d0*/  HFMA2.MMA R24, -RZ, RZ, 0, 0 ;  /* 0x00000000ff187435 */ /* 0x000fe200000001ff */
[----:B---3--:R-:W-:Y:S02]  /*02e0*/  SHF.R.S32.HI R23, RZ, 0x1f, R7 ;  /* 0x0000001fff177819 */ /* 0x008fe40000011407 */
[----:B------:R-:W-:Y:S01]  /*02f0*/  ISETP.GE.U32.AND P5, PT, R7, UR16, PT ;  /* 0x0000001007007c0c */ /* 0x000fe2000bfa6070 */
[----:B-1----:R-:W1:Y:S01]  /*0300*/  @P0 LDC.64 R44, c[0x0][0x270] ;  /* 0x00009c00ff2c0b82 */ /* 0x002e620000000a00 */
[----:B------:R-:W-:-:S02]  /*0310*/  ISETP.GE.AND.EX P4, PT, R21, UR17, PT, P4 ;  /* 0x0000001115007c0c */ /* 0x000fc4000bf86340 */
[----:B------:R-:W-:Y:S02]  /*0320*/  ISETP.GE.AND.EX P5, PT, R23, UR17, PT, P5 ;  /* 0x0000001117007c0c */ /* 0x000fe4000bfa6350 */
[C---:B------:R-:W-:Y:S02]  /*0330*/  ISETP.GT.U32.OR P4, PT, R3.reuse, 0x17f, P4 ;  /* 0x0000017f0300780c */ /* 0x040fe40002784470 */
[----:B------:R-:W-:Y:S01]  /*0340*/  ISETP.GT.U32.OR P5, PT, R3, 0x17f, P5 ;  /* 0x0000017f0300780c */ /* 0x000fe20002fa4470 */
[----:B------:R-:W2:Y:S01]  /*0350*/  @P0 LDC.64 R28, c[0x0][0x220] ;  /* 0x00008800ff1c0b82 */ /* 0x000ea20000000a00 */
[----:B------:R-:W-:Y:S02]  /*0360*/  SHF.R.S32.HI R25, RZ, 0x1f, R8 ;  /* 0x0000001fff197819 */ /* 0x000fe40000011408 */
[----:B------:R-:W-:Y:S02]  /*0370*/  SHF.R.S32.HI R27, RZ, 0x1f, R9 ;  /* 0x0000001fff1b7819 */ /* 0x000fe40000011409 */
[----:B0-----:R-:W-:-:S05]  /*0380*/  IABS R15, R19 ;  /* 0x00000013000f7213 */ /* 0x001fca0000000000 */
[----:B------:R-:W0:Y:S01]  /*0390*/  @!P4 LDC.64 R36, c[0x0][0x220] ;  /* 0x00008800ff24cb82 */ /* 0x000e220000000a00 */
[----:B------:R-:W3:Y:S08]  /*03a0*/  I2F.RP R0, R15 ;  /* 0x0000000f00007306 */ /* 0x000ef00000209400 */
[----:B---3--:R-:W3:Y:S02]  /*03b0*/  MUFU.RCP R0, R0 ;  /* 0x0000000000007308 */ /* 0x008ee40000001000 */
[----:B---3--:R-:W-:-:S06]  /*03c0*/  IADD3 R12, R0, 0xffffffe, RZ ;  /* 0x0ffffffe000c7810 */ /* 0x008fcc0007ffe0ff */
[----:B------:R3:W4:Y:S02]  /*03d0*/  F2I.FTZ.U32.TRUNC.NTZ R13, R12 ;  /* 0x0000000c000d7305 */ /* 0x000724000021f000 */
[----:B---3--:R-:W-:Y:S01]  /*03e0*/  HFMA2.MMA R12, -RZ, RZ, 0, 0 ;  /* 0x00000000ff0c7435 */ /* 0x008fe200000001ff */
[----:B----4-:R-:W-:-:S05]  /*03f0*/  IADD3 R2, RZ, -R13, RZ ;  /* 0x8000000dff027210 */ /* 0x010fca0007ffe0ff */
[----:B------:R-:W-:Y:S01]  /*0400*/  IMAD R17, R2, R15, RZ ;  /* 0x0000000f02117224 */ /* 0x000fe200078e02ff */
[----:B------:R-:W-:-:S03]  /*0410*/  IABS R2, UR6 ;  /* 0x0000000600027c13 */ /* 0x000fc60008000000 */
[----:B------:R-:W-:Y:S02]  /*0420*/  IMAD.HI.U32 R13, R13, R17, R12 ;  /* 0x000000110d0d7227 */ /* 0x000fe400078e000c */
[----:B------:R-:W3:Y:S04]  /*0430*/  @!P5 LDC.64 R16, c[0x0][0x220] ;  /* 0x00008800ff10db82 */ /* 0x000ee80000000a00 */
[----:B------:R-:W-:-:S05]  /*0440*/  IMAD.HI.U32 R13, R13, R2, RZ ;  /* 0x000000020d0d7227 */ /* 0x000fca00078e00ff */
[----:B------:R-:W-:-:S05]  /*0450*/  IADD3 R0, -R13, RZ, RZ ;  /* 0x000000ff0d007210 */ /* 0x000fca0007ffe1ff */
[----:B------:R-:W-:-:S05]  /*0460*/  IMAD R0, R15, R0, R2 ;  /* 0x000000000f007224 */ /* 0x000fca00078e0202 */
[----:B------:R-:W-:-:S13]  /*0470*/  ISETP.GT.U32.AND P2, PT, R15, R0, PT ;  /* 0x000000000f00720c */ /* 0x000fda0003f44070 */
[-C--:B------:R-:W-:Y:S02]  /*0480*/  @!P2 IADD3 R0, R0, -R15.reuse, RZ ;  /* 0x8000000f0000a210 */ /* 0x080fe40007ffe0ff */
[----:B------:R-:W-:Y:S02]  /*0490*/  @!P2 IADD3 R13, R13, 0x1, RZ ;  /* 0x000000010d0da810 */ /* 0x000fe40007ffe0ff */
[----:B------:R-:W-:Y:S02]  /*04a0*/  ISETP.GE.U32.AND P1, PT, R0, R15, PT ;  /* 0x0000000f0000720c */ /* 0x000fe40003f26070 */
[C---:B------:R-:W-:Y:S02]  /*04b0*/  LOP3.LUT R0, R19.reuse, UR6, RZ, 0x3c, !PT ;  /* 0x0000000613007c12 */ /* 0x040fe4000f8e3cff */
[----:B------:R-:W-:Y:S02]  /*04c0*/  ISETP.NE.AND P2, PT, R19, RZ, PT ;  /* 0x000000ff1300720c */ /* 0x000fe40003f45270 */
[----:B------:R-:W-:-:S02]  /*04d0*/  ISETP.GE.AND P3, PT, R0, RZ, PT ;  /* 0x000000ff0000720c */ /* 0x000fc40003f66270 */
[----:B------:R-:W-:-:S05]  /*04e0*/  SHF.R.S32.HI R15, RZ, 0x1f, R35 ;  /* 0x0000001fff0f7819 */ /* 0x000fca0000011423 */
        /* <DEDUP_REMOVED lines=10> */
[----:B------:R-:W4:Y:S01]  /*0590*/  @!P4 LDC.64 R18, c[0x0][0x270] ;  /* 0x00009c00ff12cb82 */ /* 0x000f220000000a00 */
[----:B------:R-:W-:Y:S01]  /*05a0*/  IMAD R22, R22, 0x18, RZ ;  /* 0x0000001816167824 */ /* 0x000fe200078e02ff */
[----:B------:R-:W-:Y:S01]  /*05b0*/  ISETP.GT.U32.OR P3, PT, R3, 0x17f, P3 ;  /* 0x0000017f0300780c */ /* 0x000fe20001f64470 */
[----:B------:R-:W-:Y:S01]  /*05c0*/  IMAD R41, R13, UR15, R0 ;  /* 0x0000000f0d297c24 */ /* 0x000fe2000f8e0200 */
[----:B------:R-:W-:Y:S01]  /*05d0*/  ISETP.GE.AND.EX P2, PT, R27, UR17, PT, P2 ;  /* 0x000000111b007c0c */ /* 0x000fe2000bf46320 */
[----:B-1----:R-:W-:Y:S01]  /*05e0*/  @P0 IMAD R0, R5, R44, RZ ;  /* 0x0000002c05000224 */ /* 0x002fe200078e02ff */
[----:B------:R-:W-:-:S02]  /*05f0*/  IADD3 R38, P1, R35, R22, RZ ;  /* 0x0000001623267210 */ /* 0x000fc40007f3e0ff */
[----:B------:R-:W-:Y:S02]  /*0600*/  ISETP.GT.U32.OR P2, PT, R3, 0x17f, P2 ;  /* 0x0000017f0300780c */ /* 0x000fe40001744470 */
[----:B------:R-:W-:Y:S01]  /*0610*/  LEA.HI.X.SX32 R39, R22, R15, 0x1, P1 ;  /* 0x0000000f16277211 */ /* 0x000fe200008f0eff */
[----:B------:R-:W-:Y:S02]  /*0620*/  @P0 IMAD R15, R32, R45, R0 ;  /* 0x0000002d200f0224 */ /* 0x000fe400078e0200 */
[----:B------:R-:W-:Y:S02]  /*0630*/  IMAD.WIDE.U32 R38, R13, UR14, R38 ;  /* 0x0000000e0d267c25 */ /* 0x000fe4000f8e0026 */
[----:B------:R-:W1:Y:S03]  /*0640*/  @!P5 LDC.64 R12, c[0x0][0x270] ;  /* 0x00009c00ff0cdb82 */ /* 0x000e660000000a00 */
[----:B------:R-:W-:-:S02]  /*0650*/  IADD3 R41, R39, R41, RZ ;  /* 0x0000002927297210 */ /* 0x000fc40007ffe0ff */
[-C--:B------:R-:W-:Y:S02]  /*0660*/  @P0 MOV R40, R38.reuse ;  /* 0x0000002600280202 */ /* 0x080fe40000000f00 */
[----:B------:R-:W-:Y:S01]  /*0670*/  @!P4 MOV R46, R38 ;  /* 0x00000026002ec202 */ /* 0x000fe20000000f00 */
[----:B----4-:R-:W-:Y:S01]  /*0680*/  @!P4 IMAD R2, R21, R18, RZ ;  /* 0x000000121502c224 */ /* 0x010fe200078e02ff */
[----:B------:R-:W-:Y:S01]  /*0690*/  @!P4 MOV R47, R41 ;  /* 0x00000029002fc202 */ /* 0x000fe20000000f00 */
[----:B------:R-:W-:-:S04]  /*06a0*/  @P0 IMAD.WIDE.U32 R44, R32, R44, R40 ;  /* 0x0000002c202c0225 */ /* 0x000fc800078e0028 */
[C---:B------:R-:W-:Y:S01]  /*06b0*/  @!P4 IMAD R19, R30.reuse, R19, R2 ;  /* 0x000000131e13c224 */ /* 0x040fe200078e0202 */
[----:B------:R-:W-:Y:S01]  /*06c0*/  @P0 IADD3 R0, R45, R15, RZ ;  /* 0x0000000f2d000210 */ /* 0x000fe20007ffe0ff */
[----:B------:R-:W-:Y:S01]  /*06d0*/  @!P4 IMAD.WIDE.U32 R46, R30, R18, R46 ;  /* 0x000000121e2ec225 */ /* 0x000fe200078e002e */
[C---:B--2---:R-:W-:Y:S01]  /*06e0*/  @P0 LEA R42, P1, R44.reuse, R28, 0x1 ;  /* 0x0000001c2c2a0211 */ /* 0x044fe200078208ff */
[----:B------:R-:W2:Y:S01]  /*06f0*/  @!P3 LDC.64 R14, c[0x0][0x270] ;  /* 0x00009c00ff0ebb82 */ /* 0x000ea20000000a00 */
[----:B------:R-:W-:Y:S02]  /*0700*/  @!P5 MOV R45, R41 ;  /* 0x00000029002dd202 */ /* 0x000fe40000000f00 */
[----:B------:R-:W-:Y:S02]  /*0710*/  @P0 LEA.HI.X R43, R44, R29, R0, 0x1, P1 ;  /* 0x0000001d2c2b0211 */ /* 0x000fe400008f0c00 */
[----:B------:R-:W-:Y:S01]  /*0720*/  @!P5 MOV R44, R38 ;  /* 0x00000026002cd202 */ /* 0x000fe20000000f00 */
[----:B-1----:R-:W-:Y:S01]  /*0730*/  @!P5 IMAD R0, R23, R12, RZ ;  /* 0x0000000c1700d224 */ /* 0x002fe200078e02ff */
[----:B------:R-:W-:-:S02]  /*0740*/  SHF.R.S32.HI R29, RZ, 0x1f, R10 ;  /* 0x0000001fff1d7819 */ /* 0x000fc4000001140a */
[----:B------:R-:W-:Y:S01]  /*0750*/  ISETP.GE.U32.AND P1, PT, R10, UR16, PT ;  /* 0x000000100a007c0c */ /* 0x000fe2000bf26070 */
[----:B------:R-:W-:Y:S01]  /*0760*/  @!P5 IMAD R31, R7, R13, R0 ;  /* 0x0000000d071fd224 */ /* 0x000fe200078e0200 */
[----:B------:R-:W-:Y:S01]  /*0770*/  @!P4 IADD3 R0, R47, R19, RZ ;  /* 0x000000132f00c210 */ /* 0x000fe20007ffe0ff */
[----:B------:R-:W-:Y:S01]  /*0780*/  @!P5 IMAD.WIDE.U32 R44, R7, R12, R44 ;  /* 0x0000000c072cd225 */ /* 0x000fe200078e002c */
[C---:B0-----:R-:W-:Y:S01]  /*0790*/  @!P4 LEA R36, P6, R46.reuse, R36, 0x1 ;  /* 0x000000242e24c211 */ /* 0x041fe200078c08ff */
[----:B------:R-:W0:Y:S01]  /*07a0*/  @!P3 LDC.64 R12, c[0x0][0x220] ;  /* 0x00008800ff0cbb82 */ /* 0x000e220000000a00 */
[----:B------:R-:W-:Y:S02]  /*07b0*/  ISETP.GE.AND.EX P1, PT, R29, UR17, PT, P1 ;  /* 0x000000111d007c0c */ /* 0x000fe4000bf26310 */
[----:B------:R-:W-:Y:S02]  /*07c0*/  @!P4 LEA.HI.X R37, R46, R37, R0, 0x1, P6 ;  /* 0x000000252e25c211 */ /* 0x000fe400030f0c00 */
[----:B------:R-:W-:-:S02]  /*07d0*/  @!P5 IADD3 R0, R45, R31, RZ ;  /* 0x0000001f2d00d210 */ /* 0x000fc40007ffe0ff */
[C---:B---3--:R-:W-:Y:S01]  /*07e0*/  @!P5 LEA R46, P6, R44.reuse, R16, 0x1 ;  /* 0x000000102c2ed211 */ /* 0x048fe200078c08ff */
[----:B------:R-:W1:Y:S01]  /*07f0*/  @!P2 LDC.64 R18, c[0x0][0x270] ;  /* 0x00009c00ff12ab82 */ /* 0x000e620000000a00 */
[----:B------:R-:W-:Y:S01]  /*0800*/  ISETP.GT.U32.OR P1, PT, R3, 0x17f, P1 ;  /* 0x0000017f0300780c */ /* 0x000fe20000f24470 */
[----:B--2---:R-:W-:Y:S01]  /*0810*/  @!P3 IMAD R2, R25, R14, RZ ;  /* 0x0000000e1902b224 */ /* 0x004fe200078e02ff */
[----:B------:R-:W-:Y:S01]  /*0820*/  @!P5 LEA.HI.X R47, R44, R17, R0, 0x1, P6 ;  /* 0x000000112c2fd211 */ /* 0x000fe200030f0c00 */
[----:B------:R0:W2:Y:S01]  /*0830*/  @!P4 LDG.E R24, desc[UR10][R36.64] ;  /* 0x0000000a2418c981 */ /* 0x0000a2000c1e1900 */
[----:B------:R-:W-:Y:S01]  /*0840*/  @!P3 MOV R44, R38 ;  /* 0x00000026002cb202 */ /* 0x000fe20000000f00 */
[C---:B------:R-:W-:Y:S01]  /*0850*/  @!P3 IMAD R33, R8.reuse, R15, R2 ;  /* 0x0000000f0821b224 */ /* 0x040fe200078e0202 */
[----:B------:R-:W-:Y:S01]  /*0860*/  @!P3 MOV R45, R41 ;  /* 0x00000029002db202 */ /* 0x000fe20000000f00 */
[----:B------:R-:W3:Y:S01]  /*0870*/  @!P2 LDC.64 R16, c[0x0][0x220] ;  /* 0x00008800ff10ab82 */ /* 0x000ee20000000a00 */
[----:B------:R-:W-:Y:S01]  /*0880*/  MOV R26, RZ ;  /* 0x000000ff001a7202 */ /* 0x000fe20000000f00 */
[----:B------:R-:W-:-:S05]  /*0890*/  @!P3 IMAD.WIDE.U32 R44, R8, R14, R44 ;  /* 0x0000000e082cb225 */ /* 0x000fca00078e002c */
[----:B------:R4:W5:Y:S01]  /*08a0*/  @!P5 LDG.E R26, desc[UR10][R46.64] ;  /* 0x0000000a2e1ad981 */ /* 0x000962000c1e1900 */
[----:B------:R-:W4:Y:S01]  /*08b0*/  @!P1 LDC.64 R14, c[0x0][0x270] ;  /* 0x00009c00ff0e9b82 */ /* 0x000f220000000a00 */
[----:B------:R-:W-:Y:S02]  /*08c0*/  @!P3 IADD3 R0, R45, R33, RZ ;  /* 0x000000212d00b210 */ /* 0x000fe40007ffe0ff */
[C---:B0-----:R-:W-:Y:S02]  /*08d0*/  @!P3 LEA R36, P5, R44.reuse, R12, 0x1 ;  /* 0x0000000c2c24b211 */ /* 0x041fe400078a08ff */
[----:B------:R-:W-:Y:S02]  /*08e0*/  @!P2 MOV R12, R38 ;  /* 0x00000026000ca202 */ /* 0x000fe40000000f00 */
[----:B------:R-:W-:Y:S01]  /*08f0*/  @!P3 LEA.HI.X R37, R44, R13, R0, 0x1, P5 ;  /* 0x0000000d2c25b211 */ /* 0x000fe200028f0c00 */
[----:B-1----:R-:W-:Y:S01]  /*0900*/  @!P2 IMAD R2, R27, R18, RZ ;  /* 0x000000121b02a224 */ /* 0x002fe200078e02ff */
        /* <DEDUP_REMOVED lines=9> */
[C---:B---3--:R-:W-:Y:S02]  /*09a0*/  @!P2 LEA R44, P5, R18.reuse, R16, 0x1 ;  /* 0x00000010122ca211 */ /* 0x048fe400078a08ff */
[----:B------:R-:W-:Y:S02]  /*09b0*/  SHF.R.S32.HI R33, RZ, 0x1f, R20 ;  /* 0x0000001fff217819 */ /* 0x000fe40000011414 */
[----:B------:R-:W-:Y:S02]  /*09c0*/  @!P2 LEA.HI.X R45, R18, R17, R0, 0x1, P5 ;  /* 0x00000011122da211 */ /* 0x000fe400028f0c00 */
[----:B------:R-:W-:Y:S01]  /*09d0*/  ISETP.GE.U32.AND P5, PT, R20, UR16, PT ;  /* 0x0000001014007c0c */ /* 0x000fe2000bfa6070 */
[----:B----4-:R-:W-:Y:S01]  /*09e0*/  @!P1 IMAD R0, R29, R14, RZ ;  /* 0x0000000e1d009224 */ /* 0x010fe200078e02ff */
[----:B------:R-:W-:Y:S01]  /*09f0*/  @!P1 MOV R18, R38 ;  /* 0x0000002600129202 */ /* 0x000fe20000000f00 */
[----:B------:R-:W1:Y:S01]  /*0a00*/  @!P4 LDC.64 R16, c[0x0][0x270] ;  /* 0x00009c00ff10cb82 */ /* 0x000e620000000a00 */
[----:B------:R-:W-:-:S02]  /*0a10*/  ISETP.GE.AND.EX P5, PT, R33, UR17, PT, P5 ;  /* 0x0000001121007c0c */ /* 0x000fc4000bfa6350 */
[----:B------:R-:W-:Y:S01]  /*0a20*/  @!P1 MOV R19, R41 ;  /* 0x0000002900139202 */ /* 0x000fe20000000f00 */
[C---:B------:R-:W-:Y:S01]  /*0a30*/  @!P1 IMAD R47, R10.reuse, R15, R0 ;  /* 0x0000000f0a2f9224 */ /* 0x040fe200078e0200 */
[----:B------:R-:W-:Y:S01]  /*0a40*/  ISETP.GT.U32.OR P5, PT, R3, 0x17f, P5 ;  /* 0x0000017f0300780c */ /* 0x000fe20002fa4470 */
[----:B------:R-:W-:Y:S01]  /*0a50*/  @!P1 IMAD.WIDE.U32 R14, R10, R14, R18 ;  /* 0x0000000e0a0e9225 */ /* 0x000fe200078e0012 */
[----:B------:R-:W-:-:S04]  /*0a60*/  HFMA2.MMA R28, -RZ, RZ, 0, 0 ;  /* 0x00000000ff1c7435 */ /* 0x000fc800000001ff */
[----:B------:R-:W-:Y:S02]  /*0a70*/  @!P1 IADD3 R0, R15, R47, RZ ;  /* 0x0000002f0f009210 */ /* 0x000fe40007ffe0ff */
[----:B0-----:R-:W-:-:S04]  /*0a80*/  @!P1 LEA R18, P6, R14, R12, 0x1 ;  /* 0x0000000c0e129211 */ /* 0x001fc800078c08ff */
[----:B------:R-:W-:Y:S01]  /*0a90*/  @!P1 LEA.HI.X R19, R14, R13, R0, 0x1, P6 ;  /* 0x0000000d0e139211 */ /* 0x000fe200030f0c00 */
[----:B------:R0:W3:Y:S01]  /*0aa0*/  @P0 LDG.E R28, desc[UR10][R42.64] ;  /* 0x0000000a2a1c0981 */ /* 0x0000e2000c1e1900 */
[----:B------:R-:W4:Y:S08]  /*0ab0*/  @!P4 LDC.64 R14, c[0x0][0x220] ;  /* 0x00008800ff0ecb82 */ /* 0x000f300000000a00 */
[----:B------:R-:W4:Y:S01]  /*0ac0*/  @!P5 LDC.64 R12, c[0x0][0x270] ;  /* 0x00009c00ff0cdb82 */ /* 0x000f220000000a00 */
[----:B0-----:R-:W-:Y:S01]  /*0ad0*/  @!P4 MOV R42, R38 ;  /* 0x00000026002ac202 */ /* 0x001fe20000000f00 */
[----:B-1----:R-:W-:Y:S01]  /*0ae0*/  @!P4 IMAD R34, R31, R16, RZ ;  /* 0x000000101f22c224 */ /* 0x002fe200078e02ff */
[----:B------:R-:W-:Y:S01]  /*0af0*/  @!P4 MOV R43, R41 ;  /* 0x00000029002bc202 */ /* 0x000fe20000000f00 */
[----:B------:R-:W-:Y:S01]  /*0b00*/  HFMA2.MMA R0, -RZ, RZ, 0, 0 ;  /* 0x00000000ff007435 */ /* 0x000fe200000001ff */
[----:B------:R-:W-:Y:S01]  /*0b10*/  MOV R2, RZ ;  /* 0x000000ff00027202 */ /* 0x000fe20000000f00 */
[----:B------:R-:W-:-:S02]  /*0b20*/  @!P4 IMAD R47, R11, R17, R34 ;  /* 0x000000110b2fc224 */ /* 0x000fc400078e0222 */
[----:B------:R-:W-:Y:S02]  /*0b30*/  @!P4 IMAD.WIDE.U32 R42, R11, R16, R42 ;  /* 0x000000100b2ac225 */ /* 0x000fe400078e002a */
[----:B------:R-:W0:Y:S01]  /*0b40*/  @!P5 LDC.64 R16, c[0x0][0x220] ;  /* 0x00008800ff10db82 */ /* 0x000e220000000a00 */
[----:B------:R1:W3:Y:S02]  /*0b50*/  @!P3 LDG.E R2, desc[UR10][R36.64] ;  /* 0x0000000a2402b981 */ /* 0x0002e4000c1e1900 */
[----:B------:R-:W-:Y:S02]  /*0b60*/  @!P4 IADD3 R34, R43, R47, RZ ;  /* 0x0000002f2b22c210 */ /* 0x000fe40007ffe0ff */
[----:B------:R-:W3:Y:S01]  /*0b70*/  @!P2 LDG.E R0, desc[UR10][R44.64] ;  /* 0x0000000a2c00a981 */ /* 0x000ee2000c1e1900 */
[----:B----4-:R-:W-:-:S04]  /*0b80*/  @!P4 LEA R14, P2, R42, R14, 0x1 ;  /* 0x0000000e2a0ec211 */ /* 0x010fc800078408ff */
[----:B------:R-:W-:Y:S01]  /*0b90*/  @!P4 LEA.HI.X R15, R42, R15, R34, 0x1, P2 ;  /* 0x0000000f2a0fc211 */ /* 0x000fe200010f0c22 */
[----:B------:R-:W-:Y:S01]  /*0ba0*/  HFMA2.MMA R34, -RZ, RZ, 0, 0 ;  /* 0x00000000ff227435 */ /* 0x000fe200000001ff */
[----:B-1----:R-:W-:Y:S01]  /*0bb0*/  @!P5 IMAD R36, R33, R12, RZ ;  /* 0x0000000c2124d224 */ /* 0x002fe200078e02ff */
[----:B------:R-:W-:-:S03]  /*0bc0*/  @!P5 MOV R37, R41 ;  /* 0x000000290025d202 */ /* 0x000fc60000000f00 */
[----:B------:R-:W-:Y:S01]  /*0bd0*/  @!P5 IMAD R43, R20, R13, R36 ;  /* 0x0000000d142bd224 */ /* 0x000fe200078e0224 */
[----:B------:R-:W-:-:S04]  /*0be0*/  @!P5 MOV R36, R38 ;  /* 0x000000260024d202 */ /* 0x000fc80000000f00 */
[----:B------:R1:W4:Y:S01]  /*0bf0*/  @!P1 LDG.E R34, desc[UR10][R18.64] ;  /* 0x0000000a12229981 */ /* 0x000322000c1e1900 */
[----:B------:R-:W-:Y:S01]  /*0c00*/  @!P5 IMAD.WIDE.U32 R12, R20, R12, R36 ;  /* 0x0000000c140cd225 */ /* 0x000fe200078e0024 */
[----:B------:R-:W-:-:S04]  /*0c10*/  CS2R R36, SRZ ;  /* 0x0000000000247805 */ /* 0x000fc8000001ff00 */
[----:B------:R-:W-:Y:S02]  /*0c20*/  @!P5 IADD3 R13, R13, R43, RZ ;  /* 0x0000002b0d0dd210 */ /* 0x000fe40007ffe0ff */
[C---:B0-----:R-:W-:Y:S01]  /*0c30*/  @!P5 LEA R16, P1, R12.reuse, R16, 0x1 ;  /* 0x000000100c10d211 */ /* 0x041fe200078208ff */
[----:B------:R0:W4:Y:S03]  /*0c40*/  @!P4 LDG.E R36, desc[UR10][R14.64] ;  /* 0x0000000a0e24c981 */ /* 0x000126000c1e1900 */
[----:B------:R-:W-:-:S05]  /*0c50*/  @!P5 LEA.HI.X R17, R12, R17, R13, 0x1, P1 ;  /* 0x000000110c11d211 */ /* 0x000fca00008f0c0d */
[----:B------:R3:W4:Y:S01]  /*0c60*/  @!P5 LDG.E R37, desc[UR10][R16.64] ;  /* 0x0000000a1025d981 */ /* 0x000722000c1e1900 */
[----:B------:R-:W-:Y:S01]  /*0c70*/  ISETP.GT.AND P1, PT, R4, 0x1e, PT ;  /* 0x0000001e0400780c */ /* 0x000fe20003f24270 */
[--C-:B--2---:R-:W-:Y:S02]  /*0c80*/  HADD2.F32 R43, -RZ, R24.reuse.H1_H1 ;  /* 0x30000018ff2b7230 */ /* 0x104fe40000004100 */
[----:B-1----:R-:W-:-:S03]  /*0c90*/  HADD2.F32 R18, -RZ, R24.H0_H0 ;  /* 0x20000018ff127230 */ /* 0x002fc60000004100 */
[----:B0-----:R-:W-:Y:S01]  /*0ca0*/  FMUL.FTZ R15, R43, R43 ;  /* 0x0000002b2b0f7220 */ /* 0x001fe20000410000 */
[--C-:B-----5:R-:W-:Y:S02]  /*0cb0*/  HADD2.F32 R45, -RZ, R26.reuse.H1_H1 ;  /* 0x3000001aff2d7230 */ /* 0x120fe40000004100 */
[----:B------:R-:W-:Y:S02]  /*0cc0*/  HADD2.F32 R14, -RZ, R26.H0_H0 ;  /* 0x2000001aff0e7230 */ /* 0x000fe40000004100 */
[--C-:B---3--:R-:W-:Y:S02]  /*0cd0*/  HADD2.F32 R13, -RZ, R28.reuse.H1_H1 ;  /* 0x3000001cff0d7230 */ /* 0x108fe40000004100 */
        /* <DEDUP_REMOVED lines=27> */
[----:B----4-:R-:W-:-:S02]  /*0e90*/  HADD2.F32 R15, -RZ, R34.H1_H1 ;  /* 0x30000022ff0f7230 */ /* 0x010fc40000004100 */
[----:B------:R-:W-:Y:S02]  /*0ea0*/  HADD2.F32 R14, -RZ, R34.H0_H0 ;  /* 0x20000022ff0e7230 */ /* 0x000fe40000004100 */
[----:B------:R-:W-:Y:S01]  /*0eb0*/  FADD.FTZ R12, R12, R19 ;  /* 0x000000130c0c7221 */ /* 0x000fe20000010000 */
[----:B------:R-:W-:Y:S02]  /*0ec0*/  FMUL.FTZ R17, R15, R15 ;  /* 0x0000000f0f117220 */ /* 0x000fe40000410000 */
[C---:B------:R-:W-:Y:S01]  /*0ed0*/  FADD.FTZ R15, R14.reuse, R15 ;  /* 0x0000000f0e0f7221 */ /* 0x040fe20000010000 */
[----:B------:R-:W-:Y:S01]  /*0ee0*/  FADD.FTZ R13, R13, R16 ;  /* 0x000000100d0d7221 */ /* 0x000fe20000010000 */
[--C-:B------:R-:W-:Y:S02]  /*0ef0*/  HADD2.F32 R19, -RZ, R36.reuse.H1_H1 ;  /* 0x30000024ff137230 */ /* 0x100fe40000004100 */
[----:B------:R-:W-:Y:S01]  /*0f00*/  FFMA.FTZ R14, R14, R14, R17 ;  /* 0x0000000e0e0e7223 */ /* 0x000fe20000010011 */
[----:B------:R-:W-:-:S02]  /*0f10*/  HADD2.F32 R16, -RZ, R36.H0_H0 ;  /* 0x20000024ff107230 */ /* 0x000fc40000004100 */
[----:B------:R-:W-:Y:S01]  /*0f20*/  FADD.FTZ R12, R12, R15 ;  /* 0x0000000f0c0c7221 */ /* 0x000fe20000010000 */
[----:B------:R-:W-:Y:S01]  /*0f30*/  FMUL.FTZ R15, R19, R19 ;  /* 0x00000013130f7220 */ /* 0x000fe20000410000 */
[----:B------:R-:W-:Y:S01]  /*0f40*/  FADD.FTZ R13, R13, R14 ;  /* 0x0000000e0d0d7221 */ /* 0x000fe20000010000 */
[--C-:B------:R-:W-:Y:S02]  /*0f50*/  HADD2.F32 R17, -RZ, R37.reuse.H1_H1 ;  /* 0x30000025ff117230 */ /* 0x100fe40000004100 */
        /* <DEDUP_REMOVED lines=73> */
.L_x_2606:
[----:B------:R-:W-:Y:S05]  /*13f0*/  BSYNC B0 ;  /* 0x0000000000007941 */ /* 0x000fea0003800000 */
.L_x_2605:
[----:B------:R-:W1:Y:S02]  /*1400*/  LDC R19, c[0x0][0xc] ;  /* 0x00000300ff137b82 */ /* 0x000e640000000800 */
[----:B-1----:R-:W-:-:S13]  /*1410*/  ISETP.GE.U32.AND P1, PT, R19, 0x2, PT ;  /* 0x000000021300780c */ /* 0x002fda0003f26070 */
[----:B------:R-:W-:Y:S05]  /*1420*/  @!P1 BRA `(.L_x_2607) ;  /* 0x0000000800909947 */ /* 0x000fea0003800000 */
[----:B------:R-:W-:Y:S05]  /*1430*/  @P3 BRA `(.L_x_2608) ;  /* 0x00000000007c3947 */ /* 0x000fea0003800000 */
[----:B------:R-:W1:Y:S01]  /*1440*/  S2R R43, SR_CTAID.Y ;  /* 0x00000000002b7919 */ /* 0x000e620000002600 */
[----:B------:R-:W2:Y:S01]  /*1450*/  LDC R47, c[0x0][0x10] ;  /* 0x00000400ff2f7b82 */ /* 0x000ea20000000800 */
[----:B------:R-:W-:Y:S02]  /*1460*/  ULOP3.LUT UR7, UR4, 0x1, URZ, 0xc0, !UPT ;  /* 0x0000000104077892 */ /* 0x000fe4000f8ec03f */
[----:B------:R-:W-:-:S05]  /*1470*/  ULOP3.LUT UP0, URZ, UR4, 0x2, URZ, 0xc0, !UPT ;  /* 0x00000002043f7892 */ /* 0x000fca000f80c03f */
[----:B------:R-:W3:Y:S08]  /*1480*/  LDC.64 R12, c[0x0][0x240] ;  /* 0x00009000ff0c7b82 */ /* 0x000ef00000000a00 */
[----:B------:R-:W4:Y:S01]  /*1490*/  LDC.64 R14, c[0x0][0x248] ;  /* 0x00009200ff0e7b82 */ /* 0x000f220000000a00 */
[----:B--2---:R-:W-:Y:S01]  /*14a0*/  IMAD R18, R47, UR7, RZ ;  /* 0x000000072f127c24 */ /* 0x004fe2000f8e02ff */
[----:B------:R-:W-:Y:S01]  /*14b0*/  PLOP3.LUT P1, PT, PT, PT, UP0, 0x80, 0x0 ;  /* 0x000000000000781c */ /* 0x000fe20003f2f008 */
[----:B------:R-:W-:-:S02]  /*14c0*/  UMOV UR7, 0xffffffff ;  /* 0xffffffff00077882 */ /* 0x000fc40000000000 */
[----:B------:R-:W-:Y:S01]  /*14d0*/  USEL UR7, UR7, 0x1, UP0 ;  /* 0x0000000107077887 */ /* 0x000fe20008000000 */
[----:B-1----:R-:W-:Y:S01]  /*14e0*/  IMAD R47, R47, UR9, R43 ;  /* 0x000000092f2f7c24 */ /* 0x002fe2000f8e022b */
[C---:B------:R-:W-:Y:S01]  /*14f0*/  IADD3 R43, R18.reuse, R43, RZ ;  /* 0x0000002b122b7210 */ /* 0x040fe20007ffe0ff */
[----:B------:R-:W-:-:S04]  /*1500*/  IMAD R18, R18, R19, RZ ;  /* 0x0000001312127224 */ /* 0x000fc800078e02ff */
[----:B---3--:R-:W-:Y:S01]  /*1510*/  IMAD.WIDE.U32 R12, R43, 0x4, R12 ;  /* 0x000000042b0c7825 */ /* 0x008fe200078e000c */
[----:B------:R-:W-:Y:S02]  /*1520*/  SHF.L.U32 R45, R18, 0x1, RZ ;  /* 0x00000001122d7819 */ /* 0x000fe400000006ff */
[----:B------:R-:W-:-:S03]  /*1530*/  SEL R43, R19, RZ, !P1 ;  /* 0x000000ff132b7207 */ /* 0x000fc60004800000 */
[----:B----4-:R-:W-:Y:S01]  /*1540*/  IMAD.WIDE R14, R45, 0x4, R14 ;  /* 0x000000042d0e7825 */ /* 0x010fe200078e020e */
[----:B------:R-:W-:Y:S02]  /*1550*/  ISETP.NE.AND P1, PT, R43, -0x1, PT ;  /* 0xffffffff2b00780c */ /* 0x000fe40003f25270 */
[----:B------:R-:W-:Y:S01]  /*1560*/  MOV R45, UR7 ;  /* 0x00000007002d7c02 */ /* 0x000fe20008000f00 */
[----:B------:R-:W-:-:S05]  /*1570*/  IMAD.WIDE.U32 R14, R47, 0x8, R14 ;  /* 0x000000082f0e7825 */ /* 0x000fca00078e000e */
[----:B------:R1:W-:Y:S01]  /*1580*/  STG.E.64 desc[UR10][R14.64], R16 ;  /* 0x000000100e007986 */ /* 0x0003e2000c101b0a */
[----:B------:R-:W-:Y:S06]  /*1590*/  MEMBAR.ALL.GPU ;  /* 0x0000000000007992 */ /* 0x000fec000000a000 */
[----:B------:R-:W-:-:S00]  /*15a0*/  ERRBAR ;  /* 0x00000000000079ab */ /* 0x000fc00000000000 */
[----:B------:R-:W-:Y:S06]  /*15b0*/  CGAERRBAR ;  /* 0x00000000000075ab */ /* 0x000fec0000000000 */
[----:B------:R1:W-:Y:S01]  /*15c0*/  REDG.E.ADD.S32.STRONG.GPU desc[UR10][R12.64], R45 ;  /* 0x0000002d0c00798e */ /* 0x0003e2000c10e38a */
[----:B------:R-:W-:Y:S05]  /*15d0*/  @!P1 BRA `(.L_x_2608) ;  /* 0x0000000000149947 */ /* 0x000fea0003800000 */
.L_x_2609:
[----:B-1----:R-:W2:Y:S04]  /*15e0*/  LDG.E.STRONG.GPU R14, desc[UR10][R12.64] ;  /* 0x0000000a0c0e7981 */ /* 0x002ea8000c1ef900 */
[----:B--2---:R-:W-:Y:S01]  /*15f0*/  CCTL.IVALL ;  /* 0x00000000ff00798f */ /* 0x004fe20002000000 */
[----:B------:R-:W-:Y:S05]  /*1600*/  YIELD ;  /* 0x0000000000007946 */ /* 0x000fea0003800000 */
[----:B------:R-:W-:-:S13]  /*1610*/  ISETP.NE.AND P1, PT, R14, R43, PT ;  /* 0x0000002b0e00720c */ /* 0x000fda0003f25270 */
[----:B------:R-:W-:Y:S05]  /*1620*/  @P1 BRA `(.L_x_2609) ;  /* 0xfffffffc00ec1947 */ /* 0x000fea000383ffff */
.L_x_2608:
        /* <DEDUP_REMOVED lines=11> */
.L_x_2611:
[----:B------:R-:W-:Y:S02]  /*16e0*/  ISETP.EQ.OR P1, PT, R18, UR9, P3 ;  /* 0x0000000912007c0c */ /* 0x000fe40009f22670 */
[----:B------:R-:W-:-:S11]  /*16f0*/  MOV R14, UR4 ;  /* 0x00000004000e7c02 */ /* 0x000fd60008000f00 */
        /* <DEDUP_REMOVED lines=65> */
.L_x_2610:
        /* <DEDUP_REMOVED lines=8> */
[----:B------:R-:W-:Y:S01]  /*1b90*/  ULOP3.LUT UR7, UR4, 0x1, URZ, 0xc0, !UPT ;  /* 0x0000000104077892 */ /* 0x000fe2000f8ec03f */
[----:B------:R-:W-:-:S03]  /*1ba0*/  ULDC UR8, c[0x0][0x10] ;  /* 0x0000040000087ab9 */ /* 0x000fc60000000800 */
[----:B------:R-:W-:-:S06]  /*1bb0*/  UIMAD UR7, UR7, UR8, URZ ;  /* 0x00000008070772a4 */ /* 0x000fcc000f8e023f */
[----:B------:R-:W-:-:S05]  /*1bc0*/  IMAD R14, R19, UR7, RZ ;  /* 0x00000007130e7c24 */ /* 0x000fca000f8e02ff */
[----:B------:R-:W-:-:S05]  /*1bd0*/  SHF.L.U32 R15, R14, 0x1, RZ ;  /* 0x000000010e0f7819 */ /* 0x000fca00000006ff */
[----:B--2---:R-:W-:-:S04]  /*1be0*/  IMAD.WIDE R12, R15, 0x4, R12 ;  /* 0x000000040f0c7825 */ /* 0x004fc800078e020c */
[----:B-1----:R-:W-:-:S04]  /*1bf0*/  IMAD R15, R18, UR8, R43 ;  /* 0x00000008120f7c24 */ /* 0x002fc8000f8e022b */
[----:B------:R-:W-:-:S06]  /*1c00*/  IMAD.WIDE.U32 R12, R15, 0x8, R12 ;  /* 0x000000080f0c7825 */ /* 0x000fcc00078e000c */
[----:B------:R-:W0:Y:S02]  /*1c10*/  LDG.E.64 R12, desc[UR10][R12.64] ;  /* 0x0000000a0c0c7981 */ /* 0x000e24000c1e1b00 */
[----:B0-----:R-:W-:Y:S01]  /*1c20*/  FADD.FTZ R16, R16, R12 ;  /* 0x0000000c10107221 */ /* 0x001fe20000010000 */
[----:B------:R-:W-:-:S07]  /*1c30*/  FADD.FTZ R17, R17, R13 ;  /* 0x0000000d11117221 */ /* 0x000fce0000010000 */
.L_x_2613:
[----:B------:R-:W-:Y:S05]  /*1c40*/  BSYNC B0 ;  /* 0x0000000000007941 */ /* 0x000fea0003800000 */
.L_x_2612:
[----:B------:R-:W-:Y:S05]  /*1c50*/  @!P2 BRA `(.L_x_2607) ;  /* 0x000000000084a947 */ /* 0x000fea0003800000 */
[C---:B------:R-:W-:Y:S02]  /*1c60*/  IADD3 R45, R18.reuse, 0x1, RZ ;  /* 0x00000001122d7810 */ /* 0x040fe40007ffe0ff */
        /* <DEDUP_REMOVED lines=12> */
[-C--:B-1----:R-:W-:Y:S02]  /*1d30*/  @!P2 IMAD R45, R45, R14.reuse, R12 ;  /* 0x0000000e2d2da224 */ /* 0x082fe400078e020c */
[----:B------:R-:W-:-:S05]  /*1d40*/  @!P2 IMAD R14, R13, R14, RZ ;  /* 0x0000000e0d0ea224 */ /* 0x000fca00078e02ff */
[----:B------:R-:W1:Y:S01]  /*1d50*/  @!P2 LDC.64 R12, c[0x0][0x248] ;  /* 0x00009200ff0cab82 */ /* 0x000e620000000a00 */
[-C--:B--2---:R-:W-:Y:S02]  /*1d60*/  @!P1 IMAD R43, R43, R42.reuse, R18 ;  /* 0x0000002a2b2b9224 */ /* 0x084fe400078e0212 */
        /* <DEDUP_REMOVED lines=16> */
.L_x_2607:
[----:B------:R-:W-:Y:S01]  /*1e70*/  ULDC.64 UR14, c[0x0][0x218] ;  /* 0x00008600000e7ab9 */ /* 0x000fe20000000a00 */
[----:B------:R-:W-:Y:S01]  /*1e80*/  LOP3.LUT P1, RZ, R3, UR9, RZ, 0xfc, !PT ;  /* 0x0000000903ff7c12 */ /* 0x000fe2000f82fcff */
[----:B------:R-:W2:Y:S01]  /*1e90*/  S2UR UR8, SR_CgaCtaId ;  /* 0x00000000000879c3 */ /* 0x000ea20000008800 */
[----:B------:R-:W-:Y:S01]  /*1ea0*/  ISETP.EQ.U32.AND P2, PT, RZ, UR14, PT ;  /* 0x0000000eff007c0c */ /* 0x000fe2000bf42070 */
[----:B------:R-:W-:Y:S01]  /*1eb0*/  UMOV UR7, 0x400 ;  /* 0x0000040000077882 */ /* 0x000fe20000000000 */
[----:B-1----:R-:W-:Y:S02]  /*1ec0*/  MOV R13, UR6 ;  /* 0x00000006000d7c02 */ /* 0x002fe40008000f00 */
[----:B------:R-:W-:Y:S02]  /*1ed0*/  ISETP.EQ.OR.EX P1, PT, RZ, UR15, P1, P2 ;  /* 0x0000000fff007c0c */ /* 0x000fe40008f22720 */
[----:B------:R-:W-:Y:S01]  /*1ee0*/  IADD3 R45, R35, R22, RZ ;  /* 0x00000016232d7210 */ /* 0x000fe20007ffe0ff */
[----:B------:R-:W1:Y:S08]  /*1ef0*/  LDC.64 R18, c[0x0][0x228] ;  /* 0x00008a00ff127b82 */ /* 0x000e700000000a00 */
[----:B------:R-:W3:Y:S08]  /*1f00*/  LDC.64 R14, c[0x0][0x230] ;  /* 0x00008c00ff0e7b82 */ /* 0x000ef00000000a00 */
[----:B------:R-:W4:Y:S01]  /*1f10*/  @!P1 LDC.64 R42, c[0x0][0x218] ;  /* 0x00008600ff2a9b82 */ /* 0x000f220000000a00 */
[----:B--2---:R-:W-:-:S03]  /*1f20*/  ULEA UR7, UR8, UR7, 0x18 ;  /* 0x0000000708077291 */ /* 0x004fc6000f8ec03f */
[----:B------:R-:W-:Y:S02]  /*1f30*/  ULDC UR8, c[0x0][0x2a4] ;  /* 0x0000a90000087ab9 */ /* 0x000fe40000000800 */
[----:B------:R-:W-:Y:S01]  /*1f40*/  @!P1 FMUL.FTZ R12, R16, UR8 ;  /* 0x00000008100c9c20 */ /* 0x000fe20008410000 */
[----:B-1----:R-:W-:-:S03]  /*1f50*/  IMAD.WIDE R18, R45, 0x2, R18 ;  /* 0x000000022d127825 */ /* 0x002fc600078e0212 */
[----:B------:R-:W-:Y:S01]  /*1f60*/  @!P3 STS.64 [UR7+0x78], R16 ;  /* 0x00007810ff00b988 */ /* 0x000fe20008000a07 */
[----:B---3--:R-:W-:-:S04]  /*1f70*/  IMAD.WIDE R44, R45, 0x2, R14 ;  /* 0x000000022d2c7825 */ /* 0x008fc800078e020e */
[----:B----4-:R-:W-:-:S04]  /*1f80*/  @!P1 IMAD.WIDE R42, R13, 0x8, R42 ;  /* 0x000000080d2a9825 */ /* 0x010fc800078e022a */
[----:B------:R-:W-:-:S05]  /*1f90*/  @!P1 FMUL.FTZ R13, R17, UR8 ;  /* 0x00000008110d9c20 */ /* 0x000fca0008410000 */
[----:B------:R1:W-:Y:S01]  /*1fa0*/  @!P1 STG.E.64 desc[UR10][R42.64], R12 ;  /* 0x0000000c2a009986 */ /* 0x0003e2000c101b0a */
[----:B------:R-:W-:Y:S06]  /*1fb0*/  BAR.SYNC.DEFER_BLOCKING 0x0 ;  /* 0x0000000000007b1d */ /* 0x000fec0000010000 */
[----:B------:R-:W2:Y:S04]  /*1fc0*/  LDG.E.U16 R22, desc[UR10][R18.64] ;  /* 0x0000000a12167981 */ /* 0x000ea8000c1e1500 */
[----:B------:R3:W0:Y:S04]  /*1fd0*/  LDG.E.U16 R46, desc[UR10][R18.64+0x2] ;  /* 0x0000020a122e7981 */ /* 0x000628000c1e1500 */
[----:B------:R-:W4:Y:S04]  /*1fe0*/  LDG.E.U16 R47, desc[UR10][R44.64] ;  /* 0x0000000a2c2f7981 */ /* 0x000f28000c1e1500 */
[----:B------:R4:W5:Y:S01]  /*1ff0*/  LDG.E.U16 R48, desc[UR10][R44.64+0x2] ;  /* 0x0000020a2c307981 */ /* 0x000962000c1e1500 */
[----:B------:R-:W-:Y:S01]  /*2000*/  ISETP.NE.AND P6, PT, RZ, UR12, PT ;  /* 0x0000000cff007c0c */ /* 0x000fe2000bfc5270 */
[----:B-1----:R-:W-:-:S02]  /*2010*/  HADD2.F32 R12, -RZ, R28.H0_H0 ;  /* 0x2000001cff0c7230 */ /* 0x002fc40000004100 */
[----:B------:R-:W1:Y:S01]  /*2020*/  LDS.64 R14, [UR7+0x78] ;  /* 0x00007807ff0e7984 */ /* 0x000e620008000a00 */
[----:B------:R-:W-:Y:S02]  /*2030*/  HADD2.F32 R13, -RZ, R28.H1_H1 ;  /* 0x3000001cff0d7230 */ /* 0x000fe40000004100 */
[----:B---3--:R-:W-:Y:S02]  /*2040*/  HADD2.F32 R18, -RZ, R24.H0_H0 ;  /* 0x20000018ff127230 */ /* 0x008fe40000004100 */
[----:B------:R-:W-:Y:S02]  /*2050*/  HADD2.F32 R19, -RZ, R26.H0_H0 ;  /* 0x2000001aff137230 */ /* 0x000fe40000004100 */
[----:B-1----:R-:W-:-:S05]  /*2060*/  FMUL.FTZ R14, R14, UR8 ;  /* 0x000000080e0e7c20 */ /* 0x002fca0008410000 */
[----:B------:R-:W-:-:S13]  /*2070*/  R2UR UR7, R14 ;  /* 0x000000000e0772ca */ /* 0x000fda00000e0000 */
        /* <DEDUP_REMOVED lines=11> */
[----:B------:R-:W1:Y:S02]  /*2130*/  @P1 MUFU.RSQ R14, R14 ;  /* 0x0000000e000e1308 */ /* 0x000e640000001400 */
[----:B-1----:R-:W-:-:S13]  /*2140*/  @P1 R2UR UR13, R14 ;  /* 0x000000000e0d12ca */ /* 0x002fda00000e0000 */
[----:B------:R-:W-:Y:S02]  /*2150*/  @UP0 UMOV UR8, UR13 ;  /* 0x0000000d00080c82 */ /* 0x000fe40008000000 */
[----:B------:R-:W-:Y:S01]  /*2160*/  FMUL.FTZ R12, R12, UR8 ;  /* 0x000000080c0c7c20 */ /* 0x000fe20008410000 */
[----:B------:R-:W-:Y:S01]  /*2170*/  FMUL.FTZ R13, R13, UR8 ;  /* 0x000000080d0d7c20 */ /* 0x000fe20008410000 */
[----:B--2---:R-:W-:Y:S02]  /*2180*/  SHF.L.U32 R28, R22, 0x10, RZ ;  /* 0x00000010161c7819 */ /* 0x004fe400000006ff */
[----:B0-----:R-:W-:Y:S02]  /*2190*/  SHF.L.U32 R17, R46, 0x10, RZ ;  /* 0x000000102e117819 */ /* 0x001fe400000006ff */
        /* <DEDUP_REMOVED lines=15> */
.L_x_2614:
        /* <DEDUP_REMOVED lines=14> */
.L_x_2616:
[----:B------:R-:W-:Y:S05]  /*2370*/  BSYNC B0 ;  /* 0x0000000000007941 */ /* 0x000fea0003800000 */
.L_x_2615:
[----:B0-----:R-:W-:Y:S02]  /*2380*/  HADD2.F32 R43, -RZ, R36.H0_H0 ;  /* 0x20000024ff2b7230 */ /* 0x001fe40000004100 */
[----:B------:R-:W-:Y:S01]  /*2390*/  FADD.FTZ R19, R19, -UR7 ;  /* 0x8000000713137e21 */ /* 0x000fe20008010000 */
[----:B------:R-:W-:Y:S02]  /*23a0*/  HADD2.F32 R15, -RZ, R34.H0_H0 ;  /* 0x20000022ff0f7230 */ /* 0x000fe40000004100 */
[----:B------:R-:W-:Y:S01]  /*23b0*/  FADD.FTZ R18, R18, -UR7 ;  /* 0x8000000712127e21 */ /* 0x000fe20008010000 */
[----:B------:R-:W-:Y:S02]  /*23c0*/  HADD2.F32 R13, -RZ, R2.H0_H0 ;  /* 0x20000002ff0d7230 */ /* 0x000fe40000004100 */
[----:B------:R-:W-:Y:S01]  /*23d0*/  FADD.FTZ R43, R43, -UR7 ;  /* 0x800000072b2b7e21 */ /* 0x000fe20008010000 */
[----:B------:R-:W-:Y:S01]  /*23e0*/  FMUL.FTZ R12, R19, UR8 ;  /* 0x00000008130c7c20 */ /* 0x000fe20008410000 */
[----:B------:R-:W-:-:S02]  /*23f0*/  HADD2.F32 R14, -RZ, R0.H0_H0 ;  /* 0x20000000ff0e7230 */ /* 0x000fc40000004100 */
[----:B------:R-:W-:Y:S01]  /*2400*/  FADD.FTZ R15, R15, -UR7 ;  /* 0x800000070f0f7e21 */ /* 0x000fe20008010000 */
[----:B------:R-:W-:Y:S01]  /*2410*/  FMUL.FTZ R46, R43, UR8 ;  /* 0x000000082b2e7c20 */ /* 0x000fe20008410000 */
[----:B------:R-:W-:Y:S02]  /*2420*/  HADD2.F32 R44, -RZ, R37.H0_H0 ;  /* 0x20000025ff2c7230 */ /* 0x000fe40000004100 */
[--C-:B------:R-:W-:Y:S01]  /*2430*/  FFMA.FTZ R43, R28, R12, R45.reuse ;  /* 0x0000000c1c2b7223 */ /* 0x100fe2000001002d */
[----:B------:R-:W-:Y:S02]  /*2440*/  HADD2.F32 R12, -RZ, R24.H1_H1 ;  /* 0x30000018ff0c7230 */ /* 0x000fe40000004100 */
[----:B------:R-:W-:Y:S01]  /*2450*/  FADD.FTZ R13, R13, -UR7 ;  /* 0x800000070d0d7e21 */ /* 0x000fe20008010000 */
[----:B------:R-:W-:Y:S01]  /*2460*/  FADD.FTZ R14, R14, -UR7 ;  /* 0x800000070e0e7e21 */ /* 0x000fe20008010000 */
[----:B------:R-:W-:Y:S01]  /*2470*/  ULDC.64 UR14, c[0x0][0x278] ;  /* 0x00009e00000e7ab9 */ /* 0x000fe20000000a00 */
[----:B------:R-:W-:Y:S01]  /*2480*/  FADD.FTZ R44, R44, -UR7 ;  /* 0x800000072c2c7e21 */ /* 0x000fe20008010000 */
[----:B------:R-:W-:Y:S01]  /*2490*/  HADD2.F32 R24, -RZ, R26.H1_H1 ;  /* 0x3000001aff187230 */ /* 0x000fe20000004100 */
[----:B------:R-:W-:Y:S01]  /*24a0*/  ISETP.GE.U32.AND P1, PT, R30, UR14, PT ;  /* 0x0000000e1e007c0c */ /* 0x000fe2000bf26070 */
[----:B------:R-:W-:Y:S01]  /*24b0*/  FADD.FTZ R12, R12, -UR7 ;  /* 0x800000070c0c7e21 */ /* 0x000fe20008010000 */
[----:B------:R-:W-:Y:S01]  /*24c0*/  ISETP.GE.U32.AND P2, PT, R7, UR14, PT ;  /* 0x0000000e07007c0c */ /* 0x000fe2000bf46070 */
[----:B------:R-:W-:Y:S01]  /*24d0*/  FMUL.FTZ R18, R18, UR8 ;  /* 0x0000000812127c20 */ /* 0x000fe20008410000 */
[----:B------:R-:W-:Y:S01]  /*24e0*/  FMUL.FTZ R22, R15, UR8 ;  /* 0x000000080f167c20 */ /* 0x000fe20008410000 */
[----:B------:R-:W-:Y:S01]  /*24f0*/  FMUL.FTZ R42, R13, UR8 ;  /* 0x000000080d2a7c20 */ /* 0x000fe20008410000 */
[----:B------:R-:W-:Y:S01]  /*2500*/  FMUL.FTZ R14, R14, UR8 ;  /* 0x000000080e0e7c20 */ /* 0x000fe20008410000 */
[----:B------:R-:W-:Y:S01]  /*2510*/  FMUL.FTZ R48, R44, UR8 ;  /* 0x000000082c307c20 */ /* 0x000fe20008410000 */
[----:B------:R-:W-:Y:S01]  /*2520*/  ISETP.GE.AND.EX P1, PT, R21, UR15, PT, P1 ;  /* 0x0000000f15007c0c */ /* 0x000fe2000bf26310 */
[----:B------:R-:W-:Y:S01]  /*2530*/  FADD.FTZ R24, R24, -UR7 ;  /* 0x8000000718187e21 */ /* 0x000fe20008010000 */
[----:B------:R-:W-:Y:S01]  /*2540*/  ISETP.GE.AND.EX P2, PT, R23, UR15, PT, P2 ;  /* 0x0000000f17007c0c */ /* 0x000fe2000bf46320 */
[----:B------:R-:W-:Y:S01]  /*2550*/  FMUL.FTZ R12, R12, UR8 ;  /* 0x000000080c0c7c20 */ /* 0x000fe20008410000 */
[C-C-:B------:R-:W-:Y:S01]  /*2560*/  FFMA.FTZ R44, R28.reuse, R18, R45.reuse ;  /* 0x000000121c2c7223 */ /* 0x140fe2000001002d */
[C-C-:B------:R-:W-:Y:S01]  /*2570*/  FFMA.FTZ R19, R28.reuse, R22, R45.reuse ;  /* 0x000000161c137223 */ /* 0x140fe2000001002d */
[C-C-:B------:R-:W-:Y:S01]  /*2580*/  FFMA.FTZ R42, R28.reuse, R42, R45.reuse ;  /* 0x0000002a1c2a7223 */ /* 0x140fe2000001002d */
[C-C-:B------:R-:W-:Y:S01]  /*2590*/  FFMA.FTZ R18, R28.reuse, R14, R45.reuse ;  /* 0x0000000e1c127223 */ /* 0x140fe2000001002d */
[C-C-:B------:R-:W-:Y:S01]  /*25a0*/  FFMA.FTZ R22, R28.reuse, R46, R45.reuse ;  /* 0x0000002e1c167223 */ /* 0x140fe2000001002d */
[----:B------:R-:W-:Y:S01]  /*25b0*/  FFMA.FTZ R28, R28, R48, R45 ;  /* 0x000000301c1c7223 */ /* 0x000fe2000001002d */
        /* <DEDUP_REMOVED lines=15> */
.L_x_2617:
        /* <DEDUP_REMOVED lines=14> */
.L_x_2619:
[----:B------:R-:W-:Y:S05]  /*2790*/  BSYNC B0 ;  /* 0x0000000000007941 */ /* 0x000fea0003800000 */
.L_x_2618:
        /* <DEDUP_REMOVED lines=12> */
.L_x_2620:
        /* <DEDUP_REMOVED lines=14> */
.L_x_2622:
[----:B------:R-:W-:Y:S05]  /*2940*/  BSYNC B0 ;  /* 0x0000000000007941 */ /* 0x000fea0003800000 */
.L_x_2621:
[----:B------:R-:W-:Y:S01]  /*2950*/  HADD2.F32 R2, -RZ, R2.H1_H1 ;  /* 0x30000002ff027230 */ /* 0x000fe20000004100 */
[----:B------:R-:W-:Y:S01]  /*2960*/  ISETP.GE.U32.AND P5, PT, R8, UR14, PT ;  /* 0x0000000e08007c0c */ /* 0x000fe2000bfa6070 */
[----:B------:R-:W-:Y:S01]  /*2970*/  HADD2.F32 R12, -RZ, R0.H1_H1 ;  /* 0x30000000ff0c7230 */ /* 0x000fe20000004100 */
[----:B------:R-:W-:Y:S01]  /*2980*/  ISETP.GE.U32.AND P1, PT, R9, UR14, PT ;  /* 0x0000000e09007c0c */ /* 0x000fe2000bf26070 */
[----:B------:R-:W-:Y:S02]  /*2990*/  HADD2.F32 R34, -RZ, R34.H1_H1 ;  /* 0x30000022ff227230 */ /* 0x000fe40000004100 */
[----:B------:R-:W-:Y:S01]  /*29a0*/  FADD.FTZ R0, R2, -UR7 ;  /* 0x8000000702007e21 */ /* 0x000fe20008010000 */
[----:B01----:R-:W-:Y:S02]  /*29b0*/  HADD2.F32 R14, -RZ, R36.H1_H1 ;  /* 0x30000024ff0e7230 */ /* 0x003fe40000004100 */
[----:B------:R-:W-:Y:S01]  /*29c0*/  FADD.FTZ R2, R12, -UR7 ;  /* 0x800000070c027e21 */ /* 0x000fe20008010000 */
[----:B------:R-:W-:-:S02]  /*29d0*/  HADD2.F32 R21, -RZ, R37.H1_H1 ;  /* 0x30000025ff157230 */ /* 0x000fc40000004100 */
[----:B------:R-:W-:Y:S01]  /*29e0*/  FADD.FTZ R12, R34, -UR7 ;  /* 0x80000007220c7e21 */ /* 0x000fe20008010000 */
[----:B------:R-:W-:Y:S01]  /*29f0*/  ISETP.GE.U32.AND P2, PT, R10, UR14, PT ;  /* 0x0000000e0a007c0c */ /* 0x000fe2000bf46070 */
[----:B------:R-:W-:Y:S01]  /*2a00*/  FADD.FTZ R14, R14, -UR7 ;  /* 0x800000070e0e7e21 */ /* 0x000fe20008010000 */
[----:B------:R-:W-:Y:S01]  /*2a10*/  ISETP.GE.U32.AND P3, PT, R11, UR14, PT ;  /* 0x0000000e0b007c0c */ /* 0x000fe2000bf66070 */
[----:B------:R-:W-:Y:S01]  /*2a20*/  FADD.FTZ R21, R21, -UR7 ;  /* 0x8000000715157e21 */ /* 0x000fe20008010000 */
[----:B------:R-:W-:Y:S01]  /*2a30*/  ISETP.GE.U32.AND P4, PT, R20, UR14, PT ;  /* 0x0000000e14007c0c */ /* 0x000fe2000bf86070 */
[----:B------:R-:W-:Y:S01]  /*2a40*/  FMUL.FTZ R2, R2, UR8 ;  /* 0x0000000802027c20 */ /* 0x000fe20008410000 */
[----:B------:R-:W-:Y:S01]  /*2a50*/  FMUL.FTZ R15, R12, UR8 ;  /* 0x000000080c0f7c20 */ /* 0x000fe20008410000 */
[----:B------:R-:W-:Y:S01]  /*2a60*/  FMUL.FTZ R23, R14, UR8 ;  /* 0x000000080e177c20 */ /* 0x000fe20008410000 */
[----:B------:R-:W-:Y:S01]  /*2a70*/  FMUL.FTZ R21, R21, UR8 ;  /* 0x0000000815157c20 */ /* 0x000fe20008410000 */
[----:B------:R-:W-:Y:S01]  /*2a80*/  ISETP.GE.AND.EX P5, PT, R25, UR15, PT, P5 ;  /* 0x0000000f19007c0c */ /* 0x000fe2000bfa6350 */
[----:B------:R-:W-:Y:S01]  /*2a90*/  FMUL.FTZ R13, R0, UR8 ;  /* 0x00000008000d7c20 */ /* 0x000fe20008410000 */
[----:B------:R-:W-:Y:S01]  /*2aa0*/  ISETP.GE.AND.EX P1, PT, R27, UR15, PT, P1 ;  /* 0x0000000f1b007c0c */ /* 0x000fe2000bf26310 */
[--C-:B------:R-:W-:Y:S01]  /*2ab0*/  FFMA.FTZ R37, R17, R2, R16.reuse ;  /* 0x0000000211257223 */ /* 0x100fe20000010010 */
[----:B------:R-:W-:Y:S01]  /*2ac0*/  ISETP.GE.AND.EX P2, PT, R29, UR15, PT, P2 ;  /* 0x0000000f1d007c0c */ /* 0x000fe2000bf46320 */
[--C-:B------:R-:W-:Y:S01]  /*2ad0*/  FFMA.FTZ R0, R17, R15, R16.reuse ;  /* 0x0000000f11007223 */ /* 0x100fe20000010010 */
[----:B------:R-:W-:Y:S01]  /*2ae0*/  ISETP.GE.AND.EX P3, PT, R31, UR15, PT, P3 ;  /* 0x0000000f1f007c0c */ /* 0x000fe2000bf66330 */
[--C-:B------:R-:W-:Y:S01]  /*2af0*/  FFMA.FTZ R23, R17, R23, R16.reuse ;  /* 0x0000001711177223 */ /* 0x100fe20000010010 */
[----:B------:R-:W-:Y:S01]  /*2b00*/  ISETP.GE.AND.EX P4, PT, R33, UR15, PT, P4 ;  /* 0x0000000f21007c0c */ /* 0x000fe2000bf86340 */
[--C-:B------:R-:W-:Y:S01]  /*2b10*/  FFMA.FTZ R21, R17, R21, R16.reuse ;  /* 0x0000001511157223 */ /* 0x100fe20000010010 */
[----:B------:R-:W-:Y:S01]  /*2b20*/  ISETP.GT.U32.OR P5, PT, R3, 0x17f, P5 ;  /* 0x0000017f0300780c */ /* 0x000fe20002fa4470 */
[----:B------:R-:W-:Y:S01]  /*2b30*/  FFMA.FTZ R17, R17, R13, R16 ;  /* 0x0000000d11117223 */ /* 0x000fe20000010010 */
[----:B------:R-:W-:-:S02]  /*2b40*/  ISETP.GT.U32.OR P1, PT, R3, 0x17f, P1 ;  /* 0x0000017f0300780c */ /* 0x000fc40000f24470 */
[C---:B------:R-:W-:Y:S02]  /*2b50*/  ISETP.GT.U32.OR P2, PT, R3.reuse, 0x17f, P2 ;  /* 0x0000017f0300780c */ /* 0x040fe40001744470 */
[C---:B------:R-:W-:Y:S02]  /*2b60*/  ISETP.GT.U32.OR P3, PT, R3.reuse, 0x17f, P3 ;  /* 0x0000017f0300780c */ /* 0x040fe40001f64470 */
        /* <DEDUP_REMOVED lines=12> */
.L_x_2623:
        /* <DEDUP_REMOVED lines=14> */
.L_x_2625:
[----:B------:R-:W-:Y:S05]  /*2d10*/  BSYNC B0 ;  /* 0x0000000000007941 */ /* 0x000fea0003800000 */
.L_x_2624:
        /* <DEDUP_REMOVED lines=11> */
.L_x_2626:
[----:B------:R-:W-:Y:S04]  /*2dd0*/  BSSY B0, `(.L_x_2627) ;  /* 0x000000e000007945 */ /* 0x000fe80003800000 */
[----:B------:R-:W-:Y:S05]  /*2de0*/  @P1 BRA `(.L_x_2628) ;  /* 0x0000000000301947 */ /* 0x000fea0003800000 */
[----:B------:R-:W-:Y:S01]  /*2df0*/  ULDC.64 UR14, c[0x0][0x270] ;  /* 0x00009c00000e7ab9 */ /* 0x000fe20000000a00 */
[----:B------:R-:W-:Y:S01]  /*2e00*/  MOV R12, R38 ;  /* 0x00000026000c7202 */ /* 0x000fe20000000f00 */
[----:B------:R-:W-:Y:S01]  /*2e10*/  IMAD R2, R27, UR14, RZ ;  /* 0x0000000e1b027c24 */ /* 0x000fe2000f8e02ff */
[----:B------:R-:W-:Y:S02]  /*2e20*/  MOV R13, R41 ;  /* 0x00000029000d7202 */ /* 0x000fe40000000f00 */
[----:B------:R-:W-:Y:S01]  /*2e30*/  F2FP.F16.F32.PACK_AB R37, R37, R18 ;  /* 0x000000122525723e */ /* 0x000fe200000000ff */
[C---:B0-----:R-:W-:Y:S02]  /*2e40*/  IMAD R15, R9.reuse, UR15, R2 ;  /* 0x0000000f090f7c24 */ /* 0x041fe4000f8e0202 */
[----:B------:R-:W-:Y:S01]  /*2e50*/  IMAD.WIDE.U32 R12, R9, UR14, R12 ;  /* 0x0000000e090c7c25 */ /* 0x000fe2000f8e000c */
[----:B------:R-:W-:Y:S02]  /*2e60*/  ULDC.64 UR14, c[0x0][0x210] ;  /* 0x00008400000e7ab9 */ /* 0x000fe40000000a00 */
[----:B------:R-:W-:-:S02]  /*2e70*/  LEA R14, P1, R12, UR14, 0x1 ;  /* 0x0000000e0c0e7c11 */ /* 0x000fc4000f8208ff */
[----:B------:R-:W-:-:S04]  /*2e80*/  IADD3 R15, R13, R15, RZ ;  /* 0x0000000f0d0f7210 */ /* 0x000fc80007ffe0ff */
[----:B------:R-:W-:-:S05]  /*2e90*/  LEA.HI.X R15, R12, UR15, R15, 0x1, P1 ;  /* 0x0000000f0c0f7c11 */ /* 0x000fca00088f0c0f */
[----:B------:R1:W-:Y:S02]  /*2ea0*/  STG.E desc[UR10][R14.64], R37 ;  /* 0x000000250e007986 */ /* 0x0003e4000c10190a */
.L_x_2628:
[----:B------:R-:W-:Y:S05]  /*2eb0*/  BSYNC B0 ;  /* 0x0000000000007941 */ /* 0x000fea0003800000 */
.L_x_2627:
[----:B------:R-:W-:Y:S05]  /*2ec0*/  @!P6 BRA `(.L_x_2629) ;  /* 0x000000000028e947 */ /* 0x000fea0003800000 */
[----:B------:R-:W-:Y:S01]  /*2ed0*/  FMUL.FTZ R2, R19, -1.4426950216293334961 ;  /* 0xbfb8aa3b13027820 */ /* 0x000fe20000410000 */
[----:B------:R-:W-:-:S05]  /*2ee0*/  FMUL.FTZ R13, R0, -1.4426950216293334961 ;  /* 0xbfb8aa3b000d7820 */ /* 0x000fca0000410000 */
[----:B------:R-:W2:Y:S08]  /*2ef0*/  MUFU.EX2 R2, R2 ;  /* 0x0000000200027308 */ /* 0x000eb00000000800 */
[----:B------:R-:W0:Y:S01]  /*2f00*/  MUFU.EX2 R13, R13 ;  /* 0x0000000d000d7308 */ /* 0x000e220000000800 */
[----:B--2---:R-:W-:-:S07]  /*2f10*/  FADD.FTZ R12, R2, 1 ;  /* 0x3f800000020c7421 */ /* 0x004fce0000010000 */
[----:B------:R-:W2:Y:S01]  /*2f20*/  MUFU.RCP R12, R12 ;  /* 0x0000000c000c7308 */ /* 0x000ea20000001000 */
[----:B01----:R-:W-:-:S07]  /*2f30*/  FADD.FTZ R14, R13, 1 ;  /* 0x3f8000000d0e7421 */ /* 0x003fce0000010000 */
[----:B------:R-:W0:Y:S01]  /*2f40*/  MUFU.RCP R15, R14 ;  /* 0x0000000e000f7308 */ /* 0x000e220000001000 */
[----:B--2---:R-:W-:Y:S01]  /*2f50*/  FMUL.FTZ R19, R19, R12 ;  /* 0x0000000c13137220 */ /* 0x004fe20000410000 */
[----:B0-----:R-:W-:-:S07]  /*2f60*/  FMUL.FTZ R0, R0, R15 ;  /* 0x0000000f00007220 */ /* 0x001fce0000410000 */
.L_x_2629:
        /* <DEDUP_REMOVED lines=14> */
.L_x_2631:
[----:B------:R-:W-:Y:S05]  /*3050*/  BSYNC B0 ;  /* 0x0000000000007941 */ /* 0x000fea0003800000 */
.L_x_2630:
[----:B------:R-:W-:Y:S05]  /*3060*/  @!P6 BRA `(.L_x_2632) ;  /* 0x000000000028e947 */ /* 0x000fea0003800000 */
[----:B------:R-:W-:Y:S01]  /*3070*/  FMUL.FTZ R12, R23, -1.4426950216293334961 ;  /* 0xbfb8aa3b170c7820 */ /* 0x000fe20000410000 */
[----:B------:R-:W-:-:S05]  /*3080*/  FMUL.FTZ R0, R22, -1.4426950216293334961 ;  /* 0xbfb8aa3b16007820 */ /* 0x000fca0000410000 */
[----:B------:R-:W0:Y:S08]  /*3090*/  MUFU.EX2 R12, R12 ;  /* 0x0000000c000c7308 */ /* 0x000e300000000800 */
[----:B------:R-:W3:Y:S01]  /*30a0*/  MUFU.EX2 R0, R0 ;  /* 0x0000000000007308 */ /* 0x000ee20000000800 */
[----:B012---:R-:W-:-:S07]  /*30b0*/  FADD.FTZ R14, R12, 1 ;  /* 0x3f8000000c0e7421 */ /* 0x007fce0000010000 */
[----:B------:R-:W0:Y:S01]  /*30c0*/  MUFU.RCP R14, R14 ;  /* 0x0000000e000e7308 */ /* 0x000e220000001000 */
[----:B---3--:R-:W-:-:S07]  /*30d0*/  FADD.FTZ R2, R0, 1 ;  /* 0x3f80000000027421 */ /* 0x008fce0000010000 */
[----:B------:R-:W1:Y:S01]  /*30e0*/  MUFU.RCP R13, R2 ;  /* 0x00000002000d7308 */ /* 0x000e620000001000 */
[----:B0-----:R-:W-:Y:S01]  /*30f0*/  FMUL.FTZ R23, R23, R14 ;  /* 0x0000000e17177220 */ /* 0x001fe20000410000 */
[----:B-1----:R-:W-:-:S07]  /*3100*/  FMUL.FTZ R22, R22, R13 ;  /* 0x0000000d16167220 */ /* 0x002fce0000410000 */
.L_x_2632:
[----:B------:R-:W-:Y:S04]  /*3110*/  BSSY B0, `(.L_x_2633) ;  /* 0x000000e000007945 */ /* 0x000fe80003800000 */
[----:B------:R-:W-:Y:S05]  /*3120*/  @P3 BRA `(.L_x_2634) ;  /* 0x0000000000303947 */ /* 0x000fea0003800000 */
[----:B------:R-:W-:Y:S01]  /*3130*/  ULDC.64 UR14, c[0x0][0x270] ;  /* 0x00009c00000e7ab9 */ /* 0x000fe20000000a00 */
[----:B------:R-:W-:Y:S01]  /*3140*/  MOV R12, R38 ;  /* 0x00000026000c7202 */ /* 0x000fe20000000f00 */
[----:B------:R-:W-:Y:S01]  /*3150*/  IMAD R0, R31, UR14, RZ ;  /* 0x0000000e1f007c24 */ /* 0x000fe2000f8e02ff */
[----:B------:R-:W-:Y:S02]  /*3160*/  MOV R13, R41 ;  /* 0x00000029000d7202 */ /* 0x000fe40000000f00 */
[----:B------:R-:W-:Y:S01]  /*3170*/  F2FP.F16.F32.PACK_AB R23, R23, R22 ;  /* 0x000000161717723e */ /* 0x000fe200000000ff */
[----:B012---:R-:W-:-:S04]  /*3180*/  IMAD.WIDE.U32 R14, R11, UR14, R12 ;  /* 0x0000000e0b0e7c25 */ /* 0x007fc8000f8e000c */
[----:B------:R-:W-:Y:S01]  /*3190*/  IMAD R13, R11, UR15, R0 ;  /* 0x0000000f0b0d7c24 */ /* 0x000fe2000f8e0200 */
[----:B------:R-:W-:Y:S02]  /*31a0*/  ULDC.64 UR14, c[0x0][0x210] ;  /* 0x00008400000e7ab9 */ /* 0x000fe40000000a00 */
[----:B------:R-:W-:Y:S02]  /*31b0*/  LEA R12, P1, R14, UR14, 0x1 ;  /* 0x0000000e0e0c7c11 */ /* 0x000fe4000f8208ff */
[----:B------:R-:W-:-:S04]  /*31c0*/  IADD3 R13, R15, R13, RZ ;  /* 0x0000000d0f0d7210 */ /* 0x000fc80007ffe0ff */
[----:B------:R-:W-:-:S05]  /*31d0*/  LEA.HI.X R13, R14, UR15, R13, 0x1, P1 ;  /* 0x0000000f0e0d7c11 */ /* 0x000fca00088f0c0d */
[----:B------:R3:W-:Y:S02]  /*31e0*/  STG.E desc[UR10][R12.64], R23 ;  /* 0x000000170c007986 */ /* 0x0007e4000c10190a */
.L_x_2634:
[----:B------:R-:W-:Y:S05]  /*31f0*/  BSYNC B0 ;  /* 0x0000000000007941 */ /* 0x000fea0003800000 */
.L_x_2633:
[----:B------:R-:W-:Y:S05]  /*3200*/  @!P6 BRA `(.L_x_2635) ;  /* 0x000000000028e947 */ /* 0x000fea0003800000 */
[----:B---3--:R-:W-:Y:S01]  /*3210*/  FMUL.FTZ R12, R21, -1.4426950216293334961 ;  /* 0xbfb8aa3b150c7820 */ /* 0x008fe20000410000 */
        /* <DEDUP_REMOVED lines=9> */
.L_x_2635:
        /* <DEDUP_REMOVED lines=13> */
.L_x_2637:
[----:B------:R-:W-:Y:S05]  /*3380*/  BSYNC B0 ;  /* 0x0000000000007941 */ /* 0x000fea0003800000 */
.L_x_2636:
[----:B------:R-:W-:Y:S01]  /*3390*/  ULDC UR7, c[0x0][0x10] ;  /* 0x0000040000077ab9 */ /* 0x000fe20000000800 */
[----:B------:R-:W-:Y:S02]  /*33a0*/  UIADD3 UR4, UR4, 0x1, URZ ;  /* 0x0000000104047890 */ /* 0x000fe4000fffe03f */
[----:B------:R-:W-:-:S04]  /*33b0*/  UIADD3 UR6, UR7, UR6, URZ ;  /* 0x0000000607067290 */ /* 0x000fc8000fffe03f */
[----:B------:R-:W-:-:S06]  /*33c0*/  UISETP.GE.AND UP0, UPT, UR6, UR5, UPT ;  /* 0x000000050600728c */ /* 0x000fcc000bf06270 */
[----:B------:R-:W-:-:S13]  /*33d0*/  PLOP3.LUT P1, PT, PT, PT, UP0, 0x80, 0x0 ;  /* 0x000000000000781c */ /* 0x000fda0003f2f008 */
[----:B------:R-:W-:Y:S05]  /*33e0*/  @!P1 BRA `(.L_x_2638) ;  /* 0xffffffcc00a49947 */ /* 0x000fea000383ffff */
[----:B------:R-:W-:Y:S05]  /*33f0*/  EXIT ;  /* 0x000000000000794d */ /* 0x000fea0003800000 */
.L_x_2639:
        /* <DEDUP_REMOVED lines=16> */
.L_x_3296:


//--------------------- .text._Z35group_norm_nhwc_fwd_one_pass_kernelI11Fp16IOBf16WLi512ELi24ELi384EEv26Group_norm_nhwc_fwd_params --------------------------
	.section	.text._Z35group_norm_nhwc_fwd_one_pass_kernelI11Fp16IOBf16WLi512ELi24ELi384EEv26Group_norm_nhwc_fwd_params,"ax",@progbits
	.align	128
        .global         _Z35group_norm_nhwc_fwd_one_pass_kernelI11Fp16IOBf16WLi512ELi24ELi384EEv26Group_norm_nhwc_fwd_params
        .type           _Z35group_norm_nhwc_fwd_one_pass_kernelI11Fp16IOBf16WLi512ELi24ELi384EEv26Group_norm_nhwc_fwd_params,@function
        .size           _Z35group_norm_nhwc_fwd_one_pass_kernelI11Fp16IOBf16WLi512ELi24ELi384EEv26Group_norm_nhwc_fwd_params,(.L_x_3297 - _Z35group_norm_nhwc_fwd_one_pass_kernelI11Fp16IOBf16WLi512ELi24ELi384EEv26Group_norm_nhwc_fwd_params)
        .other          _Z35group_norm_nhwc_fwd_one_pass_kernelI11Fp16IOBf16WLi512ELi24ELi384EEv26Group_norm_nhwc_fwd_params,@"STO_CUDA_ENTRY STV_DEFAULT"
_Z35group_norm_nhwc_fwd_one_pass_kernelI11Fp16IOBf16WLi512ELi24ELi384EEv26Group_norm_nhwc_fwd_params:
.text._Z35group_norm_nhwc_fwd_one_pass_kernelI11Fp16IOBf16WLi512ELi24ELi384EEv26Group_norm_nhwc_fwd_params:
        /* <DEDUP_REMOVED lines=99> */
.L_x_2700:
        /* <DEDUP_REMOVED lines=464> */
.L_x_2641:
[----:B------:R-:W-:Y:S05]  /*2330*/  BSYNC B0 ;  /* 0x0000000000007941 */ /* 0x000fea0003800000 */
.L_x_2640:
        /* <DEDUP_REMOVED lines=30> */
.L_x_2644:
[----:B0-----:R-:W2:Y:S04]  /*2520*/  LDG.E.STRONG.GPU R20, desc[UR10][R18.64] ;  /* 0x0000000a12147981 */ /* 0x001ea8000c1ef900 */
[----:B--2---:R-:W-:Y:S01]  /*2530*/  CCTL.IVALL ;  /* 0x00000000ff00798f */ /* 0x004fe20002000000 */
[----:B------:R-:W-:Y:S05]  /*2540*/  YIELD ;  /* 0x0000000000007946 */ /* 0x000fea0003800000 */
[----:B------:R-:W-:-:S13]  /*2550*/  ISETP.NE.AND P6, PT, R20, R15, PT ;  /* 0x0000000f1400720c */ /* 0x000fda0003fc5270 */
[----:B------:R-:W-:Y:S05]  /*2560*/  @P6 BRA `(.L_x_2644) ;  /* 0xfffffffc00ec6947 */ /* 0x000fea000383ffff */
.L_x_2643:
        /* <DEDUP_REMOVED lines=19> */
.L_x_2648:
        /* <DEDUP_REMOVED lines=116> */
.L_x_2647:
        /* <DEDUP_REMOVED lines=62> */
.L_x_2649:
[----:B------:R-:W-:-:S06]  /*31c0*/  UISETP.NE.OR UP0, UPT, UR7, URZ, UP0 ;  /* 0x0000003f0700728c */ /* 0x000fcc0008705670 */
[----:B------:R-:W-:-:S13]  /*31d0*/  PLOP3.LUT P6, PT, PT, PT, UP0, 0x80, 0x0 ;  /* 0x000000000000781c */ /* 0x000fda0003fcf008 */
[----:B------:R-:W-:Y:S05]  /*31e0*/  @!P6 BRA `(.L_x_2645) ;  /* 0x00000000007ce947 */ /* 0x000fea0003800000 */
.L_x_2646:
        /* <DEDUP_REMOVED lines=31> */
.L_x_2645:
        /* <DEDUP_REMOVED lines=10> */
.L_x_2651:
[----:B------:R-:W-:Y:S05]  /*3480*/  BSYNC B0 ;  /* 0x0000000000007941 */ /* 0x000fea0003800000 */
.L_x_2650:
        /* <DEDUP_REMOVED lines=17> */
.L_x_2642:
        /* <DEDUP_REMOVED lines=31> */
[----:B-1----:R-:W-:-:S05]  /*3790*/  IMAD.WIDE R12, R35, 0x2, R12 ;  /* 0x00000002230c7825 */ /* 0x002fca00078e020c */
[----:B------:R-:W2:Y:S03]  /*37a0*/  LDG.E.U16 R16, desc[UR10][R12.64] ;  /* 0x0000000a0c107981 */ /* 0x000ea6000c1e1500 */
[----:B------:R-:W-:Y:S01]  /*37b0*/  @P5 FADD.FTZ R17, R14, UR8 ;  /* 0x000000080e115e21 */ /* 0x000fe20008010000 */
[----:B------:R-:W-:Y:S01]  /*37c0*/  PLOP3.LUT P5, PT, PT, PT, UP0, 0x80, 0x0 ;  /* 0x000000000000781c */ /* 0x000fe20003faf008 */
[----:B------:R-:W1:Y:S01]  /*37d0*/  LDC.64 R14, c[0x0][0x230] ;  /* 0x00008c00ff0e7b82 */ /* 0x000e620000000a00 */
[----:B------:R-:W-:Y:S01]  /*37e0*/  UMOV UR8, 0x3f800000 ;  /* 0x3f80000000087882 */ /* 0x000fe20000000000 */
[----:B------:R3:W4:Y:S10]  /*37f0*/  LDG.E.U16 R12, desc[UR10][R12.64+0x2] ;  /* 0x0000020a0c0c7981 */ /* 0x000734000c1e1500 */
[----:B------:R-:W5:Y:S01]  /*3800*/  @P5 MUFU.RSQ R17, R17 ;  /* 0x0000001100115308 */ /* 0x000f620000001400 */
[----:B------:R-:W-:Y:S01]  /*3810*/  PLOP3.LUT P5, PT, PT, PT, UP0, 0x80, 0x0 ;  /* 0x000000000000781c */ /* 0x000fe20003faf008 */
[----:B-1----:R-:W-:-:S12]  /*3820*/  IMAD.WIDE R14, R35, 0x2, R14 ;  /* 0x00000002230e7825 */ /* 0x002fd800078e020e */
[----:B-----5:R-:W-:Y:S01]  /*3830*/  @P5 R2UR UR8, R17 ;  /* 0x00000000110852ca */ /* 0x020fe200000e0000 */
[----:B0-----:R-:W5:Y:S04]  /*3840*/  LDG.E.U16 R18, desc[UR10][R14.64+0x2] ;  /* 0x0000020a0e127981 */ /* 0x001f68000c1e1500 */
[----:B------:R-:W5:Y:S01]  /*3850*/  LDG.E.U16 R17, desc[UR10][R14.64] ;  /* 0x0000000a0e117981 */ /* 0x000f62000c1e1500 */
[----:B------:R-:W-:Y:S01]  /*3860*/  ISETP.NE.AND P6, PT, RZ, UR12, PT ;  /* 0x0000000cff007c0c */ /* 0x000fe2000bfc5270 */
[--C-:B---3--:R-:W-:Y:S02]  /*3870*/  HADD2.F32 R13, -RZ, R34.reuse.H0_H0 ;  /* 0x20000022ff0d7230 */ /* 0x108fe40000004100 */
[----:B------:R-:W-:Y:S02]  /*3880*/  HADD2.F32 R34, -RZ, R34.H1_H1 ;  /* 0x30000022ff227230 */ /* 0x000fe40000004100 */
[----:B------:R-:W-:-:S02]  /*3890*/  HADD2.F32 R20, -RZ, R5.H0_H0 ;  /* 0x20000005ff147230 */ /* 0x000fc40000004100 */
[----:B------:R-:W-:Y:S01]  /*38a0*/  FADD.FTZ R13, R13, -UR7 ;  /* 0x800000070d0d7e21 */ /* 0x000fe20008010000 */
[----:B------:R-:W-:Y:S02]  /*38b0*/  HADD2.F32 R19, -RZ, R5.H1_H1 ;  /* 0x30000005ff137230 */ /* 0x000fe40000004100 */
[----:B------:R-:W-:Y:S01]  /*38c0*/  FADD.FTZ R34, R34, -UR7 ;  /* 0x8000000722227e21 */ /* 0x000fe20008010000 */
[----:B------:R-:W-:-:S03]  /*38d0*/  FMUL.FTZ R13, R13, UR8 ;  /* 0x000000080d0d7c20 */ /* 0x000fc60008410000 */
[----:B------:R-:W-:Y:S01]  /*38e0*/  FMUL.FTZ R34, R34, UR8 ;  /* 0x0000000822227c20 */ /* 0x000fe20008410000 */
[----:B------:R-:W-:Y:S01]  /*38f0*/  FADD.FTZ R20, R20, -UR7 ;  /* 0x8000000714147e21 */ /* 0x000fe20008010000 */
[----:B------:R-:W-:Y:S01]  /*3900*/  FADD.FTZ R19, R19, -UR7 ;  /* 0x8000000713137e21 */ /* 0x000fe20008010000 */
[----:B--2---:R-:W-:Y:S02]  /*3910*/  SHF.L.U32 R5, R16, 0x10, RZ ;  /* 0x0000001010057819 */ /* 0x004fe400000006ff */
[----:B----4-:R-:W-:Y:S02]  /*3920*/  SHF.L.U32 R16, R12, 0x10, RZ ;  /* 0x000000100c107819 */ /* 0x010fe400000006ff */
[----:B-----5:R-:W-:Y:S02]  /*3930*/  SHF.L.U32 R18, R18, 0x10, RZ ;  /* 0x0000001012127819 */ /* 0x020fe400000006ff */
[----:B------:R-:W-:-:S03]  /*3940*/  SHF.L.U32 R17, R17, 0x10, RZ ;  /* 0x0000001011117819 */ /* 0x000fc600000006ff */
        /* <DEDUP_REMOVED lines=13> */
.L_x_2652:
        /* <DEDUP_REMOVED lines=16> */
.L_x_2654:
[----:B------:R-:W-:Y:S05]  /*3b20*/  BSYNC B0 ;  /* 0x0000000000007941 */ /* 0x000fea0003800000 */
.L_x_2653:
        /* <DEDUP_REMOVED lines=19> */
.L_x_2655:
        /* <DEDUP_REMOVED lines=18> */
.L_x_2657:
[----:B------:R-:W-:Y:S05]  /*3d80*/  BSYNC B0 ;  /* 0x0000000000007941 */ /* 0x000fea0003800000 */
.L_x_2656:
        /* <DEDUP_REMOVED lines=21> */
.L_x_2658:
        /* <DEDUP_REMOVED lines=18> */
.L_x_2660:
[----:B------:R-:W-:Y:S05]  /*4000*/  BSYNC B0 ;  /* 0x0000000000007941 */ /* 0x000fea0003800000 */
.L_x_2659:
[--C-:B0-----:R-:W-:Y:S02]  /*4010*/  HADD2.F32 R14, -RZ, R9.reuse.H0_H0 ;  /* 0x20000009ff0e7230 */ /* 0x101fe40000004100 */
[----:B------:R-:W-:Y:S01]  /*4020*/  FFMA.FTZ R6, R5, R6, R17 ;  /* 0x0000000605067223 */ /* 0x000fe20000010011 */
[----:B------:R-:W-:Y:S02]  /*4030*/  HADD2.F32 R15, -RZ, R9.H1_H1 ;  /* 0x30000009ff0f7230 */ /* 0x000fe40000004100 */
        /* <DEDUP_REMOVED lines=12> */
.L_x_2661:
        /* <DEDUP_REMOVED lines=16> */
.L_x_2663:
[----:B------:R-:W-:Y:S05]  /*4200*/  BSYNC B0 ;  /* 0x0000000000007941 */ /* 0x000fea0003800000 */
.L_x_2662:
        /* <DEDUP_REMOVED lines=23> */
.L_x_2664:
        /* <DEDUP_REMOVED lines=17> */
.L_x_2666:
[----:B------:R-:W-:Y:S05]  /*4490*/  BSYNC B0 ;  /* 0x0000000000007941 */ /* 0x000fea0003800000 */
.L_x_2665:
[----:B------:R-:W-:Y:S01]  /*44a0*/  FMUL.FTZ R8, R13, UR8 ;  /* 0x000000080d087c20 */ /* 0x000fe20008410000 */
[----:B------:R-:W-:Y:S01]  /*44b0*/  FMUL.FTZ R9, R14, UR8 ;  /* 0x000000080e097c20 */ /* 0x000fe20008410000 */
[----:B------:R-:W-:Y:S01]  /*44c0*/  FADD.FTZ R6, R6, -UR7 ;  /* 0x8000000706067e21 */ /* 0x000fe20008010000 */
        /* <DEDUP_REMOVED lines=14> */
.L_x_2667:
        /* <DEDUP_REMOVED lines=17> */
.L_x_2669:
[----:B------:R-:W-:Y:S05]  /*46c0*/  BSYNC B0 ;  /* 0x0000000000007941 */ /* 0x000fea0003800000 */
.L_x_2668:
[----:B------:R-:W-:Y:S01]  /*46d0*/  FMUL.FTZ R8, R6, UR8 ;  /* 0x0000000806087c20 */ /* 0x000fe20008410000 */
[----:B------:R-:W-:Y:S01]  /*46e0*/  FMUL.FTZ R9, R12, UR8 ;  /* 0x000000080c097c20 */ /* 0x000fe20008410000 */
[--C-:B-1----:R-:W-:Y:S02]  /*46f0*/  HADD2.F32 R13, -RZ, R25.reuse.H0_H0 ;  /* 0x20000019ff0d7230 */ /* 0x102fe40000004100 */
[--C-:B------:R-:W-:Y:S02]  /*4700*/  HADD2.F32 R6, -RZ, R24.reuse.H0_H0 ;  /* 0x20000018ff067230 */ /* 0x100fe40000004100 */
[----:B------:R-:W-:Y:S01]  /*4710*/  FFMA.FTZ R12, R5, R8, R17 ;  /* 0x00000008050c7223 */ /* 0x000fe20000010011 */
[----:B------:R-:W-:Y:S02]  /*4720*/  HADD2.F32 R25, -RZ, R25.H1_H1 ;  /* 0x30000019ff197230 */ /* 0x000fe40000004100 */
[----:B------:R-:W-:Y:S01]  /*4730*/  FFMA.FTZ R14, R16, R9, R18 ;  /* 0x00000009100e7223 */ /* 0x000fe20000010012 */
        /* <DEDUP_REMOVED lines=12> */
.L_x_2670:
[----:B------:R-:W-:Y:S01]  /*4800*/  LOP3.LUT P5, RZ, R2, 0x4, RZ, 0xc0, !PT ;  /* 0x0000000402ff7812 */ /* 0x000fe200078ac0ff */
[----:B------:R-:W-:-:S12]  /*4810*/  BSSY B0, `(.L_x_2671) ;  /* 0x0000010000007945 */ /* 0x000fd80003800000 */
        /* <DEDUP_REMOVED lines=12> */
[----:B------:R-:W-:Y:S02]  /*48e0*/  LEA.HI.X R11, R8, UR15, R9, 0x1, P5 ;  /* 0x0000000f080b7c11 */ /* 0x000fe4000a8f0c09 */
[----:B------:R-:W-:-:S05]  /*48f0*/  F2FP.F16.F32.PACK_AB R9, R14, R12 ;  /* 0x0000000c0e09723e */ /* 0x000fca00000000ff */
[----:B------:R1:W-:Y:S02]  /*4900*/  STG.E desc[UR10][R10.64], R9 ;  /* 0x000000090a007986 */ /* 0x0003e4000c10190a */
.L_x_2672:
[----:B------:R-:W-:Y:S05]  /*4910*/  BSYNC B0 ;  /* 0x0000000000007941 */ /* 0x000fea0003800000 */
.L_x_2671:
        /* <DEDUP_REMOVED lines=12> */
[----:B-1----:R-:W-:-:S05]  /*49e0*/  FMUL.FTZ R10, R15, -1.4426950216293334961 ;  /* 0xbfb8aa3b0f0a7820 */ /* 0x002fca0000410000 */
        /* <DEDUP_REMOVED lines=8> */
.L_x_2673:
[----:B------:R-:W-:Y:S01]  /*4a70*/  LOP3.LUT P5, RZ, R2, 0x2, RZ, 0xc0, !PT ;  /* 0x0000000202ff7812 */ /* 0x000fe200078ac0ff */
[----:B------:R-:W-:-:S12]  /*4a80*/  BSSY B0, `(.L_x_2674) ;  /* 0x0000010000007945 */ /* 0x000fd80003800000 */
[----:B------:R-:W-:Y:S05]  /*4a90*/  @!P5 BRA `(.L_x_2675) ;  /* 0x000000000038d947 */ /* 0x000fea0003800000 */
[----:B-1----:R-:W-:Y:S01]  /*4aa0*/  IADD3 R11, R0, 0xe0, RZ ;  /* 0x000000e0000b7810 */ /* 0x002fe20007ffe0ff */
        /* <DEDUP_REMOVED lines=13> */
.L_x_2675:
[----:B------:R-:W-:Y:S05]  /*4b80*/  BSYNC B0 ;  /* 0x0000000000007941 */ /* 0x000fea0003800000 */
.L_x_2674:
[--C-:B------:R-:W-:Y:S02]  /*4b90*/  HADD2.F32 R12, -RZ, R26.reuse.H0_H0 ;  /* 0x2000001aff0c7230 */ /* 0x100fe40000004100 */
[----:B------:R-:W-:Y:S01]  /*4ba0*/  FFMA.FTZ R6, R5, R6, R17 ;  /* 0x0000000605067223 */ /* 0x000fe20000010011 */
[----:B------:R-:W-:Y:S02]  /*4bb0*/  HADD2.F32 R26, -RZ, R26.H1_H1 ;  /* 0x3000001aff1a7230 */ /* 0x000fe40000004100 */
        /* <DEDUP_REMOVED lines=12> */
.L_x_2676:
[----:B------:R-:W-:Y:S04]  /*4c80*/  BSSY B0, `(.L_x_2677) ;  /* 0x000000f000007945 */ /* 0x000fe80003800000 */
[----:B------:R-:W-:Y:S05]  /*4c90*/  @!P0 BRA `(.L_x_2678) ;  /* 0x0000000000348947 */ /* 0x000fea0003800000 */
[----:B------:R-:W-:Y:S01]  /*4ca0*/  SHF.R.S32.HI R8, RZ, 0x1f, R52 ;  /* 0x0000001fff087819 */ /* 0x000fe20000011434 */
[----:B------:R-:W-:Y:S01]  /*4cb0*/  ULDC.64 UR14, c[0x0][0x270] ;  /* 0x00009c00000e7ab9 */ /* 0x000fe20000000a00 */
[----:B-1----:R-:W-:Y:S02]  /*4cc0*/  MOV R9, R29 ;  /* 0x0000001d00097202 */ /* 0x002fe40000000f00 */
        /* <DEDUP_REMOVED lines=10> */
.L_x_2678:
[----:B------:R-:W-:Y:S05]  /*4d70*/  BSYNC B0 ;  /* 0x0000000000007941 */ /* 0x000fea0003800000 */
.L_x_2677:
[----:B------:R-:W-:Y:S01]  /*4d80*/  FADD.FTZ R12, R12, -UR7 ;  /* 0x800000070c0c7e21 */ /* 0x000fe20008010000 */
[----:B------:R-:W-:Y:S01]  /*4d90*/  FADD.FTZ R26, R26, -UR7 ;  /* 0x800000071a1a7e21 */ /* 0x000fe20008010000 */
[--C-:B--2---:R-:W-:Y:S02]  /*4da0*/  HADD2.F32 R13, -RZ, R27.reuse.H0_H0 ;  /* 0x2000001bff0d7230 */ /* 0x104fe40000004100 */
[----:B------:R-:W-:Y:S02]  /*4db0*/  HADD2.F32 R27, -RZ, R27.H1_H1 ;  /* 0x3000001bff1b7230 */ /* 0x000fe40000004100 */
[----:B------:R-:W-:Y:S01]  /*4dc0*/  FMUL.FTZ R14, R12, UR8 ;  /* 0x000000080c0e7c20 */ /* 0x000fe20008410000 */
[----:B0-----:R-:W-:Y:S01]  /*4dd0*/  FMUL.FTZ R15, R26, UR8 ;  /* 0x000000081a0f7c20 */ /* 0x001fe20008410000 */
        /* <DEDUP_REMOVED lines=17> */
.L_x_2679:
[----:B------:R-:W-:Y:S04]  /*4ef0*/  BSSY B0, `(.L_x_2680) ;  /* 0x000000f000007945 */ /* 0x000fe80003800000 */
[----:B------:R-:W-:Y:S05]  /*4f00*/  @!P1 BRA `(.L_x_2681) ;  /* 0x0000000000349947 */ /* 0x000fea0003800000 */
[----:B------:R-:W-:Y:S01]  /*4f10*/  SHF.R.S32.HI R8, RZ, 0x1f, R51 ;  /* 0x0000001fff087819 */ /* 0x000fe20000011433 */
[----:B------:R-:W-:Y:S01]  /*4f20*/  ULDC.64 UR14, c[0x0][0x270] ;  /* 0x00009c00000e7ab9 */ /* 0x000fe20000000a00 */
[----:B-1----:R-:W-:Y:S02]  /*4f30*/  MOV R9, R29 ;  /* 0x0000001d00097202 */ /* 0x002fe40000000f00 */
        /* <DEDUP_REMOVED lines=10> */
.L_x_2681:
[----:B------:R-:W-:Y:S05]  /*4fe0*/  BSYNC B0 ;  /* 0x0000000000007941 */ /* 0x000fea0003800000 */
.L_x_2680:
        /* <DEDUP_REMOVED lines=17> */
.L_x_2682:
        /* <DEDUP_REMOVED lines=15> */
.L_x_2684:
[----:B------:R-:W-:Y:S05]  /*51f0*/  BSYNC B0 ;  /* 0x0000000000007941 */ /* 0x000fea0003800000 */
.L_x_2683:
[----:B------:R-:W-:Y:S01]  /*5200*/  FMUL.FTZ R8, R12, UR8 ;  /* 0x000000080c087c20 */ /* 0x000fe20008410000 */
[----:B-1----:R-:W-:Y:S01]  /*5210*/  FMUL.FTZ R9, R32, UR8 ;  /* 0x0000000820097c20 */ /* 0x002fe20008410000 */
[----:B------:R-:W-:Y:S02]  /*5220*/  HADD2.F32 R6, -RZ, R33.H0_H0 ;  /* 0x20000021ff067230 */ /* 0x000fe40000004100 */
[----:B------:R-:W-:Y:S02]  /*5230*/  HADD2.F32 R12, -RZ, R3.H0_H0 ;  /* 0x20000003ff0c7230 */ /* 0x000fe40000004100 */
[----:B--2---:R-:W-:Y:S01]  /*5240*/  FFMA.FTZ R13, R5, R8, R17 ;  /* 0x00000008050d7223 */ /* 0x004fe20000010011 */
[----:B------:R-:W-:Y:S02]  /*5250*/  HADD2.F32 R33, -RZ, R33.H1_H1 ;  /* 0x30000021ff217230 */ /* 0x000fe40000004100 */
[----:B------:R-:W-:Y:S01]  /*5260*/  FFMA.FTZ R14, R16, R9, R18 ;  /* 0x00000009100e7223 */ /* 0x000fe20000010012 */
[----:B------:R-:W-:Y:S01]  /*5270*/  HADD2.F32 R3, -RZ, R3.H1_H1 ;  /* 0x30000003ff037230 */ /* 0x000fe20000004100 */
        /* <DEDUP_REMOVED lines=11> */
.L_x_2685:
        /* <DEDUP_REMOVED lines=15> */
.L_x_2687:
[----:B------:R-:W-:Y:S05]  /*5420*/  BSYNC B0 ;  /* 0x0000000000007941 */ /* 0x000fea0003800000 */
.L_x_2686:
        /* <DEDUP_REMOVED lines=21> */
.L_x_2688:
        /* <DEDUP_REMOVED lines=15> */
.L_x_2690:
[----:B------:R-:W-:Y:S05]  /*5670*/  BSYNC B0 ;  /* 0x0000000000007941 */ /* 0x000fea0003800000 */
.L_x_2689:
[----:B------:R-:W-:Y:S01]  /*5680*/  ULDC.64 UR14, c[0x0][0x278] ;  /* 0x00009e00000e7ab9 */ /* 0x000fe20000000a00 */
[----:B------:R-:W-:Y:S01]  /*5690*/  SHF.R.S32.HI R8, RZ, 0x1f, R42 ;  /* 0x0000001fff087819 */ /* 0x000fe2000001142a */
[----:B------:R-:W-:Y:S01]  /*56a0*/  FFMA.FTZ R6, R5, R6, R17 ;  /* 0x0000000605067223 */ /* 0x000fe20000010011 */
[----:B------:R-:W-:Y:S01]  /*56b0*/  FFMA.FTZ R3, R16, R3, R18 ;  /* 0x0000000310037223 */ /* 0x000fe20000010012 */
[----:B------:R-:W-:Y:S06]  /*56c0*/  @!P6 BRA `(.L_x_2691) ;  /* 0x000000000028e947 */ /* 0x000fec0003800000 */
[----:B------:R-:W-:Y:S01]  /*56d0*/  FMUL.FTZ R9, R6, -1.4426950216293334961 ;  /* 0xbfb8aa3b06097820 */ /* 0x000fe20000410000 */
[----:B------:R-:W-:-:S05]  /*56e0*/  FMUL.FTZ R12, R3, -1.4426950216293334961 ;  /* 0xbfb8aa3b030c7820 */ /* 0x000fca0000410000 */
[----:B------:R-:W0:Y:S08]  /*56f0*/  MUFU.EX2 R9, R9 ;  /* 0x0000000900097308 */ /* 0x000e300000000800 */
[----:B------:R-:W2:Y:S01]  /*5700*/  MUFU.EX2 R12, R12 ;  /* 0x0000000c000c7308 */ /* 0x000ea20000000800 */
[----:B01----:R-:W-:-:S07]  /*5710*/  FADD.FTZ R10, R9, 1 ;  /* 0x3f800000090a7421 */ /* 0x003fce0000010000 */
[----:B------:R-:W0:Y:S01]  /*5720*/  MUFU.RCP R11, R10 ;  /* 0x0000000a000b7308 */ /* 0x000e220000001000 */
[----:B--2---:R-:W-:-:S07]  /*5730*/  FADD.FTZ R13, R12, 1 ;  /* 0x3f8000000c0d7421 */ /* 0x004fce0000010000 */
[----:B------:R-:W1:Y:S01]  /*5740*/  MUFU.RCP R14, R13 ;  /* 0x0000000d000e7308 */ /* 0x000e620000001000 */
[----:B0-----:R-:W-:Y:S01]  /*5750*/  FMUL.FTZ R6, R6, R11 ;  /* 0x0000000b06067220 */ /* 0x001fe20000410000 */
[----:B-1----:R-:W-:-:S07]  /*5760*/  FMUL.FTZ R3, R3, R14 ;  /* 0x0000000e03037220 */ /* 0x002fce0000410000 */
.L_x_2691:
[----:B------:R-:W-:Y:S01]  /*5770*/  ISETP.GE.U32.AND P5, PT, R42, UR14, PT ;  /* 0x0000000e2a007c0c */ /* 0x000fe2000bfa6070 */
[--C-:B------:R-:W-:Y:S01]  /*5780*/  HADD2.F32 R9, -RZ, R4.reuse.H0_H0 ;  /* 0x20000004ff097230 */ /* 0x100fe20000004100 */
[----:B------:R-:W-:Y:S01]  /*5790*/  BSSY B0, `(.L_x_2692) ;  /* 0x0000015000007945 */ /* 0x000fe20003800000 */
[----:B-1----:R-:W-:Y:S01]  /*57a0*/  HADD2.F32 R13, -RZ, R4.H1_H1 ;  /* 0x30000004ff0d7230 */ /* 0x002fe20000004100 */
        /* <DEDUP_REMOVED lines=19> */
.L_x_2693:
[----:B------:R-:W-:Y:S05]  /*58e0*/  BSYNC B0 ;  /* 0x0000000000007941 */ /* 0x000fea0003800000 */
.L_x_2692:
[--C-:B01----:R-:W-:Y:S02]  /*58f0*/  HADD2.F32 R10, -RZ, R7.reuse.H0_H0 ;  /* 0x20000007ff0a7230 */ /* 0x103fe40000004100 */
        /* <DEDUP_REMOVED lines=14> */
.L_x_2694:
        /* <DEDUP_REMOVED lines=23> */
.L_x_2696:
[----:B------:R-:W-:Y:S05]  /*5b50*/  BSYNC B0 ;  /* 0x0000000000007941 */ /* 0x000fea0003800000 */
.L_x_2695:
        /* <DEDUP_REMOVED lines=11> */
.L_x_2697:
        /* <DEDUP_REMOVED lines=17> */
.L_x_2699:
[----:B------:R-:W-:Y:S05]  /*5d20*/  BSYNC B0 ;  /* 0x0000000000007941 */ /* 0x000fea0003800000 */
.L_x_2698:
[----:B------:R-:W-:Y:S01]  /*5d30*/  ULDC UR7, c[0x0][0x10] ;  /* 0x0000040000077ab9 */ /* 0x000fe20000000800 */
[----:B------:R-:W-:Y:S02]  /*5d40*/  UIADD3 UR4, UR4, 0x1, URZ ;  /* 0x0000000104047890 */ /* 0x000fe4000fffe03f */
[----:B------:R-:W-:-:S04]  /*5d50*/  UIADD3 UR6, UR7, UR6, URZ ;  /* 0x0000000607067290 */ /* 0x000fc8000fffe03f */
[----:B------:R-:W-:-:S06]  /*5d60*/  UISETP.GE.AND UP0, UPT, UR6, UR5, UPT ;  /* 0x000000050600728c */ /* 0x000fcc000bf06270 */
[----:B------:R-:W-:-:S13]  /*5d70*/  PLOP3.LUT P5, PT, PT, PT, UP0, 0x40, 0x0 ;  /* 0x000000000000781c */ /* 0x000fda0003fae808 */
[----:B------:R-:W-:Y:S05]  /*5d80*/  @P5 BRA `(.L_x_2700) ;  /* 0xffffffa800285947 */ /* 0x000fea000383ffff */
[----:B------:R-:W-:Y:S05]  /*5d90*/  EXIT ;  /* 0x000000000000794d */ /* 0x000fea0003800000 */
.L_x_2701:
        /* <DEDUP_REMOVED lines=14> */
.L_x_3297:


//--------------------- .text._Z35group_norm_nhwc_fwd_one_pass_kernelI11Fp16IOFp16WLi64ELi24ELi384EEv26Group_norm_nhwc_fwd_params --------------------------
	.section	.text._Z35group_norm_nhwc_fwd_one_pass_kernelI11Fp16IOFp16WLi64ELi24ELi384EEv26Group_norm_nhwc_fwd_params,"ax",@progbits
	.align	128
        .global         _Z35group_norm_nhwc_fwd_one_pass_kernelI11Fp16IOFp16WLi64ELi24ELi384EEv26Group_norm_nhwc_fwd_params
        .type           _Z35group_norm_nhwc_fwd_one_pass_kernelI11Fp16IOFp16WLi64ELi24ELi384EEv26Group_norm_nhwc_fwd_params,@function
        .size           _Z35group_norm_nhwc_fwd_one_pass_kernelI11Fp16IOFp16WLi64ELi24ELi384EEv26Group_norm_nhwc_fwd_params,(.L_x_3298 - _Z35group_norm_nhwc_fwd_one_pass_kernelI11Fp16IOFp16WLi64ELi24ELi384EEv26Group_norm_nhwc_fwd_params)
        .other          _Z35group_norm_nhwc_fwd_one_pass_kernelI11Fp16IOFp16WLi64ELi24ELi384EEv26Group_norm_nhwc_fwd_params,@"STO_CUDA_ENTRY STV_DEFAULT"
_Z35group_norm_nhwc_fwd_one_pass_kernelI11Fp16IOFp16WLi64ELi24ELi384EEv26Group_norm_nhwc_fwd_params:
.text._Z35group_norm_nhwc_fwd_one_pass_kernelI11Fp16IOFp16WLi64ELi24ELi384EEv26Group_norm_nhwc_fwd_params:
        /* <DEDUP_REMOVED lines=31> */
.L_x_2717:
        /* <DEDUP_REMOVED lines=143> */
.L_x_2703:
[----:B------:R-:W-:Y:S05]  /*0ae0*/  BSYNC B0 ;  /* 0x0000000000007941 */ /* 0x000fea0003800000 */
.L_x_2702:
        /* <DEDUP_REMOVED lines=28> */
.L_x_2706:
[----:B-1----:R-:W2:Y:S04]  /*0cb0*/  LDG.E.STRONG.GPU R8, desc[UR8][R6.64] ;  /* 0x0000000806087981 */ /* 0x002ea8000c1ef900 */
[----:B--2---:R-:W-:Y:S01]  /*0cc0*/  CCTL.IVALL ;  /* 0x00000000ff00798f */ /* 0x004fe20002000000 */
[----:B------:R-:W-:Y:S05]  /*0cd0*/  YIELD ;  /* 0x0000000000007946 */ /* 0x000fea0003800000 */
[----:B------:R-:W-:-:S13]  /*0ce0*/  ISETP.NE.AND P1, PT, R8, R11, PT ;  /* 0x0000000b0800720c */ /* 0x000fda0003f25270 */
[----:B------:R-:W-:Y:S05]  /*0cf0*/  @P1 BRA `(.L_x_2706) ;  /* 0xfffffffc00ec1947 */ /* 0x000fea000383ffff */
.L_x_2705:
        /* <DEDUP_REMOVED lines=11> */
.L_x_2708:
        /* <DEDUP_REMOVED lines=63> */
.L_x_2707:
        /* <DEDUP_REMOVED lines=19> */
.L_x_2710:
[----:B------:R-:W-:Y:S05]  /*12d0*/  BSYNC B0 ;  /* 0x0000000000007941 */ /* 0x000fea0003800000 */
.L_x_2709:
        /* <DEDUP_REMOVED lines=33> */
.L_x_2704:
        /* <DEDUP_REMOVED lines=66> */
.L_x_2711:
        /* <DEDUP_REMOVED lines=15> */
.L_x_2713:
[----:B------:R-:W-:Y:S05]  /*1a00*/  BSYNC B0 ;  /* 0x0000000000007941 */ /* 0x000fea0003800000 */
.L_x_2712:
        /* <DEDUP_REMOVED lines=11> */
.L_x_2714:
        /* <DEDUP_REMOVED lines=19> */
.L_x_2716:
[----:B------:R-:W-:Y:S05]  /*1bf0*/  BSYNC B0 ;  /* 0x0000000000007941 */ /* 0x000fea0003800000 */
.L_x_2715:
[----:B------:R-:W1:Y:S01]  /*1c00*/  LDC R0, c[0x0][0x10] ;  /* 0x00000400ff007b82 */ /* 0x000e620000000800 */
[----:B------:R-:W-:Y:S02]  /*1c10*/  IADD3 R17, R17, 0x1, RZ ;  /* 0x0000000111117810 */ /* 0x000fe40007ffe0ff */
[----:B-1----:R-:W-:-:S04]  /*1c20*/  IADD3 R21, R0, R21, RZ ;  /* 0x0000001500157210 */ /* 0x002fc80007ffe0ff */
[----:B------:R-:W-:-:S13]  /*1c30*/  ISETP.GE.AND P1, PT, R21, UR4, PT ;  /* 0x0000000415007c0c */ /* 0x000fda000bf26270 */
[----:B------:R-:W-:Y:S05]  /*1c40*/  @!P1 BRA `(.L_x_2717) ;  /* 0xffffffe400689947 */ /* 0x000fea000383ffff */
[----:B------:R-:W-:Y:S05]  /*1c50*/  EXIT ;  /* 0x000000000000794d */ /* 0x000fea0003800000 */
.L_x_2718:
        /* <DEDUP_REMOVED lines=10> */
.L_x_3298:


//--------------------- .text._Z35group_norm_nhwc_fwd_one_pass_kernelI11Fp16IOFp16WLi128ELi24ELi384EEv26Group_norm_nhwc_fwd_params --------------------------
	.section	.text._Z35group_norm_nhwc_fwd_one_pass_kernelI11Fp16IOFp16WLi128ELi24ELi384EEv26Group_norm_nhwc_fwd_params,"ax",@progbits
	.align	128
        .global         _Z35group_norm_nhwc_fwd_one_pass_kernelI11Fp16IOFp16WLi128ELi24ELi384EEv26Group_norm_nhwc_fwd_params
        .type           _Z35group_norm_nhwc_fwd_one_pass_kernelI11Fp16IOFp16WLi128ELi24ELi384EEv26Group_norm_nhwc_fwd_params,@function
        .size           _Z35group_norm_nhwc_fwd_one_pass_kernelI11Fp16IOFp16WLi128ELi24ELi384EEv26Group_norm_nhwc_fwd_params,(.L_x_3299 - _Z35group_norm_nhwc_fwd_one_pass_kernelI11Fp16IOFp16WLi128ELi24ELi384EEv26Group_norm_nhwc_fwd_params)
        .other          _Z35group_norm_nhwc_fwd_one_pass_kernelI11Fp16IOFp16WLi128ELi24ELi384EEv26Group_norm_nhwc_fwd_params,@"STO_CUDA_ENTRY STV_DEFAULT"
_Z35group_norm_nhwc_fwd_one_pass_kernelI11Fp16IOFp16WLi128ELi24ELi384EEv26Group_norm_nhwc_fwd_params:
.text._Z35group_norm_nhwc_fwd_one_pass_kernelI11Fp16IOFp16WLi128ELi24ELi384EEv26Group_norm_nhwc_fwd_params:
        /* <DEDUP_REMOVED lines=23> */
.L_x_2740:
        /* <DEDUP_REMOVED lines=199> */
.L_x_2720:
[----:B------:R-:W-:Y:S05]  /*0de0*/  BSYNC B0 ;  /* 0x0000000000007941 */ /* 0x000fea0003800000 */
.L_x_2719:
        /* <DEDUP_REMOVED lines=28> */
.L_x_2723:
[----:B-1----:R-:W2:Y:S04]  /*0fb0*/  LDG.E.STRONG.GPU R11, desc[UR8][R8.64] ;  /* 0x00000008080b7981 */ /* 0x002ea8000c1ef900 */
[----:B--2---:R-:W-:Y:S01]  /*0fc0*/  CCTL.IVALL ;  /* 0x00000000ff00798f */ /* 0x004fe20002000000 */
[----:B------:R-:W-:Y:S05]  /*0fd0*/  YIELD ;  /* 0x0000000000007946 */ /* 0x000fea0003800000 */
[----:B------:R-:W-:-:S13]  /*0fe0*/  ISETP.NE.AND P1, PT, R11, R28, PT ;  /* 0x0000001c0b00720c */ /* 0x000fda0003f25270 */
[----:B------:R-:W-:Y:S05]  /*0ff0*/  @P1 BRA `(.L_x_2723) ;  /* 0xfffffffc00ec1947 */ /* 0x000fea000383ffff */
.L_x_2722:
        /* <DEDUP_REMOVED lines=11> */
.L_x_2725:
        /* <DEDUP_REMOVED lines=63> */
.L_x_2724:
        /* <DEDUP_REMOVED lines=19> */
.L_x_2727:
[----:B------:R-:W-:Y:S05]  /*15d0*/  BSYNC B0 ;  /* 0x0000000000007941 */ /* 0x000fea0003800000 */
.L_x_2726:
        /* <DEDUP_REMOVED lines=32> */
.L_x_2721:
        /* <DEDUP_REMOVED lines=54> */
[----:B------:R-:W-:Y:S01]  /*1b40*/  ISETP.GT.U32.OR P3, PT, R2, 0x17f, P3 ;  /* 0x0000017f0200780c */ /* 0x000fe20001f64470 */
[----:B--2---:R-:W-:Y:S02]  /*1b50*/  HADD2.F32 R11, -RZ, R28.H0_H0 ;  /* 0x2000001cff0b7230 */ /* 0x004fe40000004100 */
[----:B------:R-:W-:Y:S02]  /*1b60*/  HADD2.F32 R28, -RZ, R22.H1_H1 ;  /* 0x30000016ff1c7230 */ /* 0x000fe40000004100 */
[----:B---3--:R-:W-:-:S03]  /*1b70*/  HADD2.F32 R0, -RZ, R0.H0_H0 ;  /* 0x20000000ff007230 */ /* 0x008fc60000004100 */
[----:B------:R-:W-:Y:S02]  /*1b80*/  FADD.FTZ R28, R28, -R10 ;  /* 0x8000000a1c1c7221 */ /* 0x000fe40000010000 */
[--C-:B------:R-:W-:Y:S02]  /*1b90*/  FFMA.FTZ R14, R0, R13, R11.reuse ;  /* 0x0000000d000e7223 */ /* 0x100fe4000001000b */
[----:B------:R-:W-:Y:S01]  /*1ba0*/  FMUL.FTZ R28, R28, R9 ;  /* 0x000000091c1c7220 */ /* 0x000fe20000410000 */
[----:B------:R-:W-:-:S03]  /*1bb0*/  FFMA.FTZ R13, R0, R12, R11 ;  /* 0x0000000c000d7223 */ /* 0x000fc6000001000b */
[C-C-:B------:R-:W-:Y:S01]  /*1bc0*/  FFMA.FTZ R12, R0.reuse, R28, R11.reuse ;  /* 0x0000001c000c7223 */ /* 0x140fe2000001000b */
[----:B------:R-:W-:Y:S01]  /*1bd0*/  FFMA.FTZ R0, R0, R15, R11 ;  /* 0x0000000f00007223 */ /* 0x000fe2000001000b */
[----:B------:R-:W-:Y:S02]  /*1be0*/  HADD2.F32 R15, -RZ, R22.H0_H0 ;  /* 0x20000016ff0f7230 */ /* 0x000fe40000004100 */
[----:B------:R-:W-:Y:S02]  /*1bf0*/  HADD2.F32 R11, -RZ, R19.H0_H0 ;  /* 0x20000013ff0b7230 */ /* 0x000fe40000004100 */
[----:B------:R-:W-:Y:S02]  /*1c00*/  HADD2.F32 R19, -RZ, R18.H0_H0 ;  /* 0x20000012ff137230 */ /* 0x000fe40000004100 */
[--C-:B------:R-:W-:Y:S01]  /*1c10*/  FADD.FTZ R28, R15, -R10.reuse ;  /* 0x8000000a0f1c7221 */ /* 0x100fe20000010000 */
[----:B------:R-:W-:Y:S01]  /*1c20*/  IADD3 R15, R4, 0x60, RZ ;  /* 0x00000060040f7810 */ /* 0x000fe20007ffe0ff */
[--C-:B------:R-:W-:Y:S01]  /*1c30*/  FADD.FTZ R22, R21, -R10.reuse ;  /* 0x8000000a15167221 */ /* 0x100fe20000010000 */
[--C-:B------:R-:W-:Y:S01]  /*1c40*/  FADD.FTZ R11, R11, -R10.reuse ;  /* 0x8000000a0b0b7221 */ /* 0x100fe20000010000 */
[----:B------:R-:W-:Y:S01]  /*1c50*/  FADD.FTZ R10, R19, -R10 ;  /* 0x8000000a130a7221 */ /* 0x000fe20000010000 */
[----:B------:R-:W-:-:S02]  /*1c60*/  ISETP.GE.U32.AND P1, PT, R15, UR12, PT ;  /* 0x0000000c0f007c0c */ /* 0x000fc4000bf26070 */
[----:B------:R-:W-:Y:S01]  /*1c70*/  SHF.R.S32.HI R18, RZ, 0x1f, R15 ;  /* 0x0000001fff127819 */ /* 0x000fe2000001140f */
[----:B----4-:R-:W-:Y:S02]  /*1c80*/  HADD2.F32 R23, -RZ, R23.H0_H0 ;  /* 0x20000017ff177230 */ /* 0x010fe40000004100 */
[-C--:B------:R-:W-:Y:S01]  /*1c90*/  FMUL.FTZ R11, R11, R9.reuse ;  /* 0x000000090b0b7220 */ /* 0x080fe20000410000 */
[----:B-----5:R-:W-:Y:S02]  /*1ca0*/  HADD2.F32 R8, -RZ, R8.H0_H0 ;  /* 0x20000008ff087230 */ /* 0x020fe40000004100 */
[-C--:B------:R-:W-:Y:S01]  /*1cb0*/  FMUL.FTZ R19, R28, R9.reuse ;  /* 0x000000091c137220 */ /* 0x080fe20000410000 */
[-C--:B------:R-:W-:Y:S01]  /*1cc0*/  FMUL.FTZ R21, R10, R9.reuse ;  /* 0x000000090a157220 */ /* 0x080fe20000410000 */
[----:B------:R-:W-:Y:S01]  /*1cd0*/  ISETP.GE.AND.EX P1, PT, R18, UR13, PT, P1 ;  /* 0x0000000d12007c0c */ /* 0x000fe2000bf26310 */
[----:B------:R-:W-:Y:S01]  /*1ce0*/  FMUL.FTZ R9, R22, R9 ;  /* 0x0000000916097220 */ /* 0x000fe20000410000 */
        /* <DEDUP_REMOVED lines=16> */
.L_x_2728:
        /* <DEDUP_REMOVED lines=14> */
.L_x_2730:
[----:B------:R-:W-:Y:S05]  /*1ed0*/  BSYNC B0 ;  /* 0x0000000000007941 */ /* 0x000fea0003800000 */
.L_x_2729:
        /* <DEDUP_REMOVED lines=11> */
.L_x_2731:
        /* <DEDUP_REMOVED lines=14> */
.L_x_2733:
[----:B------:R-:W-:Y:S05]  /*2070*/  BSYNC B0 ;  /* 0x0000000000007941 */ /* 0x000fea0003800000 */
.L_x_2732:
        /* <DEDUP_REMOVED lines=11> */
.L_x_2734:
        /* <DEDUP_REMOVED lines=14> */
.L_x_2736:
[----:B------:R-:W-:Y:S05]  /*2210*/  BSYNC B0 ;  /* 0x0000000000007941 */ /* 0x000fea0003800000 */
.L_x_2735:
        /* <DEDUP_REMOVED lines=11> */
.L_x_2737:
        /* <DEDUP_REMOVED lines=14> */
.L_x_2739:
[----:B------:R-:W-:Y:S05]  /*23b0*/  BSYNC B0 ;  /* 0x0000000000007941 */ /* 0x000fea0003800000 */
.L_x_2738:
[----:B------:R-:W4:Y:S01]  /*23c0*/  LDC R3, c[0x0][0x10] ;  /* 0x00000400ff037b82 */ /* 0x000f220000000800 */
[----:B------:R-:W-:Y:S02]  /*23d0*/  IADD3 R6, R6, 0x1, RZ ;  /* 0x0000000106067810 */ /* 0x000fe40007ffe0ff */
[----:B----4-:R-:W-:-:S04]  /*23e0*/  IADD3 R20, R3, R20, RZ ;  /* 0x0000001403147210 */ /* 0x010fc80007ffe0ff */
[----:B------:R-:W-:-:S13]  /*23f0*/  ISETP.GE.AND P1, PT, R20, UR4, PT ;  /* 0x0000000414007c0c */ /* 0x000fda000bf26270 */
[----:B------:R-:W-:Y:S05]  /*2400*/  @!P1 BRA `(.L_x_2740) ;  /* 0xffffffdc00589947 */ /* 0x000fea000383ffff */
[----:B------:R-:W-:Y:S05]  /*2410*/  EXIT ;  /* 0x000000000000794d */ /* 0x000fea0003800000 */
.L_x_2741:
        /* <DEDUP_REMOVED lines=14> */
.L_x_3299:


//--------------------- .text._Z35group_norm_nhwc_fwd_one_pass_kernelI11Fp16IOFp16WLi256ELi24ELi384EEv26Group_norm_nhwc_fwd_params --------------------------
	.section	.text._Z35group_norm_nhwc_fwd_one_pass_kernelI11Fp16IOFp16WLi256ELi24ELi384EEv26Group_norm_nhwc_fwd_params,"ax",@progbits
	.align	128
        .global         _Z35group_norm_nhwc_fwd_one_pass_kernelI11Fp16IOFp16WLi256ELi24ELi384EEv26Group_norm_nhwc_fwd_params
        .type           _Z35group_norm_nhwc_fwd_one_pass_kernelI11Fp16IOFp16WLi256ELi24ELi384EEv26Group_norm_nhwc_fwd_params,@function
        .size           _Z35group_norm_nhwc_fwd_one_pass_kernelI11Fp16IOFp16WLi256ELi24ELi384EEv26Group_norm_nhwc_fwd_params,(.L_x_3300 - _Z35group_norm_nhwc_fwd_one_pass_kernelI11Fp16IOFp16WLi256ELi24ELi384EEv26Group_norm_nhwc_fwd_params)
        .other          _Z35group_norm_nhwc_fwd_one_pass_kernelI11Fp16IOFp16WLi256ELi24ELi384EEv26Group_norm_nhwc_fwd_params,@"STO_CUDA_ENTRY STV_DEFAULT"
_Z35group_norm_nhwc_fwd_one_pass_kernelI11Fp16IOFp16WLi256ELi24ELi384EEv26Group_norm_nhwc_fwd_params:
.text._Z35group_norm_nhwc_fwd_one_pass_kernelI11Fp16IOFp16WLi256ELi24ELi384EEv26Group_norm_nhwc_fwd_params:
        /* <DEDUP_REMOVED lines=40> */
.L_x_2775:
        /* <DEDUP_REMOVED lines=279> */
.L_x_2743:
[----:B------:R-:W-:Y:S05]  /*13f0*/  BSYNC B0 ;  /* 0x0000000000007941 */ /* 0x000fea0003800000 */
.L_x_2742:
        /* <DEDUP_REMOVED lines=30> */
.L_x_2746:
[----:B-1----:R-:W2:Y:S04]  /*15e0*/  LDG.E.STRONG.GPU R14, desc[UR10][R12.64] ;  /* 0x0000000a0c0e7981 */ /* 0x002ea8000c1ef900 */
[----:B--2---:R-:W-:Y:S01]  /*15f0*/  CCTL.IVALL ;  /* 0x00000000ff00798f */ /* 0x004fe20002000000 */
[----:B------:R-:W-:Y:S05]  /*1600*/  YIELD ;  /* 0x0000000000007946 */ /* 0x000fea0003800000 */
[----:B------:R-:W-:-:S13]  /*1610*/  ISETP.NE.AND P1, PT, R14, R43, PT ;  /* 0x0000002b0e00720c */ /* 0x000fda0003f25270 */
[----:B------:R-:W-:Y:S05]  /*1620*/  @P1 BRA `(.L_x_2746) ;  /* 0xfffffffc00ec1947 */ /* 0x000fea000383ffff */
.L_x_2745:
        /* <DEDUP_REMOVED lines=11> */
.L_x_2748:
        /* <DEDUP_REMOVED lines=67> */
.L_x_2747:
        /* <DEDUP_REMOVED lines=19> */
.L_x_2750:
[----:B------:R-:W-:Y:S05]  /*1c40*/  BSYNC B0 ;  /* 0x0000000000007941 */ /* 0x000fea0003800000 */
.L_x_2749:
        /* <DEDUP_REMOVED lines=34> */
.L_x_2744:
        /* <DEDUP_REMOVED lines=49> */
[----:B--2---:R-:W-:Y:S02]  /*2180*/  HADD2.F32 R28, -RZ, R22.H0_H0 ;  /* 0x20000016ff1c7230 */ /* 0x004fe40000004100 */
[----:B0-----:R-:W-:Y:S02]  /*2190*/  HADD2.F32 R17, -RZ, R46.H0_H0 ;  /* 0x2000002eff117230 */ /* 0x001fe40000004100 */
        /* <DEDUP_REMOVED lines=15> */
.L_x_2751:
        /* <DEDUP_REMOVED lines=14> */
.L_x_2753:
[----:B------:R-:W-:Y:S05]  /*2370*/  BSYNC B0 ;  /* 0x0000000000007941 */ /* 0x000fea0003800000 */
.L_x_2752:
        /* <DEDUP_REMOVED lines=51> */
.L_x_2754:
        /* <DEDUP_REMOVED lines=14> */
.L_x_2756:
[----:B------:R-:W-:Y:S05]  /*2790*/  BSYNC B0 ;  /* 0x0000000000007941 */ /* 0x000fea0003800000 */
.L_x_2755:
        /* <DEDUP_REMOVED lines=12> */
.L_x_2757:
        /* <DEDUP_REMOVED lines=14> */
.L_x_2759:
[----:B------:R-:W-:Y:S05]  /*2940*/  BSYNC B0 ;  /* 0x0000000000007941 */ /* 0x000fea0003800000 */
.L_x_2758:
        /* <DEDUP_REMOVED lines=46> */
.L_x_2760:
        /* <DEDUP_REMOVED lines=14> */
.L_x_2762:
[----:B------:R-:W-:Y:S05]  /*2d10*/  BSYNC B0 ;  /* 0x0000000000007941 */ /* 0x000fea0003800000 */
.L_x_2761:
        /* <DEDUP_REMOVED lines=11> */
.L_x_2763:
        /* <DEDUP_REMOVED lines=14> */
.L_x_2765:
[----:B------:R-:W-:Y:S05]  /*2eb0*/  BSYNC B0 ;  /* 0x0000000000007941 */ /* 0x000fea0003800000 */
.L_x_2764:
        /* <DEDUP_REMOVED lines=11> */
.L_x_2766:
        /* <DEDUP_REMOVED lines=14> */
.L_x_2768:
[----:B------:R-:W-:Y:S05]  /*3050*/  BSYNC B0 ;  /* 0x0000000000007941 */ /* 0x000fea0003800000 */
.L_x_2767:
        /* <DEDUP_REMOVED lines=11> */
.L_x_2769:
        /* <DEDUP_REMOVED lines=14> */
.L_x_2771:
[----:B------:R-:W-:Y:S05]  /*31f0*/  BSYNC B0 ;  /* 0x0000000000007941 */ /* 0x000fea0003800000 */
.L_x_2770:
        /* <DEDUP_REMOVED lines=11> */
.L_x_2772:
        /* <DEDUP_REMOVED lines=13> */
.L_x_2774:
[----:B------:R-:W-:Y:S05]  /*3380*/  BSYNC B0 ;  /* 0x0000000000007941 */ /* 0x000fea0003800000 */
.L_x_2773:
[----:B------:R-:W-:Y:S01]  /*3390*/  ULDC UR7, c[0x0][0x10] ;  /* 0x0000040000077ab9 */ /* 0x000fe20000000800 */
[----:B------:R-:W-:Y:S02]  /*33a0*/  UIADD3 UR4, UR4, 0x1, URZ ;  /* 0x0000000104047890 */ /* 0x000fe4000fffe03f */
[----:B------:R-:W-:-:S04]  /*33b0*/  UIADD3 UR6, UR7, UR6, URZ ;  /* 0x0000000607067290 */ /* 0x000fc8000fffe03f */
[----:B------:R-:W-:-:S06]  /*33c0*/  UISETP.GE.AND UP0, UPT, UR6, UR5, UPT ;  /* 0x000000050600728c */ /* 0x000fcc000bf06270 */
[----:B------:R-:W-:-:S13]  /*33d0*/  PLOP3.LUT P1, PT, PT, PT, UP0, 0x80, 0x0 ;  /* 0x000000000000781c */ /* 0x000fda0003f2f008 */
[----:B------:R-:W-:Y:S05]  /*33e0*/  @!P1 BRA `(.L_x_2775) ;  /* 0xffffffcc00a49947 */ /* 0x000fea000383ffff */
[----:B------:R-:W-:Y:S05]  /*33f0*/  EXIT ;  /* 0x000000000000794d */ /* 0x000fea0003800000 */
.L_x_2776:
        /* <DEDUP_REMOVED lines=16> */
.L_x_3300:


//--------------------- .text._Z35group_norm_nhwc_fwd_one_pass_kernelI11Fp16IOFp16WLi512ELi24ELi384EEv26Group_norm_nhwc_fwd_params --------------------------
	.section	.text._Z35group_norm_nhwc_fwd_one_pass_kernelI11Fp16IOFp16WLi512ELi24ELi384EEv26Group_norm_nhwc_fwd_params,"ax",@progbits
	.align	128
        .global         _Z35group_norm_nhwc_fwd_one_pass_kernelI11Fp16IOFp16WLi512ELi24ELi384EEv26Group_norm_nhwc_fwd_params
        .type           _Z35group_norm_nhwc_fwd_one_pass_kernelI11Fp16IOFp16WLi512ELi24ELi384EEv26Group_norm_nhwc_fwd_params,@function
        .size           _Z35group_norm_nhwc_fwd_one_pass_kernelI11Fp16IOFp16WLi512ELi24ELi384EEv26Group_norm_nhwc_fwd_params,(.L_x_3301 - _Z35group_norm_nhwc_fwd_one_pass_kernelI11Fp16IOFp16WLi512ELi24ELi384EEv26Group_norm_nhwc_fwd_params)
        .other          _Z35group_norm_nhwc_fwd_one_pass_kernelI11Fp16IOFp16WLi512ELi24ELi384EEv26Group_norm_nhwc_fwd_params,@"STO_CUDA_ENTRY STV_DEFAULT"
_Z35group_norm_nhwc_fwd_one_pass_kernelI11Fp16IOFp16WLi512ELi24ELi384EEv26Group_norm_nhwc_fwd_params:
.text._Z35group_norm_nhwc_fwd_one_pass_kernelI11Fp16IOFp16WLi512ELi24ELi384EEv26Group_norm_nhwc_fwd_params:
        /* <DEDUP_REMOVED lines=99> */
.L_x_2837:
        /* <DEDUP_REMOVED lines=464> */
.L_x_2778:
[----:B------:R-:W-:Y:S05]  /*2330*/  BSYNC B0 ;  /* 0x0000000000007941 */ /* 0x000fea0003800000 */
.L_x_2777:
        /* <DEDUP_REMOVED lines=30> */
.L_x_2781:
[----:B0-----:R-:W2:Y:S04]  /*2520*/  LDG.E.STRONG.GPU R20, desc[UR10][R18.64] ;  /* 0x0000000a12147981 */ /* 0x001ea8000c1ef900 */
[----:B--2---:R-:W-:Y:S01]  /*2530*/  CCTL.IVALL ;  /* 0x00000000ff00798f */ /* 0x004fe20002000000 */
[----:B------:R-:W-:Y:S05]  /*2540*/  YIELD ;  /* 0x0000000000007946 */ /* 0x000fea0003800000 */
[----:B------:R-:W-:-:S13]  /*2550*/  ISETP.NE.AND P6, PT, R20, R15, PT ;  /* 0x0000000f1400720c */ /* 0x000fda0003fc5270 */
[----:B------:R-:W-:Y:S05]  /*2560*/  @P6 BRA `(.L_x_2781) ;  /* 0xfffffffc00ec6947 */ /* 0x000fea000383ffff */
.L_x_2780:
        /* <DEDUP_REMOVED lines=19> */
.L_x_2785:
        /* <DEDUP_REMOVED lines=116> */
.L_x_2784:
        /* <DEDUP_REMOVED lines=62> */
.L_x_2786:
[----:B------:R-:W-:-:S06]  /*31c0*/  UISETP.NE.OR UP0, UPT, UR7, URZ, UP0 ;  /* 0x0000003f0700728c */ /* 0x000fcc0008705670 */
[----:B------:R-:W-:-:S13]  /*31d0*/  PLOP3.LUT P6, PT, PT, PT, UP0, 0x80, 0x0 ;  /* 0x000000000000781c */ /* 0x000fda0003fcf008 */
[----:B------:R-:W-:Y:S05]  /*31e0*/  @!P6 BRA `(.L_x_2782) ;  /* 0x00000000007ce947 */ /* 0x000fea0003800000 */
.L_x_2783:
        /* <DEDUP_REMOVED lines=31> */
.L_x_2782:
        /* <DEDUP_REMOVED lines=10> */
.L_x_2788:
[----:B------:R-:W-:Y:S05]  /*3480*/  BSYNC B0 ;  /* 0x0000000000007941 */ /* 0x000fea0003800000 */
.L_x_2787:
        /* <DEDUP_REMOVED lines=17> */
.L_x_2779:
        /* <DEDUP_REMOVED lines=55> */
[----:B--2---:R-:W-:Y:S02]  /*3910*/  HADD2.F32 R5, -RZ, R16.H0_H0 ;  /* 0x20000010ff057230 */ /* 0x004fe40000004100 */
[----:B----4-:R-:W-:Y:S02]  /*3920*/  HADD2.F32 R16, -RZ, R12.H0_H0 ;  /* 0x2000000cff107230 */ /* 0x010fe40000004100 */
[----:B-----5:R-:W-:Y:S02]  /*3930*/  HADD2.F32 R18, -RZ, R18.H0_H0 ;  /* 0x20000012ff127230 */ /* 0x020fe40000004100 */
[----:B------:R-:W-:-:S03]  /*3940*/  HADD2.F32 R17, -RZ, R17.H0_H0 ;  /* 0x20000011ff117230 */ /* 0x000fc60000004100 */
        /* <DEDUP_REMOVED lines=13> */
.L_x_2789:
        /* <DEDUP_REMOVED lines=16> */
.L_x_2791:
[----:B------:R-:W-:Y:S05]  /*3b20*/  BSYNC B0 ;  /* 0x0000000000007941 */ /* 0x000fea0003800000 */
.L_x_2790:
        /* <DEDUP_REMOVED lines=19> */
.L_x_2792:
        /* <DEDUP_REMOVED lines=18> */
.L_x_2794:
[----:B------:R-:W-:Y:S05]  /*3d80*/  BSYNC B0 ;  /* 0x0000000000007941 */ /* 0x000fea0003800000 */
.L_x_2793:
        /* <DEDUP_REMOVED lines=21> */
.L_x_2795:
        /* <DEDUP_REMOVED lines=18> */
.L_x_2797:
[----:B------:R-:W-:Y:S05]  /*4000*/  BSYNC B0 ;  /* 0x0000000000007941 */ /* 0x000fea0003800000 */
.L_x_2796:
        /* <DEDUP_REMOVED lines=15> */
.L_x_2798:
        /* <DEDUP_REMOVED lines=16> */
.L_x_2800:
[----:B------:R-:W-:Y:S05]  /*4200*/  BSYNC B0 ;  /* 0x0000000000007941 */ /* 0x000fea0003800000 */
.L_x_2799:
        /* <DEDUP_REMOVED lines=23> */
.L_x_2801:
        /* <DEDUP_REMOVED lines=17> */
.L_x_2803:
[----:B------:R-:W-:Y:S05]  /*4490*/  BSYNC B0 ;  /* 0x0000000000007941 */ /* 0x000fea0003800000 */
.L_x_2802:
        /* <DEDUP_REMOVED lines=17> */
.L_x_2804:
        /* <DEDUP_REMOVED lines=17> */
.L_x_2806:
[----:B------:R-:W-:Y:S05]  /*46c0*/  BSYNC B0 ;  /* 0x0000000000007941 */ /* 0x000fea0003800000 */
.L_x_2805:
        /* <DEDUP_REMOVED lines=19> */
.L_x_2807:
        /* <DEDUP_REMOVED lines=17> */
.L_x_2809:
[----:B------:R-:W-:Y:S05]  /*4910*/  BSYNC B0 ;  /* 0x0000000000007941 */ /* 0x000fea0003800000 */
.L_x_2808:
        /* <DEDUP_REMOVED lines=21> */
.L_x_2810:
        /* <DEDUP_REMOVED lines=17> */
.L_x_2812:
[----:B------:R-:W-:Y:S05]  /*4b80*/  BSYNC B0 ;  /* 0x0000000000007941 */ /* 0x000fea0003800000 */
.L_x_2811:
        /* <DEDUP_REMOVED lines=15> */
.L_x_2813:
        /* <DEDUP_REMOVED lines=15> */
.L_x_2815:
[----:B------:R-:W-:Y:S05]  /*4d70*/  BSYNC B0 ;  /* 0x0000000000007941 */ /* 0x000fea0003800000 */
.L_x_2814:
        /* <DEDUP_REMOVED lines=23> */
.L_x_2816:
        /* <DEDUP_REMOVED lines=15> */
.L_x_2818:
[----:B------:R-:W-:Y:S05]  /*4fe0*/  BSYNC B0 ;  /* 0x0000000000007941 */ /* 0x000fea0003800000 */
.L_x_2817:
        /* <DEDUP_REMOVED lines=17> */
.L_x_2819:
        /* <DEDUP_REMOVED lines=15> */
.L_x_2821:
[----:B------:R-:W-:Y:S05]  /*51f0*/  BSYNC B0 ;  /* 0x0000000000007941 */ /* 0x000fea0003800000 */
.L_x_2820:
        /* <DEDUP_REMOVED lines=19> */
.L_x_2822:
        /* <DEDUP_REMOVED lines=15> */
.L_x_2824:
[----:B------:R-:W-:Y:S05]  /*5420*/  BSYNC B0 ;  /* 0x0000000000007941 */ /* 0x000fea0003800000 */
.L_x_2823:
        /* <DEDUP_REMOVED lines=21> */
.L_x_2825:
        /* <DEDUP_REMOVED lines=15> */
.L_x_2827:
[----:B------:R-:W-:Y:S05]  /*5670*/  BSYNC B0 ;  /* 0x0000000000007941 */ /* 0x000fea0003800000 */
.L_x_2826:
        /* <DEDUP_REMOVED lines=15> */
.L_x_2828:
        /* <DEDUP_REMOVED lines=23> */
.L_x_2830:
[----:B------:R-:W-:Y:S05]  /*58e0*/  BSYNC B0 ;  /* 0x0000000000007941 */ /* 0x000fea0003800000 */
.L_x_2829:
        /* <DEDUP_REMOVED lines=15> */
.L_x_2831:
        /* <DEDUP_REMOVED lines=23> */
.L_x_2833:
[----:B------:R-:W-:Y:S05]  /*5b50*/  BSYNC B0 ;  /* 0x0000000000007941 */ /* 0x000fea0003800000 */
.L_x_2832:
        /* <DEDUP_REMOVED lines=11> */
.L_x_2834:
        /* <DEDUP_REMOVED lines=17> */
.L_x_2836:
[----:B------:R-:W-:Y:S05]  /*5d20*/  BSYNC B0 ;  /* 0x0000000000007941 */ /* 0x000fea0003800000 */
.L_x_2835:
[----:B------:R-:W-:Y:S01]  /*5d30*/  ULDC UR7, c[0x0][0x10] ;  /* 0x0000040000077ab9 */ /* 0x000fe20000000800 */
[----:B------:R-:W-:Y:S02]  /*5d40*/  UIADD3 UR4, UR4, 0x1, URZ ;  /* 0x0000000104047890 */ /* 0x000fe4000fffe03f */
[----:B------:R-:W-:-:S04]  /*5d50*/  UIADD3 UR6, UR7, UR6, URZ ;  /* 0x0000000607067290 */ /* 0x000fc8000fffe03f */
[----:B------:R-:W-:-:S06]  /*5d60*/  UISETP.GE.AND UP0, UPT, UR6, UR5, UPT ;  /* 0x000000050600728c */ /* 0x000fcc000bf06270 */
[----:B------:R-:W-:-:S13]  /*5d70*/  PLOP3.LUT P5, PT, PT, PT, UP0, 0x40, 0x0 ;  /* 0x000000000000781c */ /* 0x000fda0003fae808 */
[----:B------:R-:W-:Y:S05]  /*5d80*/  @P5 BRA `(.L_x_2837) ;  /* 0xffffffa800285947 */ /* 0x000fea000383ffff */
[----:B------:R-:W-:Y:S05]  /*5d90*/  EXIT ;  /* 0x000000000000794d */ /* 0x000fea0003800000 */
.L_x_2838:
        /* <DEDUP_REMOVED lines=14> */
.L_x_3301:


//--------------------- .text._Z35group_norm_nhwc_fwd_one_pass_kernelI11Fp32IOFp32WLi64ELi24ELi384EEv26Group_norm_nhwc_fwd_params --------------------------
	.section	.text._Z35group_norm_nhwc_fwd_one_pass_kernelI11Fp32IOFp32WLi64ELi24ELi384EEv26Group_norm_nhwc_fwd_params,"ax",@progbits
	.align	128
        .global         _Z35group_norm_nhwc_fwd_one_pass_kernelI11Fp32IOFp32WLi64ELi24ELi384EEv26Group_norm_nhwc_fwd_params
        .type           _Z35group_norm_nhwc_fwd_one_pass_kernelI11Fp32IOFp32WLi64ELi24ELi384EEv26Group_norm_nhwc_fwd_params,@function
        .size           _Z35group_norm_nhwc_fwd_one_pass_kernelI11Fp32IOFp32WLi64ELi24ELi384EEv26Group_norm_nhwc_fwd_params,(.L_x_3302 - _Z35group_norm_nhwc_fwd_one_pass_kernelI11Fp32IOFp32WLi64ELi24ELi384EEv26Group_norm_nhwc_fwd_params)
        .other          _Z35group_norm_nhwc_fwd_one_pass_kernelI11Fp32IOFp32WLi64ELi24ELi384EEv26Group_norm_nhwc_fwd_params,@"STO_CUDA_ENTRY STV_DEFAULT"
_Z35group_norm_nhwc_fwd_one_pass_kernelI11Fp32IOFp32WLi64ELi24ELi384EEv26Group_norm_nhwc_fwd_params:
.text._Z35group_norm_nhwc_fwd_one_pass_kernelI11Fp32IOFp32WLi64ELi24ELi384EEv26Group_norm_nhwc_fwd_params:
        /* <DEDUP_REMOVED lines=14> */
[----:B0-----:R-:W-:-:S05]  /*00e0*/  IMAD.WIDE.U32 R4, R2, -0x55555555, RZ ;  /* 0xaaaaaaab02047825 */ /* 0x001fca00078e00ff */
[----:B------:R-:W-:Y:S01]  /*00f0*/  SHF.R.U32.HI R0, RZ, 0x3, R5 ;  /* 0x00000003ff007819 */ /* 0x000fe20000011605 */
[----:B--2---:R-:W-:-:S04]  /*0100*/  ULEA UR5, UR6, UR5, 0x18 ;  /* 0x0000000506057291 */ /* 0x004fc8000f8ec03f */
[----:B-1----:R-:W-:Y:S01]  /*0110*/  IMAD R0, R3, UR7, R0 ;  /* 0x0000000703007c24 */ /* 0x002fe2000f8e0200 */
[----:B------:R-:W-:-:S04]  /*0120*/  SHF.R.S32.HI R3, RZ, 0x1f, R2 ;  /* 0x0000001fff037819 */ /* 0x000fc80000011402 */
[----:B------:R-:W-:Y:S02]  /*0130*/  ISETP.GE.U32.AND P0, PT, R0, UR8, PT ;  /* 0x0000000800007c0c */ /* 0x000fe4000bf06070 */
[----:B------:R-:W-:Y:S02]  /*0140*/  SHF.R.S32.HI R4, RZ, 0x1f, R0 ;  /* 0x0000001fff047819 */ /* 0x000fe40000011400 */
[----:B------:R-:W-:Y:S02]  /*0150*/  LEA.HI R3, R3, R2, RZ, 0x5 ;  /* 0x0000000203037211 */ /* 0x000fe400078f28ff */
[----:B------:R-:W-:Y:S01]  /*0160*/  ISETP.GE.AND.EX P0, PT, R4, UR9, PT, P0 ;  /* 0x0000000904007c0c */ /* 0x000fe2000bf06300 */
[----:B------:R-:W-:Y:S01]  /*0170*/  ULDC.64 UR8, c[0x0][0x208] ;  /* 0x0000820000087ab9 */ /* 0x000fe20000000a00 */
[----:B------:R-:W-:Y:S01]  /*0180*/  SHF.R.S32.HI R20, RZ, 0x5, R3 ;  /* 0x00000005ff147819 */ /* 0x000fe20000011403 */
[----:B------:R-:W-:Y:S01]  /*0190*/  HFMA2.MMA R3, -RZ, RZ, 0, 0 ;  /* 0x00000000ff037435 */ /* 0x000fe200000001ff */
[----:B------:R-:W-:-:S02]  /*01a0*/  ISETP.LT.U32.AND P0, PT, R2, 0x180, !P0 ;  /* 0x000001800200780c */ /* 0x000fc40004701070 */
[----:B------:R-:W-:-:S11]  /*01b0*/  LEA R20, R20, UR5, 0x3 ;  /* 0x0000000514147c11 */ /* 0x000fd6000f8e18ff */
.L_x_2854:
[----:B------:R-:W0:Y:S01]  /*01c0*/  LDC R7, c[0x0][0x288] ;  /* 0x0000a200ff077b82 */ /* 0x000e220000000800 */
[----:B------:R-:W-:Y:S01]  /*01d0*/  IABS R10, R22 ;  /* 0x00000016000a7213 */ /* 0x000fe20000000000 */
[----:B------:R-:W-:Y:S01]  /*01e0*/  ULDC.64 UR12, c[0x0][0x278] ;  /* 0x00009e00000c7ab9 */ /* 0x000fe20000000a00 */
[----:B------:R-:W-:Y:S02]  /*01f0*/  IADD3 R12, R0, 0x20, RZ ;  /* 0x00000020000c7810 */ /* 0x000fe40007ffe0ff */
[----:B------:R-:W-:Y:S02]  /*0200*/  SHF.R.S32.HI R17, RZ, 0x1f, R0 ;  /* 0x0000001fff117819 */ /* 0x000fe40000011400 */
[----:B------:R-:W-:Y:S02]  /*0210*/  SHF.R.S32.HI R13, RZ, 0x1f, R12 ;  /* 0x0000001fff0d7819 */ /* 0x000fe4000001140c */
[----:B0-----:R-:W-:-:S04]  /*0220*/  IABS R8, R7 ;  /* 0x0000000700087213 */ /* 0x001fc80000000000 */
        /* <DEDUP_REMOVED lines=9> */
[----:B------:R-:W-:-:S03]  /*02c0*/  LOP3.LUT R4, R22, R7, RZ, 0x3c, !PT ;  /* 0x0000000716047212 */ /* 0x000fc600078e3cff */
        /* <DEDUP_REMOVED lines=9> */
[----:B------:R-:W-:Y:S01]  /*0360*/  ISETP.NE.AND P2, PT, R7, RZ, PT ;  /* 0x000000ff0700720c */ /* 0x000fe20003f45270 */
[----:B------:R-:W0:Y:S03]  /*0370*/  @P0 LDC.64 R8, c[0x0][0x220] ;  /* 0x00008800ff080b82 */ /* 0x000e260000000a00 */
[----:B------:R-:W-:-:S05]  /*0380*/  SHF.R.U32.HI R5, RZ, 0x3, R5 ;  /* 0x00000003ff057819 */ /* 0x000fca0000011605 */
[----:B------:R-:W-:Y:S02]  /*0390*/  IMAD R6, R5, -0xc, R2 ;  /* 0xfffffff405067824 */ /* 0x000fe400078e0202 */
[----:B------:R-:W-:Y:S01]  /*03a0*/  @P1 IADD3 R15, R15, 0x1, RZ ;  /* 0x000000010f0f1810 */ /* 0x000fe20007ffe0ff */
[----:B------:R-:W1:Y:S01]  /*03b0*/  @P0 LDC.64 R4, c[0x0][0x270] ;  /* 0x00009c00ff040b82 */ /* 0x000e620000000a00 */
[----:B------:R-:W-:Y:S02]  /*03c0*/  ISETP.GE.U32.AND P1, PT, R12, UR12, PT ;  /* 0x0000000c0c007c0c */ /* 0x000fe4000bf26070 */
[----:B------:R-:W-:Y:S02]  /*03d0*/  @!P3 IADD3 R15, -R15, RZ, RZ ;  /* 0x000000ff0f0fb210 */ /* 0x000fe40007ffe1ff */
[----:B------:R-:W-:Y:S01]  /*03e0*/  ISETP.GE.AND.EX P1, PT, R13, UR13, PT, P1 ;  /* 0x0000000d0d007c0c */ /* 0x000fe2000bf26310 */
[----:B------:R-:W-:Y:S01]  /*03f0*/  ULDC.64 UR12, c[0x0][0x280] ;  /* 0x0000a000000c7ab9 */ /* 0x000fe20000000a00 */
[----:B------:R-:W-:-:S02]  /*0400*/  @!P2 LOP3.LUT R15, RZ, R7, RZ, 0x33, !PT ;  /* 0x00000007ff0fa212 */ /* 0x000fc400078e33ff */
[----:B------:R-:W-:Y:S02]  /*0410*/  ISETP.GT.U32.OR P1, PT, R2, 0x17f, P1 ;  /* 0x0000017f0200780c */ /* 0x000fe40000f24470 */
[----:B------:R-:W-:Y:S02]  /*0420*/  IADD3 R21, -R15, RZ, RZ ;  /* 0x000000ff0f157210 */ /* 0x000fe40007ffe1ff */
[----:B------:R-:W-:Y:S02]  /*0430*/  SHF.L.U32 R24, R6, 0x1, RZ ;  /* 0x0000000106187819 */ /* 0x000fe400000006ff */
[----:B------:R-:W-:Y:S01]  /*0440*/  SHF.R.S32.HI R10, RZ, 0x1f, R15 ;  /* 0x0000001fff0a7819 */ /* 0x000fe2000001140f */
[----:B------:R-:W-:Y:S01]  /*0450*/  IMAD R21, R7, R21, R22 ;  /* 0x0000001507157224 */ /* 0x000fe200078e0216 */
[----:B------:R-:W-:-:S03]  /*0460*/  SHF.R.S32.HI R14, RZ, 0x1f, R24 ;  /* 0x0000001fff0e7819 */ /* 0x000fc60000011418 */
[----:B------:R-:W-:Y:S02]  /*0470*/  IMAD R21, R21, 0x18, RZ ;  /* 0x0000001815157824 */ /* 0x000fe400078e02ff */
[----:B------:R-:W2:Y:S01]  /*0480*/  @!P1 LDC.64 R6, c[0x0][0x270] ;  /* 0x00009c00ff069b82 */ /* 0x000ea20000000a00 */
[----:B------:R-:W-:Y:S02]  /*0490*/  IMAD R16, R10, UR12, RZ ;  /* 0x0000000c0a107c24 */ /* 0x000fe4000f8e02ff */
[----:B------:R-:W-:Y:S02]  /*04a0*/  IADD3 R24, P2, R24, R21, RZ ;  /* 0x0000001518187210 */ /* 0x000fe40007f5e0ff */
[----:B------:R-:W-:Y:S02]  /*04b0*/  IMAD R27, R15, UR13, R16 ;  /* 0x0000000d0f1b7c24 */ /* 0x000fe4000f8e0210 */
[----:B------:R-:W-:Y:S01]  /*04c0*/  LEA.HI.X.SX32 R25, R21, R14, 0x1, P2 ;  /* 0x0000000e15197211 */ /* 0x000fe200010f0eff */
[----:B------:R-:W3:Y:S01]  /*04d0*/  @!P1 LDC.64 R10, c[0x0][0x220] ;  /* 0x00008800ff0a9b82 */ /* 0x000ee20000000a00 */
[----:B-1----:R-:W-:-:S02]  /*04e0*/  @P0 IMAD R14, R17, R4, RZ ;  /* 0x00000004110e0224 */ /* 0x002fc400078e02ff */
[----:B------:R-:W-:-:S05]  /*04f0*/  IMAD.WIDE.U32 R24, R15, UR12, R24 ;  /* 0x0000000c0f187c25 */ /* 0x000fca000f8e0018 */
[----:B------:R-:W-:Y:S02]  /*0500*/  IADD3 R27, R25, R27, RZ ;  /* 0x0000001b191b7210 */ /* 0x000fe40007ffe0ff */
[----:B------:R-:W-:Y:S01]  /*0510*/  @P0 MOV R26, R24 ;  /* 0x00000018001a0202 */ /* 0x000fe20000000f00 */
[----:B--2---:R-:W-:Y:S02]  /*0520*/  @!P1 IMAD R15, R13, R6, RZ ;  /* 0x000000060d0f9224 */ /* 0x004fe400078e02ff */
[----:B------:R-:W-:Y:S01]  /*0530*/  @P0 IMAD R13, R0, R5, R14 ;  /* 0x00000005000d0224 */ /* 0x000fe200078e020e */
[----:B------:R-:W-:Y:S01]  /*0540*/  @!P1 MOV R14, R24 ;  /* 0x00000018000e9202 */ /* 0x000fe20000000f00 */
[----:B------:R-:W-:Y:S01]  /*0550*/  @!P1 IMAD R17, R12, R7, R15 ;  /* 0x000000070c119224 */ /* 0x000fe200078e020f */
[----:B------:R-:W-:Y:S01]  /*0560*/  @!P1 MOV R15, R27 ;  /* 0x0000001b000f9202 */ /* 0x000fe20000000f00 */
[----:B------:R-:W-:-:S04]  /*0570*/  @P0 IMAD.WIDE.U32 R4, R0, R4, R26 ;  /* 0x0000000400040225 */ /* 0x000fc800078e001a */
[----:B------:R-:W-:Y:S01]  /*0580*/  @!P1 IMAD.WIDE.U32 R6, R12, R6, R14 ;  /* 0x000000060c069225 */ /* 0x000fe200078e000e */
[----:B------:R-:W-:Y:S02]  /*0590*/  @P0 IADD3 R5, R5, R13, RZ ;  /* 0x0000000d05050210 */ /* 0x000fe40007ffe0ff */
[----:B0-----:R-:W-:Y:S02]  /*05a0*/  @P0 LEA R8, P2, R4, R8, 0x2 ;  /* 0x0000000804080211 */ /* 0x001fe400078410ff */
[----:B------:R-:W-:Y:S02]  /*05b0*/  @!P1 IADD3 R7, R7, R17, RZ ;  /* 0x0000001107079210 */ /* 0x000fe40007ffe0ff */
[----:B---3--:R-:W-:Y:S02]  /*05c0*/  @!P1 LEA R10, P3, R6, R10, 0x2 ;  /* 0x0000000a060a9211 */ /* 0x008fe400078610ff */
[----:B------:R-:W-:Y:S02]  /*05d0*/  @P0 LEA.HI.X R9, R4, R9, R5, 0x2, P2 ;  /* 0x0000000904090211 */ /* 0x000fe400010f1405 */
[----:B------:R-:W-:-:S02]  /*05e0*/  MOV R5, RZ ;  /* 0x000000ff00057202 */ /* 0x000fc40000000f00 */
[----:B------:R-:W-:Y:S02]  /*05f0*/  MOV R4, RZ ;  /* 0x000000ff00047202 */ /* 0x000fe40000000f00 */
[----:B------:R-:W-:Y:S02]  /*0600*/  @!P1 LEA.HI.X R11, R6, R11, R7, 0x2, P3 ;  /* 0x0000000b060b9211 */ /* 0x000fe400018f1407 */
[----:B------:R-:W-:Y:S02]  /*0610*/  CS2R R6, SRZ ;  /* 0x0000000000067805 */ /* 0x000fe4000001ff00 */
[----:B------:R-:W2:Y:S04]  /*0620*/  @P0 LDG.E.64 R4, desc[UR8][R8.64] ;  /* 0x0000000808040981 */ /* 0x000ea8000c1e1b00 */
[----:B------:R-:W3:Y:S01]  /*0630*/  @!P1 LDG.E.64 R6, desc[UR8][R10.64] ;  /* 0x000000080a069981 */ /* 0x000ee2000c1e1b00 */
[----:B------:R-:W-:Y:S01]  /*0640*/  ISETP.NE.AND P2, PT, R2, RZ, PT ;  /* 0x000000ff0200720c */ /* 0x000fe20003f45270 */
[----:B------:R-:W-:Y:S01]  /*0650*/  BSSY B0, `(.L_x_2839) ;  /* 0x0000048000007945 */ /* 0x000fe20003800000 */
[----:B------:R-:W0:Y:S02]  /*0660*/  S2R R12, SR_LANEID ;  /* 0x00000000000c7919 */ /* 0x000e240000000000 */
[----:B0-----:R-:W-:-:S02]  /*0670*/  ISETP.GT.AND P1, PT, R12, 0x1e, PT ;  /* 0x0000001e0c00780c */ /* 0x001fc40003f24270 */
[----:B------:R-:W-:Y:S01]  /*0680*/  ISETP.NE.AND P3, PT, R12, RZ, PT ;  /* 0x000000ff0c00720c */ /* 0x000fe20003f65270 */
[----:B--2---:R-:W-:Y:S01]  /*0690*/  FMUL.FTZ R15, R5, R5 ;  /* 0x00000005050f7220 */ /* 0x004fe20000410000 */
[C---:B------:R-:W-:Y:S01]  /*06a0*/  FADD.FTZ R13, R4.reuse, R5 ;  /* 0x00000005040d7221 */ /* 0x040fe20000010000 */
[----:B---3--:R-:W-:Y:S02]  /*06b0*/  FMUL.FTZ R17, R7, R7 ;  /* 0x0000000707117220 */ /* 0x008fe40000410000 */
[----:B------:R-:W-:Y:S01]  /*06c0*/  FFMA.FTZ R15, R4, R4, R15 ;  /* 0x00000004040f7223 */ /* 0x000fe2000001000f */
[C---:B------:R-:W-:Y:S01]  /*06d0*/  FADD.FTZ R14, R6.reuse, R7 ;  /* 0x00000007060e7221 */ /* 0x040fe20000010000 */
[----:B------:R-:W-:Y:S01]  /*06e0*/  FADD.FTZ R13, RZ, R13 ;  /* 0x0000000dff0d7221 */ /* 0x000fe20000010000 */
[----:B------:R-:W-:Y:S01]  /*06f0*/  FFMA.FTZ R16, R6, R6, R17 ;  /* 0x0000000606107223 */ /* 0x000fe20000010011 */
[----:B------:R-:W-:Y:S02]  /*0700*/  FADD.FTZ R15, RZ, R15 ;  /* 0x0000000fff0f7221 */ /* 0x000fe40000010000 */
[----:B------:R-:W-:-:S02]  /*0710*/  FADD.FTZ R8, R13, R14 ;  /* 0x0000000e0d087221 */ /* 0x000fc40000010000 */
        /* <DEDUP_REMOVED lines=59> */
.L_x_2840:
[----:B------:R-:W-:Y:S05]  /*0ad0*/  BSYNC B0 ;  /* 0x0000000000007941 */ /* 0x000fea0003800000 */
.L_x_2839:
        /* <DEDUP_REMOVED lines=30> */
.L_x_2843:
[----:B-1----:R-:W2:Y:S04]  /*0cc0*/  LDG.E.STRONG.GPU R12, desc[UR8][R10.64] ;  /* 0x000000080a0c7981 */ /* 0x002ea8000c1ef900 */
[----:B--2---:R-:W-:Y:S01]  /*0cd0*/  CCTL.IVALL ;  /* 0x00000000ff00798f */ /* 0x004fe20002000000 */
[----:B------:R-:W-:Y:S05]  /*0ce0*/  YIELD ;  /* 0x0000000000007946 */ /* 0x000fea0003800000 */
[----:B------:R-:W-:-:S13]  /*0cf0*/  ISETP.NE.AND P1, PT, R12, R19, PT ;  /* 0x000000130c00720c */ /* 0x000fda0003f25270 */
[----:B------:R-:W-:Y:S05]  /*0d00*/  @P1 BRA `(.L_x_2843) ;  /* 0xfffffffc00ec1947 */ /* 0x000fea000383ffff */
.L_x_2842:
        /* <DEDUP_REMOVED lines=11> */
.L_x_2845:
        /* <DEDUP_REMOVED lines=63> */
.L_x_2844:
        /* <DEDUP_REMOVED lines=19> */
.L_x_2847:
[----:B------:R-:W-:Y:S05]  /*12e0*/  BSYNC B0 ;  /* 0x0000000000007941 */ /* 0x000fea0003800000 */
.L_x_2846:
        /* <DEDUP_REMOVED lines=11> */
[----:B------:R-:W3:Y:S01]  /*13a0*/  @!P1 LDC R18, c[0x0][0x10] ;  /* 0x00000400ff129b82 */ /* 0x000ee20000000800 */
[----:B------:R-:W-:-:S07]  /*13b0*/  @!P1 LOP3.LUT R23, R3, 0x1, RZ, 0xc0, !PT ;  /* 0x0000000103179812 */ /* 0x000fce00078ec0ff */
[----:B------:R-:W4:Y:S01]  /*13c0*/  @!P3 LDC.64 R12, c[0x0][0x248] ;  /* 0x00009200ff0cbb82 */ /* 0x000f220000000a00 */
[----:B-1----:R-:W-:-:S07]  /*13d0*/  @!P3 IMAD R15, R10, R19, R15 ;  /* 0x000000130a0fb224 */ /* 0x002fce00078e020f */
[----:B------:R-:W1:Y:S01]  /*13e0*/  @!P1 LDC.64 R10, c[0x0][0x248] ;  /* 0x00009200ff0a9b82 */ /* 0x000e620000000a00 */
[----:B------:R-:W-:Y:S02]  /*13f0*/  @!P3 IMAD R19, R19, R28, RZ ;  /* 0x0000001c1313b224 */ /* 0x000fe400078e02ff */
[----:B---3--:R-:W-:Y:S02]  /*1400*/  @!P1 IMAD R23, R18, R23, RZ ;  /* 0x0000001712179224 */ /* 0x008fe400078e02ff */
[-C--:B------:R-:W-:Y:S02]  /*1410*/  @!P3 IMAD R19, R19, R16.reuse, RZ ;  /* 0x000000101313b224 */ /* 0x080fe400078e02ff */
[----:B------:R-:W-:Y:S02]  /*1420*/  @!P1 IMAD R23, R23, R16, RZ ;  /* 0x0000001017179224 */ /* 0x000fe400078e02ff */
[----:B--2---:R-:W-:Y:S01]  /*1430*/  @!P1 IMAD R17, R17, R18, R14 ;  /* 0x0000001211119224 */ /* 0x004fe200078e020e */
[----:B------:R-:W-:-:S02]  /*1440*/  @!P3 SHF.L.U32 R19, R19, 0x1, RZ ;  /* 0x000000011313b819 */ /* 0x000fc400000006ff */
[----:B------:R-:W-:-:S03]  /*1450*/  @!P1 SHF.L.U32 R23, R23, 0x1, RZ ;  /* 0x0000000117179819 */ /* 0x000fc600000006ff */
[----:B----4-:R-:W-:-:S04]  /*1460*/  @!P3 IMAD.WIDE R12, R19, 0x4, R12 ;  /* 0x00000004130cb825 */ /* 0x010fc800078e020c */
[----:B------:R-:W-:-:S04]  /*1470*/  @!P3 IMAD.WIDE.U32 R12, R15, 0x8, R12 ;  /* 0x000000080f0cb825 */ /* 0x000fc800078e000c */
[----:B-1----:R-:W-:Y:S02]  /*1480*/  @!P1 IMAD.WIDE R10, R23, 0x4, R10 ;  /* 0x00000004170a9825 */ /* 0x002fe400078e020a */
[----:B------:R-:W0:Y:S02]  /*1490*/  @!P3 LDG.E.64 R12, desc[UR8][R12.64] ;  /* 0x000000080c0cb981 */ /* 0x000e24000c1e1b00 */
[----:B------:R-:W-:-:S06]  /*14a0*/  @!P1 IMAD.WIDE.U32 R10, R17, 0x8, R10 ;  /* 0x00000008110a9825 */ /* 0x000fcc00078e000a */
[----:B------:R-:W2:Y:S01]  /*14b0*/  @!P1 LDG.E.64 R10, desc[UR8][R10.64] ;  /* 0x000000080a0a9981 */ /* 0x000ea2000c1e1b00 */
[----:B0-----:R-:W-:Y:S01]  /*14c0*/  @!P3 FADD.FTZ R8, R8, R12 ;  /* 0x0000000c0808b221 */ /* 0x001fe20000010000 */
[----:B------:R-:W-:-:S03]  /*14d0*/  @!P3 FADD.FTZ R9, R9, R13 ;  /* 0x0000000d0909b221 */ /* 0x000fc60000010000 */
[----:B--2---:R-:W-:Y:S01]  /*14e0*/  @!P1 FADD.FTZ R8, R8, R10 ;  /* 0x0000000a08089221 */ /* 0x004fe20000010000 */
[----:B------:R-:W-:-:S07]  /*14f0*/  @!P1 FADD.FTZ R9, R9, R11 ;  /* 0x0000000b09099221 */ /* 0x000fce0000010000 */
.L_x_2841:
[----:B------:R-:W-:Y:S01]  /*1500*/  ULDC.64 UR12, c[0x0][0x218] ;  /* 0x00008600000c7ab9 */ /* 0x000fe20000000a00 */
[C---:B------:R-:W-:Y:S01]  /*1510*/  LOP3.LUT P1, RZ, R2.reuse, UR7, RZ, 0xfc, !PT ;  /* 0x0000000702ff7c12 */ /* 0x040fe2000f82fcff */
[----:B------:R-:W2:Y:S01]  /*1520*/  S2UR UR6, SR_CgaCtaId ;  /* 0x00000000000679c3 */ /* 0x000ea20000008800 */
[----:B------:R-:W-:Y:S01]  /*1530*/  ISETP.EQ.U32.AND P3, PT, RZ, UR12, PT ;  /* 0x0000000cff007c0c */ /* 0x000fe2000bf62070 */
[----:B------:R-:W-:Y:S01]  /*1540*/  IMAD.WIDE.U32 R10, R2, -0x55555555, RZ ;  /* 0xaaaaaaab020a7825 */ /* 0x000fe200078e00ff */
[----:B------:R-:W-:Y:S02]  /*1550*/  UMOV UR5, 0x400 ;  /* 0x0000040000057882 */ /* 0x000fe40000000000 */
[----:B------:R-:W-:Y:S02]  /*1560*/  ISETP.EQ.OR.EX P1, PT, RZ, UR13, P1, P3 ;  /* 0x0000000dff007c0c */ /* 0x000fe40008f22730 */
[----:B------:R-:W-:Y:S01]  /*1570*/  SHF.R.U32.HI R11, RZ, 0x3, R11 ;  /* 0x00000003ff0b7819 */ /* 0x000fe2000001160b */
[----:B-1----:R-:W1:Y:S04]  /*1580*/  LDC.64 R12, c[0x0][0x228] ;  /* 0x00008a00ff0c7b82 */ /* 0x002e680000000a00 */
[----:B------:R-:W-:-:S04]  /*1590*/  IMAD R11, R11, -0xc, R2 ;  /* 0xfffffff40b0b7824 */ /* 0x000fc800078e0202 */
[----:B------:R-:W3:Y:S01]  /*15a0*/  LDC.64 R14, c[0x0][0x230] ;  /* 0x00008c00ff0e7b82 */ /* 0x000ee20000000a00 */
[----:B------:R-:W-:-:S04]  /*15b0*/  SHF.L.U32 R10, R11, 0x1, RZ ;  /* 0x000000010b0a7819 */ /* 0x000fc800000006ff */
[----:B------:R-:W-:-:S03]  /*15c0*/  IADD3 R21, R10, R21, RZ ;  /* 0x000000150a157210 */ /* 0x000fc60007ffe0ff */
        /* <DEDUP_REMOVED lines=9> */
[----:B------:R-:W-:Y:S01]  /*1660*/  @!P1 STG.E.64 desc[UR8][R16.64], R10 ;  /* 0x0000000a10009986 */ /* 0x000fe2000c101b08 */
[----:B------:R-:W-:Y:S06]  /*1670*/  BAR.SYNC.DEFER_BLOCKING 0x0 ;  /* 0x0000000000007b1d */ /* 0x000fec0000010000 */
[----:B------:R-:W2:Y:S04]  /*1680*/  LDG.E.64 R12, desc[UR8][R12.64] ;  /* 0x000000080c0c7981 */ /* 0x000ea8000c1e1b00 */
[----:B------:R-:W2:Y:S01]  /*1690*/  LDG.E.64 R14, desc[UR8][R14.64] ;  /* 0x000000080e0e7981 */ /* 0x000ea2000c1e1b00 */
[----:B0-----:R-:W-:-:S03]  /*16a0*/  MOV R8, 0x3f800000 ;  /* 0x3f80000000087802 */ /* 0x001fc60000000f00 */
[----:B------:R-:W0:Y:S02]  /*16b0*/  LDS.64 R18, [UR5+0x78] ;  /* 0x00007805ff127984 */ /* 0x000e240008000a00 */
[----:B0-----:R-:W-:-:S04]  /*16c0*/  FMUL.FTZ R18, R18, UR6 ;  /* 0x0000000612127c20 */ /* 0x001fc80008410000 */
[C---:B------:R-:W-:Y:S01]  /*16d0*/  FMUL.FTZ R28, R18.reuse, R18 ;  /* 0x00000012121c7220 */ /* 0x040fe20000410000 */
[C---:B------:R-:W-:Y:S01]  /*16e0*/  FADD.FTZ R9, -R18.reuse, R4 ;  /* 0x0000000412097221 */ /* 0x040fe20000010100 */
[C---:B------:R-:W-:Y:S01]  /*16f0*/  FADD.FTZ R5, -R18.reuse, R5 ;  /* 0x0000000512057221 */ /* 0x040fe20000010100 */
[C---:B------:R-:W-:Y:S01]  /*1700*/  FADD.FTZ R11, -R18.reuse, R6 ;  /* 0x00000006120b7221 */ /* 0x040fe20000010100 */
        /* <DEDUP_REMOVED lines=27> */
.L_x_2848:
[----:B------:R-:W-:Y:S04]  /*18c0*/  BSSY B0, `(.L_x_2849) ;  /* 0x000000e000007945 */ /* 0x000fe80003800000 */
        /* <DEDUP_REMOVED lines=10> */
[----:B------:R-:W-:-:S04]  /*1970*/  IADD3 R9, R11, R9, RZ ;  /* 0x000000090b097210 */ /* 0x000fc80007ffe0ff */
[----:B------:R-:W-:-:S05]  /*1980*/  LEA.HI.X R13, R10, UR13, R9, 0x2, P2 ;  /* 0x0000000d0a0d7c11 */ /* 0x000fca00090f1409 */
[----:B------:R0:W-:Y:S02]  /*1990*/  STG.E.64 desc[UR8][R12.64], R6 ;  /* 0x000000060c007986 */ /* 0x0001e4000c101b08 */
.L_x_2850:
[----:B------:R-:W-:Y:S05]  /*19a0*/  BSYNC B0 ;  /* 0x0000000000007941 */ /* 0x000fea0003800000 */
.L_x_2849:
        /* <DEDUP_REMOVED lines=11> */
.L_x_2851:
        /* <DEDUP_REMOVED lines=17> */
.L_x_2853:
[----:B------:R-:W-:Y:S05]  /*1b70*/  BSYNC B0 ;  /* 0x0000000000007941 */ /* 0x000fea0003800000 */
.L_x_2852:
[----:B0-----:R-:W0:Y:S01]  /*1b80*/  LDC R5, c[0x0][0x10] ;  /* 0x00000400ff057b82 */ /* 0x001e220000000800 */
[----:B------:R-:W-:Y:S02]  /*1b90*/  IADD3 R3, R3, 0x1, RZ ;  /* 0x0000000103037810 */ /* 0x000fe40007ffe0ff */
[----:B0-----:R-:W-:-:S04]  /*1ba0*/  IADD3 R22, R5, R22, RZ ;  /* 0x0000001605167210 */ /* 0x001fc80007ffe0ff */
[----:B------:R-:W-:-:S13]  /*1bb0*/  ISETP.GE.AND P1, PT, R22, UR4, PT ;  /* 0x0000000416007c0c */ /* 0x000fda000bf26270 */
[----:B------:R-:W-:Y:S05]  /*1bc0*/  @!P1 BRA `(.L_x_2854) ;  /* 0xffffffe4007c9947 */ /* 0x000fea000383ffff */
[----:B------:R-:W-:Y:S05]  /*1bd0*/  EXIT ;  /* 0x000000000000794d */ /* 0x000fea0003800000 */
.L_x_2855:
        /* <DEDUP_REMOVED lines=10> */
.L_x_3302:


//--------------------- .text._Z35group_norm_nhwc_fwd_one_pass_kernelI11Fp32IOFp32WLi128ELi24ELi384EEv26Group_norm_nhwc_fwd_params --------------------------
	.section	.text._Z35group_norm_nhwc_fwd_one_pass_kernelI11Fp32IOFp32WLi128ELi24ELi384EEv26Group_norm_nhwc_fwd_params,"ax",@progbits
	.align	128
        .global         _Z35group_norm_nhwc_fwd_one_pass_kernelI11Fp32IOFp32WLi128ELi24ELi384EEv26Group_norm_nhwc_fwd_params
        .type           _Z35group_norm_nhwc_fwd_one_pass_kernelI11Fp32IOFp32WLi128ELi24ELi384EEv26Group_norm_nhwc_fwd_params,@function
        .size           _Z35group_norm_nhwc_fwd_one_pass_kernelI11Fp32IOFp32WLi128ELi24ELi384EEv26Group_norm_nhwc_fwd_params,(.L_x_3303 - _Z35group_norm_nhwc_fwd_one_pass_kernelI11Fp32IOFp32WLi128ELi24ELi384EEv26Group_norm_nhwc_fwd_params)
        .other          _Z35group_norm_nhwc_fwd_one_pass_kernelI11Fp32IOFp32WLi128ELi24ELi384EEv26Group_norm_nhwc_fwd_params,@"STO_CUDA_ENTRY STV_DEFAULT"
_Z35group_norm_nhwc_fwd_one_pass_kernelI11Fp32IOFp32WLi128ELi24ELi384EEv26Group_norm_nhwc_fwd_params:
.text._Z35group_norm_nhwc_fwd_one_pass_kernelI11Fp32IOFp32WLi128ELi24ELi384EEv26Group_norm_nhwc_fwd_params:
        /* <DEDUP_REMOVED lines=17> */
[----:B------:R-:W-:Y:S02]  /*0110*/  IADD3 R2, R30, 0x20, RZ ;  /* 0x000000201e027810 */ /* 0x000fe40007ffe0ff */
[----:B------:R-:W-:Y:S01]  /*0120*/  ISETP.GE.AND.EX P0, PT, R31, UR9, PT, P0 ;  /* 0x000000091f007c0c */ /* 0x000fe2000bf06300 */
[----:B------:R-:W-:-:S03]  /*0130*/  ULDC.64 UR8, c[0x0][0x208] ;  /* 0x0000820000087ab9 */ /* 0x000fc60000000a00 */
[----:B------:R-:W-:-:S13]  /*0140*/  ISETP.LT.U32.AND P0, PT, R32, 0x180, !P0 ;  /* 0x000001802000780c */ /* 0x000fda0004701070 */
.L_x_2877:
[----:B0-----:R-:W0:Y:S01]  /*0150*/  LDC R10, c[0x0][0x288] ;  /* 0x0000a200ff0a7b82 */ /* 0x001e220000000800 */
[----:B------:R-:W-:Y:S01]  /*0160*/  IADD3 R27, R30, 0x40, RZ ;  /* 0x000000401e1b7810 */ /* 0x000fe20007ffe0ff */
[----:B------:R-:W-:-:S03]  /*0170*/  ULDC.64 UR10, c[0x0][0x278] ;  /* 0x00009e00000a7ab9 */ /* 0x000fc60000000a00 */
[----:B------:R-:W-:-:S03]  /*0180*/  SHF.R.S32.HI R23, RZ, 0x1f, R27 ;  /* 0x0000001fff177819 */ /* 0x000fc6000001141b */
[----:B-1----:R-:W1:Y:S01]  /*0190*/  @P0 LDC.64 R18, c[0x0][0x220] ;  /* 0x00008800ff120b82 */ /* 0x002e620000000a00 */
[----:B0-----:R-:W-:Y:S02]  /*01a0*/  IABS R3, R10 ;  /* 0x0000000a00037213 */ /* 0x001fe40000000000 */
[----:B------:R-:W-:Y:S02]  /*01b0*/  ISETP.NE.AND P3, PT, R10, RZ, PT ;  /* 0x000000ff0a00720c */ /* 0x000fe40003f65270 */
[----:B------:R-:W0:Y:S08]  /*01c0*/  I2F.RP R0, R3 ;  /* 0x0000000300007306 */ /* 0x000e300000209400 */
[----:B0-----:R-:W0:Y:S02]  /*01d0*/  MUFU.RCP R0, R0 ;  /* 0x0000000000007308 */ /* 0x001e240000001000 */
[----:B0-23--:R-:W-:-:S06]  /*01e0*/  IADD3 R6, R0, 0xffffffe, RZ ;  /* 0x0ffffffe00067810 */ /* 0x00dfcc0007ffe0ff */
[----:B------:R0:W2:Y:S02]  /*01f0*/  F2I.FTZ.U32.TRUNC.NTZ R7, R6 ;  /* 0x0000000600077305 */ /* 0x0000a4000021f000 */
[----:B0-----:R-:W-:Y:S02]  /*0200*/  MOV R6, RZ ;  /* 0x000000ff00067202 */ /* 0x001fe40000000f00 */
[----:B--2---:R-:W-:-:S05]  /*0210*/  IADD3 R8, RZ, -R7, RZ ;  /* 0x80000007ff087210 */ /* 0x004fca0007ffe0ff */
[----:B------:R-:W-:Y:S01]  /*0220*/  IMAD R9, R8, R3, RZ ;  /* 0x0000000308097224 */ /* 0x000fe200078e02ff */
[----:B------:R-:W-:-:S03]  /*0230*/  IABS R8, R5 ;  /* 0x0000000500087213 */ /* 0x000fc60000000000 */
[----:B------:R-:W-:-:S06]  /*0240*/  IMAD.HI.U32 R7, R7, R9, R6 ;  /* 0x0000000907077227 */ /* 0x000fcc00078e0006 */
[----:B------:R-:W-:-:S05]  /*0250*/  IMAD.HI.U32 R7, R7, R8, RZ ;  /* 0x0000000807077227 */ /* 0x000fca00078e00ff */
[----:B------:R-:W-:-:S05]  /*0260*/  IADD3 R0, -R7, RZ, RZ ;  /* 0x000000ff07007210 */ /* 0x000fca0007ffe1ff */
[----:B------:R-:W-:Y:S01]  /*0270*/  IMAD R0, R3, R0, R8 ;  /* 0x0000000003007224 */ /* 0x000fe200078e0208 */
[----:B------:R-:W-:-:S04]  /*0280*/  IADD3 R8, R30, 0x60, RZ ;  /* 0x000000601e087810 */ /* 0x000fc80007ffe0ff */
[----:B------:R-:W-:Y:S02]  /*0290*/  ISETP.GT.U32.AND P2, PT, R3, R0, PT ;  /* 0x000000000300720c */ /* 0x000fe40003f44070 */
[----:B------:R-:W-:-:S11]  /*02a0*/  SHF.R.S32.HI R9, RZ, 0x1f, R8 ;  /* 0x0000001fff097819 */ /* 0x000fd60000011408 */
[-C--:B------:R-:W-:Y:S02]  /*02b0*/  @!P2 IADD3 R0, R0, -R3.reuse, RZ ;  /* 0x800000030000a210 */ /* 0x080fe40007ffe0ff */
[----:B------:R-:W-:Y:S02]  /*02c0*/  @!P2 IADD3 R7, R7, 0x1, RZ ;  /* 0x000000010707a810 */ /* 0x000fe40007ffe0ff */
[----:B------:R-:W-:Y:S02]  /*02d0*/  ISETP.GE.U32.AND P1, PT, R0, R3, PT ;  /* 0x000000030000720c */ /* 0x000fe40003f26070 */
[----:B------:R-:W-:Y:S02]  /*02e0*/  LOP3.LUT R0, R5, R10, RZ, 0x3c, !PT ;  /* 0x0000000a05007212 */ /* 0x000fe400078e3cff */
[----:B------:R-:W-:Y:S02]  /*02f0*/  SHF.R.S32.HI R3, RZ, 0x1f, R2 ;  /* 0x0000001fff037819 */ /* 0x000fe40000011402 */
[----:B------:R-:W-:-:S02]  /*0300*/  ISETP.GE.AND P4, PT, R0, RZ, PT ;  /* 0x000000ff0000720c */ /* 0x000fc40003f86270 */
[----:B------:R-:W-:-:S04]  /*0310*/  ISETP.GE.U32.AND P2, PT, R2, UR10, PT ;  /* 0x0000000a02007c0c */ /* 0x000fc8000bf46070 */
[----:B------:R-:W-:Y:S02]  /*0320*/  ISETP.GE.AND.EX P2, PT, R3, UR11, PT, P2 ;  /* 0x0000000b03007c0c */ /* 0x000fe4000bf46320 */
[----:B------:R-:W-:Y:S02]  /*0330*/  @P1 IADD3 R7, R7, 0x1, RZ ;  /* 0x0000000107071810 */ /* 0x000fe40007ffe0ff */
[----:B------:R-:W-:Y:S02]  /*0340*/  ISETP.GE.U32.AND P1, PT, R27, UR10, PT ;  /* 0x0000000a1b007c0c */ /* 0x000fe4000bf26070 */
[----:B------:R-:W-:Y:S01]  /*0350*/  MOV R11, R7 ;  /* 0x00000007000b7202 */ /* 0x000fe20000000f00 */
[----:B------:R-:W-:Y:S01]  /*0360*/  IMAD.WIDE.U32 R6, R32, -0x55555555, RZ ;  /* 0xaaaaaaab20067825 */ /* 0x000fe200078e00ff */
[----:B------:R-:W-:Y:S02]  /*0370*/  ISETP.GE.AND.EX P1, PT, R23, UR11, PT, P1 ;  /* 0x0000000b17007c0c */ /* 0x000fe4000bf26310 */
[----:B------:R-:W-:-:S02]  /*0380*/  @!P4 IADD3 R11, -R11, RZ, RZ ;  /* 0x000000ff0b0bc210 */ /* 0x000fc40007ffe1ff */
[C---:B------:R-:W-:Y:S02]  /*0390*/  ISETP.GT.U32.OR P1, PT, R32.reuse, 0x17f, P1 ;  /* 0x0000017f2000780c */ /* 0x040fe40000f24470 */
[----:B------:R-:W-:Y:S02]  /*03a0*/  @!P3 LOP3.LUT R11, RZ, R10, RZ, 0x33, !PT ;  /* 0x0000000aff0bb212 */ /* 0x000fe400078e33ff */
[----:B------:R-:W-:Y:S02]  /*03b0*/  SHF.R.U32.HI R7, RZ, 0x3, R7 ;  /* 0x00000003ff077819 */ /* 0x000fe40000011607 */
[----:B------:R-:W-:Y:S02]  /*03c0*/  IADD3 R0, -R11, RZ, RZ ;  /* 0x000000ff0b007210 */ /* 0x000fe40007ffe1ff */
[----:B------:R-:W-:Y:S01]  /*03d0*/  ISETP.GT.U32.OR P2, PT, R32, 0x17f, P2 ;  /* 0x0000017f2000780c */ /* 0x000fe20001744470 */
[----:B------:R-:W-:Y:S01]  /*03e0*/  IMAD R12, R7, -0xc, R32 ;  /* 0xfffffff4070c7824 */ /* 0x000fe200078e0220 */
[----:B------:R-:W-:Y:S01]  /*03f0*/  ISETP.GE.U32.AND P3, PT, R8, UR10, PT ;  /* 0x0000000a08007c0c */ /* 0x000fe2000bf66070 */
[----:B------:R-:W0:Y:S01]  /*0400*/  @P0 LDC.64 R6, c[0x0][0x270] ;  /* 0x00009c00ff060b82 */ /* 0x000e220000000a00 */
[----:B------:R-:W-:Y:S01]  /*0410*/  IMAD R0, R10, R0, R5 ;  /* 0x000000000a007224 */ /* 0x000fe200078e0205 */
[----:B------:R-:W-:-:S02]  /*0420*/  SHF.R.S32.HI R10, RZ, 0x1f, R11 ;  /* 0x0000001fff0a7819 */ /* 0x000fc4000001140b */
[----:B------:R-:W-:Y:S01]  /*0430*/  SHF.L.U32 R35, R12, 0x1, RZ ;  /* 0x000000010c237819 */ /* 0x000fe200000006ff */
[----:B------:R-:W-:Y:S01]  /*0440*/  IMAD R0, R0, 0x18, RZ ;  /* 0x0000001800007824 */ /* 0x000fe200078e02ff */
[----:B------:R-:W-:Y:S01]  /*0450*/  ISETP.GE.AND.EX P3, PT, R9, UR11, PT, P3 ;  /* 0x0000000b09007c0c */ /* 0x000fe2000bf66330 */
[----:B------:R-:W-:Y:S01]  /*0460*/  ULDC.64 UR10, c[0x0][0x280] ;  /* 0x0000a000000a7ab9 */ /* 0x000fe20000000a00 */
[----:B------:R-:W2:Y:S01]  /*0470*/  @!P1 LDC.64 R20, c[0x0][0x270] ;  /* 0x00009c00ff149b82 */ /* 0x000ea20000000a00 */
[----:B------:R-:W-:Y:S01]  /*0480*/  SHF.R.S32.HI R13, RZ, 0x1f, R35 ;  /* 0x0000001fff0d7819 */ /* 0x000fe20000011423 */
[----:B------:R-:W-:Y:S01]  /*0490*/  IMAD R10, R10, UR10, RZ ;  /* 0x0000000a0a0a7c24 */ /* 0x000fe2000f8e02ff */
[----:B------:R-:W-:Y:S02]  /*04a0*/  IADD3 R34, P4, R35, R0, RZ ;  /* 0x0000000023227210 */ /* 0x000fe40007f9e0ff */
[----:B------:R-:W-:Y:S01]  /*04b0*/  ISETP.GT.U32.OR P3, PT, R32, 0x17f, P3 ;  /* 0x0000017f2000780c */ /* 0x000fe20001f64470 */
[C---:B------:R-:W-:Y:S01]  /*04c0*/  IMAD R37, R11.reuse, UR11, R10 ;  /* 0x0000000b0b257c24 */ /* 0x040fe2000f8e020a */
[----:B------:R-:W-:Y:S01]  /*04d0*/  LEA.HI.X.SX32 R35, R0, R13, 0x1, P4 ;  /* 0x0000000d00237211 */ /* 0x000fe200020f0eff */
[----:B------:R-:W3:Y:S02]  /*04e0*/  @!P2 LDC.64 R14, c[0x0][0x270] ;  /* 0x00009c00ff0eab82 */ /* 0x000ee40000000a00 */
[----:B------:R-:W-:-:S04]  /*04f0*/  IMAD.WIDE.U32 R34, R11, UR10, R34 ;  /* 0x0000000a0b227c25 */ /* 0x000fc8000f8e0022 */
[----:B0-----:R-:W-:Y:S01]  /*0500*/  @P0 IMAD R29, R31, R6, RZ ;  /* 0x000000061f1d0224 */ /* 0x001fe200078e02ff */
[----:B------:R-:W-:Y:S01]  /*0510*/  IADD3 R37, R35, R37, RZ ;  /* 0x0000002523257210 */ /* 0x000fe20007ffe0ff */
[----:B------:R-:W0:Y:S01]  /*0520*/  @!P2 LDC.64 R12, c[0x0][0x220] ;  /* 0x00008800ff0cab82 */ /* 0x000e220000000a00 */
[----:B------:R-:W-:Y:S01]  /*0530*/  @P0 MOV R36, R34 ;  /* 0x0000002200240202 */ /* 0x000fe20000000f00 */
[----:B------:R-:W-:Y:S01]  /*0540*/  @P0 IMAD R29, R30, R7, R29 ;  /* 0x000000071e1d0224 */ /* 0x000fe200078e021d */
[----:B------:R-:W-:Y:S01]  /*0550*/  @!P1 MOV R7, R37 ;  /* 0x0000002500079202 */ /* 0x000fe20000000f00 */
[----:B--2---:R-:W-:-:S04]  /*0560*/  @!P1 IMAD R26, R23, R20, RZ ;  /* 0x00000014171a9224 */ /* 0x004fc800078e02ff */
[----:B------:R-:W2:Y:S01]  /*0570*/  @!P1 LDC.64 R10, c[0x0][0x220] ;  /* 0x00008800ff0a9b82 */ /* 0x000ea20000000a00 */
[----:B------:R-:W-:Y:S01]  /*0580*/  @P0 IMAD.WIDE.U32 R22, R30, R6, R36 ;  /* 0x000000061e160225 */ /* 0x000fe200078e0024 */
[----:B------:R-:W-:-:S03]  /*0590*/  @!P1 MOV R6, R34 ;  /* 0x0000002200069202 */ /* 0x000fc60000000f00 */
[C---:B------:R-:W-:Y:S01]  /*05a0*/  @!P1 IMAD R25, R27.reuse, R21, R26 ;  /* 0x000000151b199224 */ /* 0x040fe200078e021a */
[----:B------:R-:W-:Y:S01]  /*05b0*/  @!P2 MOV R21, R37 ;  /* 0x000000250015a202 */ /* 0x000fe20000000f00 */
[----:B------:R-:W-:Y:S01]  /*05c0*/  @!P1 IMAD.WIDE.U32 R6, R27, R20, R6 ;  /* 0x000000141b069225 */ /* 0x000fe200078e0006 */
[----:B------:R-:W4:Y:S01]  /*05d0*/  @!P3 LDC.64 R16, c[0x0][0x270] ;  /* 0x00009c00ff10bb82 */ /* 0x000f220000000a00 */
[----:B------:R-:W-:Y:S02]  /*05e0*/  @!P2 MOV R20, R34 ;  /* 0x000000220014a202 */ /* 0x000fe40000000f00 */
[-C--:B---3--:R-:W-:Y:S01]  /*05f0*/  @!P2 IMAD R24, R3, R14.reuse, RZ ;  /* 0x0000000e0318a224 */ /* 0x088fe200078e02ff */
[----:B------:R-:W-:Y:S02]  /*0600*/  @P0 IADD3 R29, R23, R29, RZ ;  /* 0x0000001d171d0210 */ /* 0x000fe40007ffe0ff */
[----:B------:R-:W-:Y:S01]  /*0610*/  @!P2 IMAD.WIDE.U32 R20, R2, R14, R20 ;  /* 0x0000000e0214a225 */ /* 0x000fe200078e0014 */
[----:B-1----:R-:W-:-:S02]  /*0620*/  @P0 LEA R18, P4, R22, R18, 0x2 ;  /* 0x0000001216120211 */ /* 0x002fc400078810ff */
[----:B------:R-:W-:Y:S01]  /*0630*/  @!P1 IADD3 R25, R7, R25, RZ ;  /* 0x0000001907199210 */ /* 0x000fe20007ffe0ff */
[----:B------:R-:W-:Y:S01]  /*0640*/  @!P2 IMAD R27, R2, R15, R24 ;  /* 0x0000000f021ba224 */ /* 0x000fe200078e0218 */
[----:B------:R-:W-:Y:S01]  /*0650*/  @P0 LEA.HI.X R19, R22, R19, R29, 0x2, P4 ;  /* 0x0000001316130211 */ /* 0x000fe200020f141d */
[----:B------:R-:W1:Y:S01]  /*0660*/  @!P3 LDC.64 R14, c[0x0][0x220] ;  /* 0x00008800ff0ebb82 */ /* 0x000e620000000a00 */
[----:B0-----:R-:W-:Y:S02]  /*0670*/  @!P2 LEA R12, P4, R20, R12, 0x2 ;  /* 0x0000000c140ca211 */ /* 0x001fe400078810ff */
[----:B------:R-:W-:Y:S02]  /*0680*/  @!P2 IADD3 R27, R21, R27, RZ ;  /* 0x0000001b151ba210 */ /* 0x000fe40007ffe0ff */
[----:B--2---:R-:W-:Y:S02]  /*0690*/  @!P1 LEA R10, P5, R6, R10, 0x2 ;  /* 0x0000000a060a9211 */ /* 0x004fe400078a10ff */
[----:B------:R-:W-:-:S02]  /*06a0*/  @!P2 LEA.HI.X R13, R20, R13, R27, 0x2, P4 ;  /* 0x0000000d140da211 */ /* 0x000fc400020f141b */
[----:B------:R-:W-:Y:S02]  /*06b0*/  @!P1 LEA.HI.X R11, R6, R11, R25, 0x2, P5 ;  /* 0x0000000b060b9211 */ /* 0x000fe400028f1419 */
[----:B------:R-:W-:Y:S01]  /*06c0*/  @!P3 MOV R20, R34 ;  /* 0x000000220014b202 */ /* 0x000fe20000000f00 */
[-C--:B----4-:R-:W-:Y:S01]  /*06d0*/  @!P3 IMAD R9, R9, R16.reuse, RZ ;  /* 0x000000100909b224 */ /* 0x090fe200078e02ff */
[----:B------:R-:W-:Y:S02]  /*06e0*/  @!P3 MOV R21, R37 ;  /* 0x000000250015b202 */ /* 0x000fe40000000f00 */
[----:B------:R-:W-:Y:S01]  /*06f0*/  MOV R7, RZ ;  /* 0x000000ff00077202 */ /* 0x000fe20000000f00 */
[C---:B------:R-:W-:Y:S01]  /*0700*/  @!P3 IMAD R17, R8.reuse, R17, R9 ;  /* 0x000000110811b224 */ /* 0x040fe200078e0209 */
[----:B------:R-:W-:Y:S01]  /*0710*/  MOV R6, RZ ;  /* 0x000000ff00067202 */ /* 0x000fe20000000f00 */
[----:B------:R-:W-:Y:S01]  /*0720*/  @!P3 IMAD.WIDE.U32 R8, R8, R16, R20 ;  /* 0x000000100808b225 */ /* 0x000fe200078e0014 */
[----:B------:R-:W-:-:S02]  /*0730*/  CS2R R24, SRZ ;  /* 0x0000000000187805 */ /* 0x000fc4000001ff00 */
[----:B------:R-:W-:Y:S02]  /*0740*/  CS2R R26, SRZ ;  /* 0x00000000001a7805 */ /* 0x000fe4000001ff00 */
[----:B------:R-:W2:Y:S01]  /*0750*/  @P0 LDG.E.64 R6, desc[UR8][R18.64] ;  /* 0x0000000812060981 */ /* 0x000ea2000c1e1b00 */
[----:B------:R-:W-:Y:S02]  /*0760*/  @!P3 IADD3 R9, R9, R17, RZ ;  /* 0x000000110909b210 */ /* 0x000fe40007ffe0ff */
[C---:B-1----:R-:W-:Y:S01]  /*0770*/  @!P3 LEA R14, P4, R8.reuse, R14, 0x2 ;  /* 0x0000000e080eb211 */ /* 0x042fe200078810ff */
[----:B------:R-:W3:Y:S01]  /*0780*/  @!P2 LDG.E.64 R24, desc[UR8][R12.64] ;  /* 0x000000080c18a981 */ /* 0x000ee2000c1e1b00 */
[----:B------:R-:W-:Y:S02]  /*0790*/  CS2R R28, SRZ ;  /* 0x00000000001c7805 */ /* 0x000fe4000001ff00 */
[----:B------:R-:W-:Y:S01]  /*07a0*/  @!P3 LEA.HI.X R15, R8, R15, R9, 0x2, P4 ;  /* 0x0000000f080fb211 */ /* 0x000fe200020f1409 */
[----:B------:R0:W4:Y:S04]  /*07b0*/  @!P1 LDG.E.64 R26, desc[UR8][R10.64] ;  /* 0x000000080a1a9981 */ /* 0x000128000c1e1b00 */
[----:B------:R-:W5:Y:S01]  /*07c0*/  @!P3 LDG.E.64 R28, desc[UR8][R14.64] ;  /* 0x000000080e1cb981 */ /* 0x000f62000c1e1b00 */
[----:B------:R-:W1:Y:S01]  /*07d0*/  S2UR UR6, SR_CgaCtaId ;  /* 0x00000000000679c3 */ /* 0x000e620000008800 */
[----:B------:R-:W-:Y:S01]  /*07e0*/  UMOV UR5, 0x400 ;  /* 0x0000040000057882 */ /* 0x000fe20000000000 */
[----:B------:R-:W-:Y:S01]  /*07f0*/  ISETP.NE.AND P2, PT, R32, RZ, PT ;  /* 0x000000ff2000720c */ /* 0x000fe20003f45270 */
[----:B------:R-:W0:Y:S01]  /*0800*/  S2R R8, SR_LANEID ;  /* 0x0000000000087919 */ /* 0x000e220000000000 */
[----:B------:R-:W-:Y:S01]  /*0810*/  BSSY B0, `(.L_x_2856) ;  /* 0x0000056000007945 */ /* 0x000fe20003800000 */
[----:B-1----:R-:W-:Y:S01]  /*0820*/  ULEA UR5, UR6, UR5, 0x18 ;  /* 0x0000000506057291 */ /* 0x002fe2000f8ec03f */
        /* <DEDUP_REMOVED lines=9> */
[----:B------:R-:W-:Y:S01]  /*08c0*/  FADD.FTZ R17, RZ, R17 ;  /* 0x00000011ff117221 */ /* 0x000fe20000010000 */
[----:B----4-:R-:W-:Y:S01]  /*08d0*/  FMUL.FTZ R11, R27, R27 ;  /* 0x0000001b1b0b7220 */ /* 0x010fe20000410000 */
[----:B------:R-:W-:Y:S01]  /*08e0*/  FADD.FTZ R9, R9, R12 ;  /* 0x0000000c09097221 */ /* 0x000fe20000010000 */
[C---:B------:R-:W-:Y:S01]  /*08f0*/  FADD.FTZ R12, R26.reuse, R27 ;  /* 0x0000001b1a0c7221 */ /* 0x040fe20000010000 */
[----:B------:R-:W-:Y:S01]  /*0900*/  FADD.FTZ R10, R17, R10 ;  /* 0x0000000a110a7221 */ /* 0x000fe20000010000 */
[----:B------:R-:W-:Y:S01]  /*0910*/  FFMA.FTZ R11, R26, R26, R11 ;  /* 0x0000001a1a0b7223 */ /* 0x000fe2000001000b */
[----:B-----5:R-:W-:Y:S01]  /*0920*/  FMUL.FTZ R13, R29, R29 ;  /* 0x0000001d1d0d7220 */ /* 0x020fe20000410000 */
[----:B------:R-:W-:Y:S01]  /*0930*/  FADD.FTZ R9, R9, R12 ;  /* 0x0000000c09097221 */ /* 0x000fe20000010000 */
[----:B------:R-:W-:Y:S01]  /*0940*/  FADD.FTZ R22, R28, R29 ;  /* 0x0000001d1c167221 */ /* 0x000fe20000010000 */
[----:B------:R-:W-:Y:S01]  /*0950*/  FADD.FTZ R10, R10, R11 ;  /* 0x0000000b0a0a7221 */ /* 0x000fe20000010000 */
[----:B------:R-:W-:Y:S01]  /*0960*/  FFMA.FTZ R13, R28, R28, R13 ;  /* 0x0000001c1c0d7223 */ /* 0x000fe2000001000d */
[----:B------:R-:W-:Y:S01]  /*0970*/  SHF.R.S32.HI R11, RZ, 0x1f, R32 ;  /* 0x0000001fff0b7819 */ /* 0x000fe20000011420 */
[----:B------:R-:W-:-:S02]  /*0980*/  FADD.FTZ R22, R9, R22 ;  /* 0x0000001609167221 */ /* 0x000fc40000010000 */
[----:B------:R-:W-:Y:S01]  /*0990*/  FADD.FTZ R23, R10, R13 ;  /* 0x0000000d0a177221 */ /* 0x000fe20000010000 */
[----:B------:R-:W-:Y:S02]  /*09a0*/  LEA.HI R11, R11, R32, RZ, 0x5 ;  /* 0x000000200b0b7211 */ /* 0x000fe400078f28ff */
[----:B------:R-:W0:Y:S02]  /*09b0*/  SHFL.DOWN PT, R9, R22, 0x1, 0x1f ;  /* 0x08201f0016097f89 */ /* 0x000e2400000e0000 */
[----:B------:R-:W-:Y:S02]  /*09c0*/  SHF.R.S32.HI R11, RZ, 0x5, R11 ;  /* 0x00000005ff0b7819 */ /* 0x000fe4000001140b */
[----:B------:R-:W1:Y:S02]  /*09d0*/  SHFL.DOWN PT, R10, R23, 0x1, 0x1f ;  /* 0x08201f00170a7f89 */ /* 0x000e6400000e0000 */
        /* <DEDUP_REMOVED lines=31> */
[----:B0-----:R-:W0:Y:S01]  /*0bd0*/  LDS.128 R8, [UR5+0x30] ;  /* 0x00003005ff087984 */ /* 0x001e220008000c00 */
[----:B-1----:R-:W-:Y:S01]  /*0be0*/  FADD.FTZ R15, R22, R12 ;  /* 0x0000000c160f7221 */ /* 0x002fe20000010000 */
[----:B------:R-:W-:-:S03]  /*0bf0*/  FADD.FTZ R20, R23, R13 ;  /* 0x0000000d17147221 */ /* 0x000fc60000010000 */
[----:B--2---:R-:W-:Y:S01]  /*0c00*/  FADD.FTZ R21, R15, R16 ;  /* 0x000000100f157221 */ /* 0x004fe20000010000 */
[----:B------:R-:W-:Y:S01]  /*0c10*/  FADD.FTZ R20, R20, R17 ;  /* 0x0000001114147221 */ /* 0x000fe20000010000 */
[----:B------:R-:W1:Y:S02]  /*0c20*/  LDS.128 R12, [UR5+0x40] ;  /* 0x00004005ff0c7984 */ /* 0x000e640008000c00 */
[----:B------:R-:W-:Y:S01]  /*0c30*/  FADD.FTZ R21, R21, R18 ;  /* 0x0000001215157221 */ /* 0x000fe20000010000 */
[----:B------:R-:W-:Y:S02]  /*0c40*/  FADD.FTZ R20, R20, R19 ;  /* 0x0000001314147221 */ /* 0x000fe40000010000 */
[----:B------:R-:W2:Y:S01]  /*0c50*/  LDS.128 R16, [UR5+0x50] ;  /* 0x00005005ff107984 */ /* 0x000ea20008000c00 */
[----:B0-----:R-:W-:Y:S01]  /*0c60*/  FADD.FTZ R21, R21, R8 ;  /* 0x0000000815157221 */ /* 0x001fe20000010000 */
[----:B------:R-:W-:-:S03]  /*0c70*/  FADD.FTZ R8, R20, R9 ;  /* 0x0000000914087221 */ /* 0x000fc60000010000 */
[----:B------:R-:W-:Y:S01]  /*0c80*/  FADD.FTZ R9, R21, R10 ;  /* 0x0000000a15097221 */ /* 0x000fe20000010000 */
[----:B------:R-:W-:Y:S01]  /*0c90*/  FADD.FTZ R8, R8, R11 ;  /* 0x0000000b08087221 */ /* 0x000fe20000010000 */
[----:B------:R-:W0:Y:S02]  /*0ca0*/  LDS.128 R20, [UR5+0x60] ;  /* 0x00006005ff147984 */ /* 0x000e240008000c00 */
        /* <DEDUP_REMOVED lines=8> */
[----:B0-----:R-:W-:Y:S01]  /*0d30*/  FADD.FTZ R9, R9, R20 ;  /* 0x0000001409097221 */ /* 0x001fe20000010000 */
[----:B------:R-:W-:-:S03]  /*0d40*/  FADD.FTZ R8, R8, R21 ;  /* 0x0000001508087221 */ /* 0x000fc60000010000 */
[----:B------:R-:W-:Y:S01]  /*0d50*/  FADD.FTZ R22, R9, R22 ;  /* 0x0000001609167221 */ /* 0x000fe20000010000 */
[----:B------:R-:W-:-:S07]  /*0d60*/  FADD.FTZ R23, R8, R23 ;  /* 0x0000001708177221 */ /* 0x000fce0000010000 */
.L_x_2857:
[----:B------:R-:W-:Y:S05]  /*0d70*/  BSYNC B0 ;  /* 0x0000000000007941 */ /* 0x000fea0003800000 */
.L_x_2856:
        /* <DEDUP_REMOVED lines=9> */
[----:B0-----:R-:W0:Y:S02]  /*0e10*/  LDC.64 R10, c[0x0][0x248] ;  /* 0x00009200ff0a7b82 */ /* 0x001e240000000a00 */
[----:B------:R-:W-:-:S06]  /*0e20*/  SEL R19, R19, 0xffffffff, !P1 ;  /* 0xffffffff13137807 */ /* 0x000fcc0004800000 */
[----:B------:R-:W3:Y:S01]  /*0e30*/  LDC.64 R8, c[0x0][0x240] ;  /* 0x00009000ff087b82 */ /* 0x000ee20000000a00 */
[----:B-1----:R-:W-:-:S04]  /*0e40*/  IMAD R12, R17, R14, RZ ;  /* 0x0000000e110c7224 */ /* 0x002fc800078e02ff */
[----:B------:R-:W-:-:S05]  /*0e50*/  IMAD R13, R12, R18, RZ ;  /* 0x000000120c0d7224 */ /* 0x000fca00078e02ff */
[----:B------:R-:W-:Y:S02]  /*0e60*/  SHF.L.U32 R13, R13, 0x1, RZ ;  /* 0x000000010d0d7819 */ /* 0x000fe400000006ff */
[----:B--2---:R-:W-:-:S03]  /*0e70*/  IADD3 R21, R12, R15, RZ ;  /* 0x0000000f0c157210 */ /* 0x004fc60007ffe0ff */
[----:B0-----:R-:W-:-:S04]  /*0e80*/  IMAD.WIDE R10, R13, 0x4, R10 ;  /* 0x000000040d0a7825 */ /* 0x001fc800078e020a */
[----:B------:R-:W-:-:S04]  /*0e90*/  IMAD R13, R14, UR7, R15 ;  /* 0x000000070e0d7c24 */ /* 0x000fc8000f8e020f */
[----:B------:R-:W-:-:S04]  /*0ea0*/  IMAD.WIDE.U32 R12, R13, 0x8, R10 ;  /* 0x000000080d0c7825 */ /* 0x000fc800078e000a */
[----:B---3--:R-:W-:Y:S01]  /*0eb0*/  IMAD.WIDE.U32 R10, R21, 0x4, R8 ;  /* 0x00000004150a7825 */ /* 0x008fe200078e0008 */
        /* <DEDUP_REMOVED lines=10> */
.L_x_2860:
[----:B-1----:R-:W2:Y:S04]  /*0f60*/  LDG.E.STRONG.GPU R10, desc[UR8][R8.64] ;  /* 0x00000008080a7981 */ /* 0x002ea8000c1ef900 */
[----:B--2---:R-:W-:Y:S01]  /*0f70*/  CCTL.IVALL ;  /* 0x00000000ff00798f */ /* 0x004fe20002000000 */
[----:B------:R-:W-:Y:S05]  /*0f80*/  YIELD ;  /* 0x0000000000007946 */ /* 0x000fea0003800000 */
[----:B------:R-:W-:-:S13]  /*0f90*/  ISETP.NE.AND P1, PT, R10, R21, PT ;  /* 0x000000150a00720c */ /* 0x000fda0003f25270 */
[----:B------:R-:W-:Y:S05]  /*0fa0*/  @P1 BRA `(.L_x_2860) ;  /* 0xfffffffc00ec1947 */ /* 0x000fea000383ffff */
.L_x_2859:
[----:B------:R-:W-:Y:S01]  /*0fb0*/  ISETP.NE.AND P1, PT, R18, RZ, PT ;  /* 0x000000ff1200720c */ /* 0x000fe20003f25270 */
[----:B------:R-:W-:Y:S05]  /*0fc0*/  WARPSYNC.ALL ;  /* 0x0000000000007948 */ /* 0x000fea0003800000 */
[----:B------:R-:W-:Y:S07]  /*0fd0*/  BAR.SYNC.DEFER_BLOCKING 0x0 ;  /* 0x0000000000007b1d */ /* 0x000fee0000010000 */
[----:B------:R-:W-:Y:S05]  /*0fe0*/  @!P1 BRA `(.L_x_2858) ;  /* 0x0000000400e89947 */ /* 0x000fea0003800000 */
[----:B------:R-:W-:Y:S01]  /*0ff0*/  IADD3 R8, R18, -0x1, RZ ;  /* 0xffffffff12087810 */ /* 0x000fe20007ffe0ff */
[----:B-1----:R-:W-:-:S03]  /*1000*/  HFMA2.MMA R19, -RZ, RZ, 0, 0 ;  /* 0x00000000ff137435 */ /* 0x002fc600000001ff */
[----:B------:R-:W-:-:S13]  /*1010*/  ISETP.GE.U32.AND P1, PT, R8, 0x3, PT ;  /* 0x000000030800780c */ /* 0x000fda0003f26070 */
[----:B------:R-:W-:Y:S05]  /*1020*/  @!P1 BRA `(.L_x_2861) ;  /* 0x0000000400089947 */ /* 0x000fea0003800000 */
[----:B------:R-:W-:Y:S02]  /*1030*/  LOP3.LUT R9, R18, 0x3, RZ, 0xc0, !PT ;  /* 0x0000000312097812 */ /* 0x000fe400078ec0ff */
[----:B------:R-:W-:Y:S02]  /*1040*/  MOV R19, RZ ;  /* 0x000000ff00137202 */ /* 0x000fe40000000f00 */
[----:B------:R-:W-:-:S07]  /*1050*/  IADD3 R20, -R9, R18, RZ ;  /* 0x0000001209147210 */ /* 0x000fce0007ffe1ff */
.L_x_2862:
[C---:B------:R-:W-:Y:S02]  /*1060*/  ISETP.EQ.OR P4, PT, R19.reuse, UR7, P2 ;  /* 0x0000000713007c0c */ /* 0x040fe40009782670 */
[C---:B------:R-:W-:Y:S02]  /*1070*/  IADD3 R10, R19.reuse, 0x1, RZ ;  /* 0x00000001130a7810 */ /* 0x040fe40007ffe0ff */
[----:B------:R-:W-:Y:S02]  /*1080*/  IADD3 R17, R19, 0x2, RZ ;  /* 0x0000000213117810 */ /* 0x000fe40007ffe0ff */
[----:B------:R-:W-:Y:S02]  /*1090*/  ISETP.EQ.OR P5, PT, R10, UR7, P2 ;  /* 0x000000070a007c0c */ /* 0x000fe400097a2670 */
[----:B------:R-:W-:-:S05]  /*10a0*/  ISETP.EQ.OR P3, PT, R17, UR7, P2 ;  /* 0x0000000711007c0c */ /* 0x000fca0009762670 */
[----:B------:R-:W1:Y:S01]  /*10b0*/  @!P4 S2R R13, SR_CTAID.Y ;  /* 0x00000000000dc919 */ /* 0x000e620000002600 */
[----:B------:R-:W2:Y:S01]  /*10c0*/  @!P4 LDC R12, c[0x0][0x10] ;  /* 0x00000400ff0ccb82 */ /* 0x000ea20000000800 */
[----:B0-----:R-:W-:-:S04]  /*10d0*/  @!P4 LOP3.LUT R11, R4, 0x1, RZ, 0xc0, !PT ;  /* 0x00000001040bc812 */ /* 0x001fc800078ec0ff */
[----:B------:R-:W0:Y:S01]  /*10e0*/  @!P5 S2R R21, SR_CTAID.Y ;  /* 0x000000000015d919 */ /* 0x000e220000002600 */
[----:B------:R-:W-:Y:S02]  /*10f0*/  @!P5 LOP3.LUT R14, R4, 0x1, RZ, 0xc0, !PT ;  /* 0x00000001040ed812 */ /* 0x000fe400078ec0ff */
[----:B------:R-:W0:Y:S08]  /*1100*/  @!P5 LDC R33, c[0x0][0x10] ;  /* 0x00000400ff21db82 */ /* 0x000e300000000800 */
[----:B------:R-:W3:Y:S01]  /*1110*/  @!P4 LDC.64 R8, c[0x0][0x248] ;  /* 0x00009200ff08cb82 */ /* 0x000ee20000000a00 */
[----:B--2---:R-:W-:-:S07]  /*1120*/  @!P4 IMAD R11, R12, R11, RZ ;  /* 0x0000000b0c0bc224 */ /* 0x004fce00078e02ff */
[----:B------:R-:W2:Y:S01]  /*1130*/  @!P3 LDC R15, c[0x0][0x10] ;  /* 0x00000400ff0fbb82 */ /* 0x000ea20000000800 */
[----:B------:R-:W-:Y:S02]  /*1140*/  @!P4 IMAD R11, R11, R18, RZ ;  /* 0x000000120b0bc224 */ /* 0x000fe400078e02ff */
[----:B-1----:R-:W-:Y:S02]  /*1150*/  @!P4 IMAD R13, R12, R19, R13 ;  /* 0x000000130c0dc224 */ /* 0x002fe400078e020d */
[----:B------:R-:W2:Y:S01]  /*1160*/  @!P3 S2R R12, SR_CTAID.Y ;  /* 0x00000000000cb919 */ /* 0x000ea20000002600 */
[----:B------:R-:W-:Y:S01]  /*1170*/  @!P4 SHF.L.U32 R11, R11, 0x1, RZ ;  /* 0x000000010b0bc819 */ /* 0x000fe200000006ff */
[----:B0-----:R-:W-:Y:S02]  /*1180*/  @!P5 IMAD R21, R10, R33, R21 ;  /* 0x000000210a15d224 */ /* 0x001fe400078e0215 */
[----:B------:R-:W-:Y:S01]  /*1190*/  @!P5 IMAD R33, R33, R14, RZ ;  /* 0x0000000e2121d224 */ /* 0x000fe200078e02ff */
[----:B------:R-:W-:Y:S01]  /*11a0*/  @!P3 LOP3.LUT R14, R4, 0x1, RZ, 0xc0, !PT ;  /* 0x00000001040eb812 */ /* 0x000fe200078ec0ff */
[----:B---3--:R-:W-:-:S02]  /*11b0*/  @!P4 IMAD.WIDE R8, R11, 0x4, R8 ;  /* 0x000000040b08c825 */ /* 0x008fc400078e0208 */
[----:B------:R-:W0:Y:S02]  /*11c0*/  @!P5 LDC.64 R10, c[0x0][0x248] ;  /* 0x00009200ff0adb82 */ /* 0x000e240000000a00 */
[----:B------:R-:W-:Y:S02]  /*11d0*/  @!P5 IMAD R33, R33, R18, RZ ;  /* 0x000000122121d224 */ /* 0x000fe400078e02ff */
[----:B------:R-:W-:-:S03]  /*11e0*/  @!P4 IMAD.WIDE.U32 R8, R13, 0x8, R8 ;  /* 0x000000080d08c825 */ /* 0x000fc600078e0008 */
[----:B------:R-:W-:-:S03]  /*11f0*/  @!P5 SHF.L.U32 R33, R33, 0x1, RZ ;  /* 0x000000012121d819 */ /* 0x000fc600000006ff */
[----:B------:R-:W3:Y:S01]  /*1200*/  @!P4 LDG.E.64 R8, desc[UR8][R8.64] ;  /* 0x000000080808c981 */ /* 0x000ee2000c1e1b00 */
[----:B--2---:R-:W-:Y:S02]  /*1210*/  @!P3 IMAD R17, R17, R15, R12 ;  /* 0x0000000f1111b224 */ /* 0x004fe400078e020c */
[----:B------:R-:W-:Y:S01]  /*1220*/  @!P3 IMAD R15, R15, R14, RZ ;  /* 0x0000000e0f0fb224 */ /* 0x000fe200078e02ff */
[----:B------:R-:W-:Y:S01]  /*1230*/  IADD3 R14, R19, 0x3, RZ ;  /* 0x00000003130e7810 */ /* 0x000fe20007ffe0ff */
[----:B------:R-:W1:Y:S01]  /*1240*/  @!P3 LDC.64 R12, c[0x0][0x248] ;  /* 0x00009200ff0cbb82 */ /* 0x000e620000000a00 */
[----:B0-----:R-:W-:Y:S02]  /*1250*/  @!P5 IMAD.WIDE R10, R33, 0x4, R10 ;  /* 0x00000004210ad825 */ /* 0x001fe400078e020a */
[----:B------:R-:W-:Y:S02]  /*1260*/  ISETP.EQ.OR P1, PT, R14, UR7, P2 ;  /* 0x000000070e007c0c */ /* 0x000fe40009722670 */
[----:B------:R-:W-:-:S02]  /*1270*/  @!P3 IMAD R16, R15, R18, RZ ;  /* 0x000000120f10b224 */ /* 0x000fc400078e02ff */
[----:B------:R-:W-:-:S03]  /*1280*/  @!P5 IMAD.WIDE.U32 R10, R21, 0x8, R10 ;  /* 0x00000008150ad825 */ /* 0x000fc600078e000a */
[----:B------:R-:W-:-:S03]  /*1290*/  @!P3 SHF.L.U32 R21, R16, 0x1, RZ ;  /* 0x000000011015b819 */ /* 0x000fc600000006ff */
[----:B------:R-:W2:Y:S03]  /*12a0*/  @!P5 LDG.E.64 R10, desc[UR8][R10.64] ;  /* 0x000000080a0ad981 */ /* 0x000ea6000c1e1b00 */
[----:B------:R-:W0:Y:S01]  /*12b0*/  @!P1 S2R R15, SR_CTAID.Y ;  /* 0x00000000000f9919 */ /* 0x000e220000002600 */
[----:B-1----:R-:W-:Y:S02]  /*12c0*/  @!P3 IMAD.WIDE R12, R21, 0x4, R12 ;  /* 0x00000004150cb825 */ /* 0x002fe400078e020c */
[----:B------:R-:W0:Y:S02]  /*12d0*/  @!P1 LDC R21, c[0x0][0x10] ;  /* 0x00000400ff159b82 */ /* 0x000e240000000800 */
[----:B------:R-:W-:Y:S01]  /*12e0*/  @!P3 IMAD.WIDE.U32 R16, R17, 0x8, R12 ;  /* 0x000000081110b825 */ /* 0x000fe200078e000c */
[----:B------:R-:W-:-:S03]  /*12f0*/  @!P1 LOP3.LUT R12, R4, 0x1, RZ, 0xc0, !PT ;  /* 0x00000001040c9812 */ /* 0x000fc600078ec0ff */
[----:B0-----:R-:W-:Y:S02]  /*1300*/  @!P1 IMAD R15, R14, R21, R15 ;  /* 0x000000150e0f9224 */ /* 0x001fe400078e020f */
[----:B------:R-:W-:Y:S02]  /*1310*/  @!P1 IMAD R21, R21, R12, RZ ;  /* 0x0000000c15159224 */ /* 0x000fe400078e02ff */
[----:B------:R-:W0:Y:S02]  /*1320*/  @!P1 LDC.64 R12, c[0x0][0x248] ;  /* 0x00009200ff0c9b82 */ /* 0x000e240000000a00 */
[----:B------:R-:W-:-:S05]  /*1330*/  @!P1 IMAD R21, R21, R18, RZ ;  /* 0x0000001215159224 */ /* 0x000fca00078e02ff */
[----:B------:R-:W-:-:S05]  /*1340*/  @!P1 SHF.L.U32 R21, R21, 0x1, RZ ;  /* 0x0000000115159819 */ /* 0x000fca00000006ff */
[----:B0-----:R-:W-:-:S04]  /*1350*/  @!P1 IMAD.WIDE R12, R21, 0x4, R12 ;  /* 0x00000004150c9825 */ /* 0x001fc800078e020c */
[----:B------:R-:W-:Y:S02]  /*1360*/  @!P1 IMAD.WIDE.U32 R14, R15, 0x8, R12 ;  /* 0x000000080f0e9825 */ /* 0x000fe400078e000c */
[----:B------:R-:W4:Y:S04]  /*1370*/  @!P3 LDG.E.64 R12, desc[UR8][R16.64] ;  /* 0x00000008100cb981 */ /* 0x000f28000c1e1b00 */
[----:B------:R-:W5:Y:S01]  /*1380*/  @!P1 LDG.E.64 R14, desc[UR8][R14.64] ;  /* 0x000000080e0e9981 */ /* 0x000f62000c1e1b00 */
[----:B------:R-:W-:Y:S02]  /*1390*/  IADD3 R20, R20, -0x4, RZ ;  /* 0xfffffffc14147810 */ /* 0x000fe40007ffe0ff */
[----:B------:R-:W-:Y:S01]  /*13a0*/  IADD3 R19, R19, 0x4, RZ ;  /* 0x0000000413137810 */ /* 0x000fe20007ffe0ff */
[----:B---3--:R-:W-:Y:S01]  /*13b0*/  @!P4 FADD.FTZ R22, R22, R8 ;  /* 0x000000081616c221 */ /* 0x008fe20000010000 */
[----:B------:R-:W-:Y:S01]  /*13c0*/  @!P4 FADD.FTZ R23, R23, R9 ;  /* 0x000000091717c221 */ /* 0x000fe20000010000 */
[----:B------:R-:W-:-:S02]  /*13d0*/  ISETP.NE.AND P4, PT, R20, RZ, PT ;  /* 0x000000ff1400720c */ /* 0x000fc40003f85270 */
[----:B--2---:R-:W-:Y:S01]  /*13e0*/  @!P5 FADD.FTZ R22, R22, R10 ;  /* 0x0000000a1616d221 */ /* 0x004fe20000010000 */
[----:B------:R-:W-:-:S03]  /*13f0*/  @!P5 FADD.FTZ R23, R23, R11 ;  /* 0x0000000b1717d221 */ /* 0x000fc60000010000 */
[----:B----4-:R-:W-:Y:S01]  /*1400*/  @!P3 FADD.FTZ R22, R22, R12 ;  /* 0x0000000c1616b221 */ /* 0x010fe20000010000 */
[----:B------:R-:W-:-:S03]  /*1410*/  @!P3 FADD.FTZ R23, R23, R13 ;  /* 0x0000000d1717b221 */ /* 0x000fc60000010000 */
[----:B-----5:R-:W-:Y:S01]  /*1420*/  @!P1 FADD.FTZ R22, R22, R14 ;  /* 0x0000000e16169221 */ /* 0x020fe20000010000 */
[----:B------:R-:W-:Y:S02]  /*1430*/  @!P1 FADD.FTZ R23, R23, R15 ;  /* 0x0000000f17179221 */ /* 0x000fe40000010000 */
[----:B------:R-:W-:Y:S05]  /*1440*/  @P4 BRA `(.L_x_2862) ;  /* 0xfffffffc00044947 */ /* 0x000fea000383ffff */
.L_x_2861:
        /* <DEDUP_REMOVED lines=8> */
[----:B0-----:R-:W-:Y:S01]  /*14d0*/  LOP3.LUT R11, R4, 0x1, RZ, 0xc0, !PT ;  /* 0x00000001040b7812 */ /* 0x001fe200078ec0ff */
[----:B------:R-:W-:-:S04]  /*14e0*/  ULDC UR5, c[0x0][0x10] ;  /* 0x0000040000057ab9 */ /* 0x000fc80000000800 */
[----:B------:R-:W-:-:S04]  /*14f0*/  IMAD R11, R11, UR5, RZ ;  /* 0x000000050b0b7c24 */ /* 0x000fc8000f8e02ff */
[----:B------:R-:W-:-:S05]  /*1500*/  IMAD R11, R11, R18, RZ ;  /* 0x000000120b0b7224 */ /* 0x000fca00078e02ff */
[----:B------:R-:W-:-:S05]  /*1510*/  SHF.L.U32 R11, R11, 0x1, RZ ;  /* 0x000000010b0b7819 */ /* 0x000fca00000006ff */
[----:B--2---:R-:W-:-:S04]  /*1520*/  IMAD.WIDE R8, R11, 0x4, R8 ;  /* 0x000000040b087825 */ /* 0x004fc800078e0208 */
[----:B-1----:R-:W-:-:S04]  /*1530*/  IMAD R11, R19, UR5, R12 ;  /* 0x00000005130b7c24 */ /* 0x002fc8000f8e020c */
[----:B------:R-:W-:-:S06]  /*1540*/  IMAD.WIDE.U32 R8, R11, 0x8, R8 ;  /* 0x000000080b087825 */ /* 0x000fcc00078e0008 */
[----:B------:R-:W2:Y:S02]  /*1550*/  LDG.E.64 R8, desc[UR8][R8.64] ;  /* 0x0000000808087981 */ /* 0x000ea4000c1e1b00 */
[----:B--2---:R-:W-:Y:S01]  /*1560*/  FADD.FTZ R22, R22, R8 ;  /* 0x0000000816167221 */ /* 0x004fe20000010000 */
[----:B------:R-:W-:-:S07]  /*1570*/  FADD.FTZ R23, R23, R9 ;  /* 0x0000000917177221 */ /* 0x000fce0000010000 */
.L_x_2864:
[----:B------:R-:W-:Y:S05]  /*1580*/  BSYNC B0 ;  /* 0x0000000000007941 */ /* 0x000fea0003800000 */
.L_x_2863:
[----:B------:R-:W-:Y:S05]  /*1590*/  @!P3 BRA `(.L_x_2858) ;  /* 0x00000000007cb947 */ /* 0x000fea0003800000 */
[C---:B------:R-:W-:Y:S02]  /*15a0*/  IADD3 R14, R19.reuse, 0x1, RZ ;  /* 0x00000001130e7810 */ /* 0x040fe40007ffe0ff */
[----:B------:R-:W-:Y:S02]  /*15b0*/  IADD3 R19, R19, 0x2, RZ ;  /* 0x0000000213137810 */ /* 0x000fe40007ffe0ff */
[----:B------:R-:W-:Y:S02]  /*15c0*/  ISETP.EQ.OR P3, PT, R14, UR7, P2 ;  /* 0x000000070e007c0c */ /* 0x000fe40009762670 */
[----:B------:R-:W-:-:S04]  /*15d0*/  ISETP.EQ.OR P1, PT, R19, UR7, P2 ;  /* 0x0000000713007c0c */ /* 0x000fc80009722670 */
[----:B------:R-:W-:-:S07]  /*15e0*/  ISETP.EQ.OR P1, PT, R10, 0x2, P1 ;  /* 0x000000020a00780c */ /* 0x000fce0000f22670 */
[----:B------:R-:W1:Y:S01]  /*15f0*/  @!P3 LDC R16, c[0x0][0x10] ;  /* 0x00000400ff10bb82 */ /* 0x000e620000000800 */
[----:B------:R-:W2:Y:S01]  /*1600*/  @!P3 S2R R15, SR_CTAID.Y ;  /* 0x00000000000fb919 */ /* 0x000ea20000002600 */
[----:B------:R-:W-:-:S04]  /*1610*/  @!P3 LOP3.LUT R17, R4, 0x1, RZ, 0xc0, !PT ;  /* 0x000000010411b812 */ /* 0x000fc800078ec0ff */
[----:B------:R-:W3:Y:S01]  /*1620*/  @!P1 S2R R12, SR_CTAID.Y ;  /* 0x00000000000c9919 */ /* 0x000ee20000002600 */
[----:B------:R-:W-:Y:S01]  /*1630*/  @!P1 LOP3.LUT R20, R4, 0x1, RZ, 0xc0, !PT ;  /* 0x0000000104149812 */ /* 0x000fe200078ec0ff */
[----:B------:R-:W4:Y:S08]  /*1640*/  @!P1 LDC R13, c[0x0][0x10] ;  /* 0x00000400ff0d9b82 */ /* 0x000f300000000800 */
[----:B0-----:R-:W0:Y:S08]  /*1650*/  @!P3 LDC.64 R10, c[0x0][0x248] ;  /* 0x00009200ff0abb82 */ /* 0x001e300000000a00 */
[----:B------:R-:W5:Y:S01]  /*1660*/  @!P1 LDC.64 R8, c[0x0][0x248] ;  /* 0x00009200ff089b82 */ /* 0x000f620000000a00 */
[----:B-1----:R-:W-:-:S04]  /*1670*/  @!P3 IMAD R17, R16, R17, RZ ;  /* 0x000000111011b224 */ /* 0x002fc800078e02ff */
[----:B------:R-:W-:Y:S02]  /*1680*/  @!P3 IMAD R17, R17, R18, RZ ;  /* 0x000000121111b224 */ /* 0x000fe400078e02ff */
[----:B----4-:R-:W-:-:S03]  /*1690*/  @!P1 IMAD R21, R13, R20, RZ ;  /* 0x000000140d159224 */ /* 0x010fc600078e02ff */
[----:B------:R-:W-:Y:S01]  /*16a0*/  @!P3 SHF.L.U32 R17, R17, 0x1, RZ ;  /* 0x000000011111b819 */ /* 0x000fe200000006ff */
[----:B--2---:R-:W-:Y:S02]  /*16b0*/  @!P3 IMAD R15, R14, R16, R15 ;  /* 0x000000100e0fb224 */ /* 0x004fe400078e020f */
[----:B------:R-:W-:Y:S02]  /*16c0*/  @!P1 IMAD R21, R21, R18, RZ ;  /* 0x0000001215159224 */ /* 0x000fe400078e02ff */
[----:B---3--:R-:W-:Y:S02]  /*16d0*/  @!P1 IMAD R13, R19, R13, R12 ;  /* 0x0000000d130d9224 */ /* 0x008fe400078e020c */
[----:B0-----:R-:W-:Y:S01]  /*16e0*/  @!P3 IMAD.WIDE R10, R17, 0x4, R10 ;  /* 0x00000004110ab825 */ /* 0x001fe200078e020a */
[----:B------:R-:W-:-:S03]  /*16f0*/  @!P1 SHF.L.U32 R21, R21, 0x1, RZ ;  /* 0x0000000115159819 */ /* 0x000fc600000006ff */
[----:B------:R-:W-:-:S04]  /*1700*/  @!P3 IMAD.WIDE.U32 R10, R15, 0x8, R10 ;  /* 0x000000080f0ab825 */ /* 0x000fc800078e000a */
[----:B-----5:R-:W-:Y:S02]  /*1710*/  @!P1 IMAD.WIDE R8, R21, 0x4, R8 ;  /* 0x0000000415089825 */ /* 0x020fe400078e0208 */
[----:B------:R-:W2:Y:S02]  /*1720*/  @!P3 LDG.E.64 R10, desc[UR8][R10.64] ;  /* 0x000000080a0ab981 */ /* 0x000ea4000c1e1b00 */
[----:B------:R-:W-:-:S06]  /*1730*/  @!P1 IMAD.WIDE.U32 R8, R13, 0x8, R8 ;  /* 0x000000080d089825 */ /* 0x000fcc00078e0008 */
[----:B------:R-:W3:Y:S01]  /*1740*/  @!P1 LDG.E.64 R8, desc[UR8][R8.64] ;  /* 0x0000000808089981 */ /* 0x000ee2000c1e1b00 */
[----:B--2---:R-:W-:Y:S01]  /*1750*/  @!P3 FADD.FTZ R22, R22, R10 ;  /* 0x0000000a1616b221 */ /* 0x004fe20000010000 */
[----:B------:R-:W-:-:S03]  /*1760*/  @!P3 FADD.FTZ R23, R23, R11 ;  /* 0x0000000b1717b221 */ /* 0x000fc60000010000 */
[----:B---3--:R-:W-:Y:S01]  /*1770*/  @!P1 FADD.FTZ R22, R22, R8 ;  /* 0x0000000816169221 */ /* 0x008fe20000010000 */
[----:B------:R-:W-:-:S07]  /*1780*/  @!P1 FADD.FTZ R23, R23, R9 ;  /* 0x0000000917179221 */ /* 0x000fce0000010000 */
.L_x_2858:
[----:B------:R-:W-:Y:S01]  /*1790*/  ULDC.64 UR10, c[0x0][0x218] ;  /* 0x00008600000a7ab9 */ /* 0x000fe20000000a00 */
[C---:B------:R-:W-:Y:S01]  /*17a0*/  LOP3.LUT P1, RZ, R32.reuse, UR7, RZ, 0xfc, !PT ;  /* 0x0000000720ff7c12 */ /* 0x040fe2000f82fcff */
[----:B------:R-:W2:Y:S01]  /*17b0*/  S2UR UR6, SR_CgaCtaId ;  /* 0x00000000000679c3 */ /* 0x000ea20000008800 */
[----:B------:R-:W-:Y:S01]  /*17c0*/  ISETP.EQ.U32.AND P3, PT, RZ, UR10, PT ;  /* 0x0000000aff007c0c */ /* 0x000fe2000bf62070 */
[----:B------:R-:W-:Y:S01]  /*17d0*/  IMAD.WIDE.U32 R8, R32, -0x55555555, RZ ;  /* 0xaaaaaaab20087825 */ /* 0x000fe200078e00ff */
[----:B------:R-:W-:Y:S02]  /*17e0*/  UMOV UR5, 0x400 ;  /* 0x0000040000057882 */ /* 0x000fe40000000000 */
[----:B------:R-:W-:Y:S01]  /*17f0*/  ISETP.EQ.OR.EX P1, PT, RZ, UR11, P1, P3 ;  /* 0x0000000bff007c0c */ /* 0x000fe20008f22730 */
[----:B------:R-:W-:Y:S01]  /*1800*/  ULDC.64 UR10, c[0x0][0x278] ;  /* 0x00009e00000a7ab9 */ /* 0x000fe20000000a00 */
[----:B------:R-:W-:Y:S01]  /*1810*/  SHF.R.U32.HI R9, RZ, 0x3, R9 ;  /* 0x00000003ff097819 */ /* 0x000fe20000011609 */
[----:B01----:R-:W0:Y:S04]  /*1820*/  LDC.64 R10, c[0x0][0x228] ;  /* 0x00008a00ff0a7b82 */ /* 0x003e280000000a00 */
        /* <DEDUP_REMOVED lines=8> */
[----:B------:R-:W-:Y:S01]  /*18b0*/  @!P1 FMUL.FTZ R8, R22, UR6 ;  /* 0x0000000616089c20 */ /* 0x000fe20008410000 */
[C---:B0-----:R-:W-:Y:S02]  /*18c0*/  IMAD.WIDE R10, R17.reuse, 0x4, R10 ;  /* 0x00000004110a7825 */ /* 0x041fe400078e020a */
[----:B------:R-:W-:Y:S02]  /*18d0*/  @!P2 STS.64 [UR5+0x78], R22 ;  /* 0x00007816ff00a988 */ /* 0x000fe40008000a05 */
[----:B-1----:R-:W-:-:S04]  /*18e0*/  IMAD.WIDE R12, R17, 0x4, R12 ;  /* 0x00000004110c7825 */ /* 0x002fc800078e020c */
[----:B---3--:R-:W-:-:S05]  /*18f0*/  @!P1 IMAD.WIDE R14, R5, 0x8, R14 ;  /* 0x00000008050e9825 */ /* 0x008fca00078e020e */
[----:B------:R0:W-:Y:S01]  /*1900*/  @!P1 STG.E.64 desc[UR8][R14.64], R8 ;  /* 0x000000080e009986 */ /* 0x0001e2000c101b08 */
[----:B------:R-:W-:Y:S06]  /*1910*/  BAR.SYNC.DEFER_BLOCKING 0x0 ;  /* 0x0000000000007b1d */ /* 0x000fec0000010000 */
[----:B------:R-:W2:Y:S04]  /*1920*/  LDG.E.64 R10, desc[UR8][R10.64] ;  /* 0x000000080a0a7981 */ /* 0x000ea8000c1e1b00 */
[----:B------:R-:W2:Y:S01]  /*1930*/  LDG.E.64 R12, desc[UR8][R12.64] ;  /* 0x000000080c0c7981 */ /* 0x000ea2000c1e1b00 */
[----:B0-----:R-:W-:-:S02]  /*1940*/  MOV R8, 0x3f800000 ;  /* 0x3f80000000087802 */ /* 0x001fc40000000f00 */
[----:B------:R-:W-:Y:S01]  /*1950*/  IADD3 R18, R30, 0x60, RZ ;  /* 0x000000601e127810 */ /* 0x000fe20007ffe0ff */
[----:B------:R-:W0:Y:S01]  /*1960*/  LDS.64 R16, [UR5+0x78] ;  /* 0x00007805ff107984 */ /* 0x000e220008000a00 */
[----:B------:R-:W-:Y:S01]  /*1970*/  ULDC.U8 UR5, c[0x0][0x28c] ;  /* 0x0000a30000057ab9 */ /* 0x000fe20000000000 */
[----:B------:R-:W-:Y:S02]  /*1980*/  ISETP.GE.U32.AND P2, PT, R2, UR10, PT ;  /* 0x0000000a02007c0c */ /* 0x000fe4000bf46070 */
[----:B------:R-:W-:Y:S02]  /*1990*/  ISETP.NE.AND P4, PT, RZ, UR5, PT ;  /* 0x00000005ff007c0c */ /* 0x000fe4000bf85270 */
[----:B------:R-:W-:Y:S02]  /*19a0*/  SHF.R.S32.HI R20, RZ, 0x1f, R18 ;  /* 0x0000001fff147819 */ /* 0x000fe40000011412 */
[----:B------:R-:W-:-:S04]  /*19b0*/  ISETP.GE.AND.EX P2, PT, R3, UR11, PT, P2 ;  /* 0x0000000b03007c0c */ /* 0x000fc8000bf46320 */
[----:B------:R-:W-:Y:S01]  /*19c0*/  ISETP.GT.U32.OR P2, PT, R32, 0x17f, P2 ;  /* 0x0000017f2000780c */ /* 0x000fe20001744470 */
[----:B0-----:R-:W-:-:S04]  /*19d0*/  FMUL.FTZ R16, R16, UR6 ;  /* 0x0000000610107c20 */ /* 0x001fc80008410000 */
[C---:B------:R-:W-:Y:S01]  /*19e0*/  FMUL.FTZ R0, R16.reuse, R16 ;  /* 0x0000001010007220 */ /* 0x040fe20000410000 */
[C---:B------:R-:W-:Y:S01]  /*19f0*/  FADD.FTZ R7, -R16.reuse, R7 ;  /* 0x0000000710077221 */ /* 0x040fe20000010100 */
[C---:B------:R-:W-:Y:S01]  /*1a00*/  FADD.FTZ R19, -R16.reuse, R26 ;  /* 0x0000001a10137221 */ /* 0x040fe20000010100 */
[C---:B------:R-:W-:Y:S01]  /*1a10*/  FADD.FTZ R9, -R16.reuse, R6 ;  /* 0x0000000610097221 */ /* 0x040fe20000010100 */
[----:B------:R-:W-:Y:S01]  /*1a20*/  FFMA.FTZ R0, R17, UR6, -R0 ;  /* 0x0000000611007c23 */ /* 0x000fe20008010800 */
[C---:B------:R-:W-:Y:S01]  /*1a30*/  FADD.FTZ R15, -R16.reuse, R24 ;  /* 0x00000018100f7221 */ /* 0x040fe20000010100 */
[C---:B------:R-:W-:Y:S01]  /*1a40*/  FADD.FTZ R25, -R16.reuse, R25 ;  /* 0x0000001910197221 */ /* 0x040fe20000010100 */
[C---:B------:R-:W-:Y:S01]  /*1a50*/  FADD.FTZ R27, -R16.reuse, R27 ;  /* 0x0000001b101b7221 */ /* 0x040fe20000010100 */
[----:B------:R-:W-:Y:S01]  /*1a60*/  FADD.FTZ R21, -R16, R28 ;  /* 0x0000001c10157221 */ /* 0x000fe20000010100 */
[----:B------:R-:W-:Y:S01]  /*1a70*/  FSETP.GTU.FTZ.AND P1, PT, R0, RZ, PT ;  /* 0x000000ff0000720b */ /* 0x000fe20003f3c000 */
[----:B------:R-:W-:-:S12]  /*1a80*/  FADD.FTZ R29, -R16, R29 ;  /* 0x0000001d101d7221 */ /* 0x000fd80000010100 */
[----:B------:R-:W0:Y:S02]  /*1a90*/  @P1 LDC R17, c[0x0][0x238] ;  /* 0x00008e00ff111b82 */ /* 0x000e240000000800 */
[----:B0-----:R-:W-:Y:S01]  /*1aa0*/  @P1 FADD.FTZ R17, R0, R17 ;  /* 0x0000001100111221 */ /* 0x001fe20000010000 */
[----:B------:R-:W-:-:S03]  /*1ab0*/  IADD3 R0, R30, 0x40, RZ ;  /* 0x000000401e007810 */ /* 0x000fc60007ffe0ff */
[----:B------:R-:W0:Y:S01]  /*1ac0*/  @P1 MUFU.RSQ R8, R17 ;  /* 0x0000001100081308 */ /* 0x000e220000001400 */
[----:B------:R-:W-:Y:S02]  /*1ad0*/  ISETP.GE.U32.AND P3, PT, R0, UR10, PT ;  /* 0x0000000a00007c0c */ /* 0x000fe4000bf66070 */
[----:B------:R-:W-:-:S04]  /*1ae0*/  ISETP.GE.U32.AND P1, PT, R18, UR10, PT ;  /* 0x0000000a12007c0c */ /* 0x000fc8000bf26070 */
[----:B------:R-:W-:-:S04]  /*1af0*/  ISETP.GE.AND.EX P1, PT, R20, UR11, PT, P1 ;  /* 0x0000000b14007c0c */ /* 0x000fc8000bf26310 */
[----:B------:R-:W-:Y:S01]  /*1b00*/  ISETP.GT.U32.OR P1, PT, R32, 0x17f, P1 ;  /* 0x0000017f2000780c */ /* 0x000fe20000f24470 */
[-C--:B0-----:R-:W-:Y:S01]  /*1b10*/  FMUL.FTZ R22, R7, R8.reuse ;  /* 0x0000000807167220 */ /* 0x081fe20000410000 */
[-C--:B------:R-:W-:Y:S01]  /*1b20*/  FMUL.FTZ R7, R19, R8.reuse ;  /* 0x0000000813077220 */ /* 0x080fe20000410000 */
[----:B------:R-:W-:Y:S01]  /*1b30*/  SHF.R.S32.HI R19, RZ, 0x1f, R0 ;  /* 0x0000001fff137819 */ /* 0x000fe20000011400 */
[-C--:B------:R-:W-:Y:S01]  /*1b40*/  FMUL.FTZ R9, R9, R8.reuse ;  /* 0x0000000809097220 */ /* 0x080fe20000410000 */
[-C--:B------:R-:W-:Y:S01]  /*1b50*/  FMUL.FTZ R15, R15, R8.reuse ;  /* 0x000000080f0f7220 */ /* 0x080fe20000410000 */
[-C--:B------:R-:W-:Y:S01]  /*1b60*/  FMUL.FTZ R24, R25, R8.reuse ;  /* 0x0000000819187220 */ /* 0x080fe20000410000 */
[-C--:B------:R-:W-:Y:S01]  /*1b70*/  FMUL.FTZ R26, R27, R8.reuse ;  /* 0x000000081b1a7220 */ /* 0x080fe20000410000 */
[-C--:B------:R-:W-:Y:S01]  /*1b80*/  FMUL.FTZ R21, R21, R8.reuse ;  /* 0x0000000815157220 */ /* 0x080fe20000410000 */
[----:B------:R-:W-:Y:S01]  /*1b90*/  FMUL.FTZ R28, R29, R8 ;  /* 0x000000081d1c7220 */ /* 0x000fe20000410000 */
[----:B------:R-:W-:-:S04]  /*1ba0*/  ISETP.GE.AND.EX P3, PT, R19, UR11, PT, P3 ;  /* 0x0000000b13007c0c */ /* 0x000fc8000bf66330 */
[----:B------:R-:W-:Y:S01]  /*1bb0*/  ISETP.GT.U32.OR P3, PT, R32, 0x17f, P3 ;  /* 0x0000017f2000780c */ /* 0x000fe20001f64470 */
[C-C-:B--2---:R-:W-:Y:S01]  /*1bc0*/  FFMA.FTZ R16, R10.reuse, R9, R12.reuse ;  /* 0x000000090a107223 */ /* 0x144fe2000001000c */
[C-C-:B------:R-:W-:Y:S01]  /*1bd0*/  FFMA.FTZ R6, R10.reuse, R15, R12.reuse ;  /* 0x0000000f0a067223 */ /* 0x140fe2000001000c */
[C-C-:B------:R-:W-:Y:S01]  /*1be0*/  FFMA.FTZ R8, R10.reuse, R7, R12.reuse ;  /* 0x000000070a087223 */ /* 0x140fe2000001000c */
[----:B------:R-:W-:Y:S01]  /*1bf0*/  FFMA.FTZ R14, R10, R21, R12 ;  /* 0x000000150a0e7223 */ /* 0x000fe2000001000c */
[C-C-:B------:R-:W-:Y:S01]  /*1c00*/  FFMA.FTZ R7, R11.reuse, R24, R13.reuse ;  /* 0x000000180b077223 */ /* 0x140fe2000001000d */
[C-C-:B------:R-:W-:Y:S01]  /*1c10*/  FFMA.FTZ R9, R11.reuse, R26, R13.reuse ;  /* 0x0000001a0b097223 */ /* 0x140fe2000001000d */
        /* <DEDUP_REMOVED lines=13> */
.L_x_2865:
        /* <DEDUP_REMOVED lines=8> */
[----:B------:R-:W-:Y:S02]  /*1d70*/  ULDC.64 UR10, c[0x0][0x210] ;  /* 0x00008400000a7ab9 */ /* 0x000fe40000000a00 */
[----:B------:R-:W-:Y:S02]  /*1d80*/  LEA R12, P5, R10, UR10, 0x2 ;  /* 0x0000000a0a0c7c11 */ /* 0x000fe4000f8a10ff */
[----:B------:R-:W-:-:S04]  /*1d90*/  IADD3 R13, R11, R13, RZ ;  /* 0x0000000d0b0d7210 */ /* 0x000fc80007ffe0ff */
[----:B------:R-:W-:-:S05]  /*1da0*/  LEA.HI.X R13, R10, UR11, R13, 0x2, P5 ;  /* 0x0000000b0a0d7c11 */ /* 0x000fca000a8f140d */
[----:B------:R0:W-:Y:S02]  /*1db0*/  STG.E.64 desc[UR8][R12.64], R16 ;  /* 0x000000100c007986 */ /* 0x0001e4000c101b08 */
.L_x_2867:
[----:B------:R-:W-:Y:S05]  /*1dc0*/  BSYNC B0 ;  /* 0x0000000000007941 */ /* 0x000fea0003800000 */
.L_x_2866:
        /* <DEDUP_REMOVED lines=11> */
.L_x_2868:
[----:B------:R-:W-:Y:S04]  /*1e80*/  BSSY B0, `(.L_x_2869) ;  /* 0x000000d000007945 */ /* 0x000fe80003800000 */
[----:B------:R-:W-:Y:S05]  /*1e90*/  @P2 BRA `(.L_x_2870) ;  /* 0x00000000002c2947 */ /* 0x000fea0003800000 */
[----:B------:R-:W-:Y:S01]  /*1ea0*/  ULDC.64 UR10, c[0x0][0x270] ;  /* 0x00009c00000a7ab9 */ /* 0x000fe20000000a00 */
[----:B------:R-:W-:Y:S01]  /*1eb0*/  MOV R10, R34 ;  /* 0x00000022000a7202 */ /* 0x000fe20000000f00 */
[----:B------:R-:W-:Y:S01]  /*1ec0*/  IMAD R3, R3, UR10, RZ ;  /* 0x0000000a03037c24 */ /* 0x000fe2000f8e02ff */
[----:B------:R-:W-:-:S03]  /*1ed0*/  MOV R11, R37 ;  /* 0x00000025000b7202 */ /* 0x000fc60000000f00 */
[C---:B------:R-:W-:Y:S02]  /*1ee0*/  IMAD R3, R2.reuse, UR11, R3 ;  /* 0x0000000b02037c24 */ /* 0x040fe4000f8e0203 */
[----:B------:R-:W-:Y:S01]  /*1ef0*/  IMAD.WIDE.U32 R10, R2, UR10, R10 ;  /* 0x0000000a020a7c25 */ /* 0x000fe2000f8e000a */
[----:B------:R-:W-:Y:S02]  /*1f00*/  ULDC.64 UR10, c[0x0][0x210] ;  /* 0x00008400000a7ab9 */ /* 0x000fe40000000a00 */
[----:B0-----:R-:W-:Y:S02]  /*1f10*/  LEA R12, P2, R10, UR10, 0x2 ;  /* 0x0000000a0a0c7c11 */ /* 0x001fe4000f8410ff */
[----:B------:R-:W-:-:S04]  /*1f20*/  IADD3 R3, R11, R3, RZ ;  /* 0x000000030b037210 */ /* 0x000fc80007ffe0ff */
[----:B------:R-:W-:-:S05]  /*1f30*/  LEA.HI.X R13, R10, UR11, R3, 0x2, P2 ;  /* 0x0000000b0a0d7c11 */ /* 0x000fca00090f1403 */
[----:B------:R1:W-:Y:S02]  /*1f40*/  STG.E.64 desc[UR8][R12.64], R6 ;  /* 0x000000060c007986 */ /* 0x0003e4000c101b08 */
.L_x_2870:
[----:B------:R-:W-:Y:S05]  /*1f50*/  BSYNC B0 ;  /* 0x0000000000007941 */ /* 0x000fea0003800000 */
.L_x_2869:
        /* <DEDUP_REMOVED lines=11> */
.L_x_2871:
[----:B------:R-:W-:Y:S04]  /*2010*/  BSSY B0, `(.L_x_2872) ;  /* 0x000000d000007945 */ /* 0x000fe80003800000 */
[----:B------:R-:W-:Y:S05]  /*2020*/  @P3 BRA `(.L_x_2873) ;  /* 0x00000000002c3947 */ /* 0x000fea0003800000 */
[----:B------:R-:W-:Y:S01]  /*2030*/  ULDC.64 UR10, c[0x0][0x270] ;  /* 0x00009c00000a7ab9 */ /* 0x000fe20000000a00 */
[----:B-1----:R-:W-:Y:S01]  /*2040*/  MOV R6, R34 ;  /* 0x0000002200067202 */ /* 0x002fe20000000f00 */
        /* <DEDUP_REMOVED lines=9> */
.L_x_2873:
[----:B------:R-:W-:Y:S05]  /*20e0*/  BSYNC B0 ;  /* 0x0000000000007941 */ /* 0x000fea0003800000 */
.L_x_2872:
[----:B------:R-:W-:Y:S05]  /*20f0*/  @!P4 BRA `(.L_x_2874) ;  /* 0x000000000028c947 */ /* 0x000fea0003800000 */
[----:B------:R-:W-:Y:S01]  /*2100*/  FMUL.FTZ R0, R14, -1.4426950216293334961 ;  /* 0xbfb8aa3b0e007820 */ /* 0x000fe20000410000 */
[----:B-12---:R-:W-:-:S05]  /*2110*/  FMUL.FTZ R6, R15, -1.4426950216293334961 ;  /* 0xbfb8aa3b0f067820 */ /* 0x006fca0000410000 */
        /* <DEDUP_REMOVED lines=8> */
.L_x_2874:
[----:B------:R-:W-:Y:S04]  /*21a0*/  BSSY B0, `(.L_x_2875) ;  /* 0x000000c000007945 */ /* 0x000fe80003800000 */
[----:B------:R-:W-:Y:S05]  /*21b0*/  @P1 BRA `(.L_x_2876) ;  /* 0x0000000000281947 */ /* 0x000fea0003800000 */
[----:B------:R-:W-:Y:S01]  /*21c0*/  ULDC.64 UR10, c[0x0][0x270] ;  /* 0x00009c00000a7ab9 */ /* 0x000fe20000000a00 */
[----:B------:R-:W-:Y:S01]  /*21d0*/  MOV R35, R37 ;  /* 0x0000002500237202 */ /* 0x000fe20000000f00 */
[----:B------:R-:W-:Y:S02]  /*21e0*/  IMAD R3, R20, UR10, RZ ;  /* 0x0000000a14037c24 */ /* 0x000fe4000f8e02ff */
[----:B------:R-:W-:-:S04]  /*21f0*/  IMAD.WIDE.U32 R34, R18, UR10, R34 ;  /* 0x0000000a12227c25 */ /* 0x000fc8000f8e0022 */
[----:B------:R-:W-:Y:S01]  /*2200*/  IMAD R3, R18, UR11, R3 ;  /* 0x0000000b12037c24 */ /* 0x000fe2000f8e0203 */
[----:B------:R-:W-:Y:S02]  /*2210*/  ULDC.64 UR10, c[0x0][0x210] ;  /* 0x00008400000a7ab9 */ /* 0x000fe40000000a00 */
[----:B-12---:R-:W-:Y:S02]  /*2220*/  LEA R6, P1, R34, UR10, 0x2 ;  /* 0x0000000a22067c11 */ /* 0x006fe4000f8210ff */
[----:B------:R-:W-:-:S04]  /*2230*/  IADD3 R3, R35, R3, RZ ;  /* 0x0000000323037210 */ /* 0x000fc80007ffe0ff */
[----:B------:R-:W-:-:S05]  /*2240*/  LEA.HI.X R7, R34, UR11, R3, 0x2, P1 ;  /* 0x0000000b22077c11 */ /* 0x000fca00088f1403 */
[----:B------:R3:W-:Y:S02]  /*2250*/  STG.E.64 desc[UR8][R6.64], R14 ;  /* 0x0000000e06007986 */ /* 0x0007e4000c101b08 */
.L_x_2876:
[----:B------:R-:W-:Y:S05]  /*2260*/  BSYNC B0 ;  /* 0x0000000000007941 */ /* 0x000fea0003800000 */
.L_x_2875:
[----:B------:R-:W4:Y:S01]  /*2270*/  LDC R0, c[0x0][0x10] ;  /* 0x00000400ff007b82 */ /* 0x000f220000000800 */
[----:B------:R-:W-:Y:S02]  /*2280*/  IADD3 R4, R4, 0x1, RZ ;  /* 0x0000000104047810 */ /* 0x000fe40007ffe0ff */
[----:B----4-:R-:W-:-:S04]  /*2290*/  IADD3 R5, R0, R5, RZ ;  /* 0x0000000500057210 */ /* 0x010fc80007ffe0ff */
[----:B------:R-:W-:-:S13]  /*22a0*/  ISETP.GE.AND P1, PT, R5, UR4, PT ;  /* 0x0000000405007c0c */ /* 0x000fda000bf26270 */
[----:B------:R-:W-:Y:S05]  /*22b0*/  @!P1 BRA `(.L_x_2877) ;  /* 0xffffffdc00a49947 */ /* 0x000fea000383ffff */
[----:B------:R-:W-:Y:S05]  /*22c0*/  EXIT ;  /* 0x000000000000794d */ /* 0x000fea0003800000 */
.L_x_2878:
        /* <DEDUP_REMOVED lines=11> */
.L_x_3303:


//--------------------- .text._Z35group_norm_nhwc_fwd_one_pass_kernelI11Fp32IOFp32WLi256ELi24ELi384EEv26Group_norm_nhwc_fwd_params --------------------------
	.section	.text._Z35group_norm_nhwc_fwd_one_pass_kernelI11Fp32IOFp32WLi256ELi24ELi384EEv26Group_norm_nhwc_fwd_params,"ax",@progbits
	.align	128
        .global         _Z35group_norm_nhwc_fwd_one_pass_kernelI11Fp32IOFp32WLi256ELi24ELi384EEv26Group_norm_nhwc_fwd_params
        .type           _Z35group_norm_nhwc_fwd_one_pass_kernelI11Fp32IOFp32WLi256ELi24ELi384EEv26Group_norm_nhwc_fwd_params,@function
        .size           _Z35group_norm_nhwc_fwd_one_pass_kernelI11Fp32IOFp32WLi256ELi24ELi384EEv26Group_norm_nhwc_fwd_params,(.L_x_3304 - _Z35group_norm_nhwc_fwd_one_pass_kernelI11Fp32IOFp32WLi256ELi24ELi384EEv26Group_norm_nhwc_fwd_params)
        .other          _Z35group_norm_nhwc_fwd_one_pass_kernelI11Fp32IOFp32WLi256ELi24ELi384EEv26Group_norm_nhwc_fwd_params,@"STO_CUDA_ENTRY STV_DEFAULT"
_Z35group_norm_nhwc_fwd_one_pass_kernelI11Fp32IOFp32WLi256ELi24ELi384EEv26Group_norm_nhwc_fwd_params:
.text._Z35group_norm_nhwc_fwd_one_pass_kernelI11Fp32IOFp32WLi256ELi24ELi384EEv26Group_norm_nhwc_fwd_params:
        /* <DEDUP_REMOVED lines=38> */
.L_x_2912:
[----:B--2---:R-:W0:Y:S01]  /*0260*/  LDC R19, c[0x0][0x288] ;  /* 0x0000a200ff137b82 */ /* 0x004e220000000800 */
[----:B------:R-:W-:Y:S01]  /*0270*/  ULDC.64 UR14, c[0x0][0x278] ;  /* 0x00009e00000e7ab9 */ /* 0x000fe20000000a00 */
[----:B------:R-:W-:Y:S01]  /*0280*/  SHF.R.S32.HI R27, RZ, 0x1f, R40 ;  /* 0x0000001fff1b7819 */ /* 0x000fe20000011428 */
        /* <DEDUP_REMOVED lines=8> */
[----:B0-----:R-:W-:-:S09]  /*0310*/  IABS R13, R19 ;  /* 0x00000013000d7213 */ /* 0x001fd20000000000 */
[----:B------:R-:W0:Y:S01]  /*0320*/  @!P4 LDC.64 R22, c[0x0][0x220] ;  /* 0x00008800ff16cb82 */ /* 0x000e220000000a00 */
[----:B------:R-:W2:Y:S08]  /*0330*/  I2F.RP R12, R13 ;  /* 0x0000000d000c7306 */ /* 0x000eb00000209400 */
[----:B--2---:R-:W2:Y:S02]  /*0340*/  MUFU.RCP R12, R12 ;  /* 0x0000000c000c7308 */ /* 0x004ea40000001000 */
[----:B--2---:R-:W-:-:S06]  /*0350*/  IADD3 R10, R12, 0xffffffe, RZ ;  /* 0x0ffffffe0c0a7810 */ /* 0x004fcc0007ffe0ff */
[----:B------:R2:W3:Y:S02]  /*0360*/  F2I.FTZ.U32.TRUNC.NTZ R11, R10 ;  /* 0x0000000a000b7305 */ /* 0x0004e4000021f000 */
[----:B--2---:R-:W-:Y:S02]  /*0370*/  MOV R10, RZ ;  /* 0x000000ff000a7202 */ /* 0x004fe40000000f00 */
[----:B---3--:R-:W-:-:S05]  /*0380*/  IADD3 R14, RZ, -R11, RZ ;  /* 0x8000000bff0e7210 */ /* 0x008fca0007ffe0ff */
[----:B------:R-:W-:Y:S01]  /*0390*/  IMAD R15, R14, R13, RZ ;  /* 0x0000000d0e0f7224 */ /* 0x000fe200078e02ff */
[----:B------:R-:W-:-:S03]  /*03a0*/  IABS R14, R44 ;  /* 0x0000002c000e7213 */ /* 0x000fc60000000000 */
[----:B------:R-:W-:Y:S01]  /*03b0*/  IMAD.HI.U32 R11, R11, R15, R10 ;  /* 0x0000000f0b0b7227 */ /* 0x000fe200078e000a */
[----:B------:R-:W-:-:S04]  /*03c0*/  LOP3.LUT R10, R44, R19, RZ, 0x3c, !PT ;  /* 0x000000132c0a7212 */ /* 0x000fc800078e3cff */
[----:B------:R-:W-:Y:S01]  /*03d0*/  ISETP.GE.AND P3, PT, R10, RZ, PT ;  /* 0x000000ff0a00720c */ /* 0x000fe20003f66270 */
[----:B------:R-:W-:-:S05]  /*03e0*/  IMAD.HI.U32 R11, R11, R14, RZ ;  /* 0x0000000e0b0b7227 */ /* 0x000fca00078e00ff */
[----:B------:R-:W-:-:S05]  /*03f0*/  IADD3 R12, -R11, RZ, RZ ;  /* 0x000000ff0b0c7210 */ /* 0x000fca0007ffe1ff */
[C---:B------:R-:W-:Y:S02]  /*0400*/  IMAD R12, R13.reuse, R12, R14 ;  /* 0x0000000c0d0c7224 */ /* 0x040fe400078e020e */
[----:B------:R-:W2:Y:S03]  /*0410*/  @P0 LDC.64 R14, c[0x0][0x270] ;  /* 0x00009c00ff0e0b82 */ /* 0x000ea60000000a00 */
        /* <DEDUP_REMOVED lines=17> */
[----:B------:R-:W3:Y:S01]  /*0530*/  @!P4 LDC.64 R10, c[0x0][0x270] ;  /* 0x00009c00ff0acb82 */ /* 0x000ee20000000a00 */
[----:B------:R-:W-:Y:S01]  /*0540*/  IMAD R12, R12, UR12, RZ ;  /* 0x0000000c0c0c7c24 */ /* 0x000fe2000f8e02ff */
[----:B------:R-:W-:Y:S01]  /*0550*/  ISETP.GE.AND.EX P3, PT, R25, UR15, PT, P3 ;  /* 0x0000000f19007c0c */ /* 0x000fe2000bf66330 */
[----:B------:R-:W-:-:S02]  /*0560*/  IMAD R46, R46, 0x18, RZ ;  /* 0x000000182e2e7824 */ /* 0x000fc400078e02ff */
[----:B------:R-:W-:Y:S01]  /*0570*/  IMAD R51, R13, UR13, R12 ;  /* 0x0000000d0d337c24 */ /* 0x000fe2000f8e020c */
[----:B------:R-:W-:Y:S01]  /*0580*/  ISETP.GT.U32.OR P3, PT, R5, 0x17f, P3 ;  /* 0x0000017f0500780c */ /* 0x000fe20001f64470 */
[----:B--2---:R-:W-:Y:S01]  /*0590*/  @P0 IMAD R12, R3, R14, RZ ;  /* 0x0000000e030c0224 */ /* 0x004fe200078e02ff */
[----:B------:R-:W-:Y:S01]  /*05a0*/  IADD3 R48, P2, R45, R46, RZ ;  /* 0x0000002e2d307210 */ /* 0x000fe20007f5e0ff */
[----:B------:R-:W2:Y:S03]  /*05b0*/  @!P1 LDC.64 R20, c[0x0][0x270] ;  /* 0x00009c00ff149b82 */ /* 0x000ea60000000a00 */
[----:B------:R-:W-:Y:S01]  /*05c0*/  LEA.HI.X.SX32 R49, R46, R19, 0x1, P2 ;  /* 0x000000132e317211 */ /* 0x000fe200010f0eff */
[----:B------:R-:W-:Y:S01]  /*05d0*/  @P0 IMAD R19, R42, R15, R12 ;  /* 0x0000000f2a130224 */ /* 0x000fe200078e020c */
[----:B------:R-:W-:Y:S01]  /*05e0*/  ISETP.GE.U32.AND P2, PT, R8, UR14, PT ;  /* 0x0000000e08007c0c */ /* 0x000fe2000bf46070 */
[----:B------:R-:W-:-:S05]  /*05f0*/  IMAD.WIDE.U32 R48, R13, UR12, R48 ;  /* 0x0000000c0d307c25 */ /* 0x000fca000f8e0030 */
[----:B------:R-:W-:Y:S01]  /*0600*/  IADD3 R51, R49, R51, RZ ;  /* 0x0000003331337210 */ /* 0x000fe20007ffe0ff */
[----:B---3--:R-:W-:Y:S01]  /*0610*/  @!P4 IMAD R27, R27, R10, RZ ;  /* 0x0000000a1b1bc224 */ /* 0x008fe200078e02ff */
[-C--:B------:R-:W-:Y:S02]  /*0620*/  @!P4 MOV R12, R48.reuse ;  /* 0x00000030000cc202 */ /* 0x080fe40000000f00 */
[----:B------:R-:W-:Y:S01]  /*0630*/  @!P4 MOV R13, R51 ;  /* 0x00000033000dc202 */ /* 0x000fe20000000f00 */
[C---:B------:R-:W-:Y:S01]  /*0640*/  @!P4 IMAD R29, R40.reuse, R11, R27 ;  /* 0x0000000b281dc224 */ /* 0x040fe200078e021b */
[----:B------:R-:W-:Y:S02]  /*0650*/  SHF.R.S32.HI R27, RZ, 0x1f, R8 ;  /* 0x0000001fff1b7819 */ /* 0x000fe40000011408 */
[----:B------:R-:W-:Y:S01]  /*0660*/  @P0 MOV R50, R48 ;  /* 0x0000003000320202 */ /* 0x000fe20000000f00 */
[----:B------:R-:W-:Y:S01]  /*0670*/  @!P4 IMAD.WIDE.U32 R10, R40, R10, R12 ;  /* 0x0000000a280ac225 */ /* 0x000fe200078e000c */
[----:B------:R-:W-:Y:S01]  /*0680*/  ISETP.GE.AND.EX P2, PT, R27, UR15, PT, P2 ;  /* 0x0000000f1b007c0c */ /* 0x000fe2000bf46320 */
[----:B------:R-:W3:Y:S02]  /*0690*/  @!P1 LDC.64 R12, c[0x0][0x220] ;  /* 0x00008800ff0c9b82 */ /* 0x000ee40000000a00 */
[----:B--2---:R-:W-:Y:S01]  /*06a0*/  @!P1 IMAD R17, R17, R20, RZ ;  /* 0x0000001411119224 */ /* 0x004fe200078e02ff */
[----:B------:R-:W-:Y:S01]  /*06b0*/  @!P4 IADD3 R11, R11, R29, RZ ;  /* 0x0000001d0b0bc210 */ /* 0x000fe20007ffe0ff */
[----:B------:R-:W-:Y:S01]  /*06c0*/  @P0 IMAD.WIDE.U32 R14, R42, R14, R50 ;  /* 0x0000000e2a0e0225 */ /* 0x000fe200078e0032 */
[----:B0-----:R-:W-:-:S02]  /*06d0*/  @!P4 LEA R22, P6, R10, R22, 0x2 ;  /* 0x000000160a16c211 */ /* 0x001fc400078c10ff */
[----:B------:R-:W-:Y:S01]  /*06e0*/  ISETP.GT.U32.OR P2, PT, R5, 0x17f, P2 ;  /* 0x0000017f0500780c */ /* 0x000fe20001744470 */
[----:B------:R-:W-:Y:S01]  /*06f0*/  @!P1 IMAD R33, R6, R21, R17 ;  /* 0x0000001506219224 */ /* 0x000fe200078e0211 */
[----:B------:R-:W-:Y:S01]  /*0700*/  @!P4 LEA.HI.X R23, R10, R23, R11, 0x2, P6 ;  /* 0x000000170a17c211 */ /* 0x000fe200030f140b */
[----:B------:R-:W0:Y:S01]  /*0710*/  @!P3 LDC.64 R16, c[0x0][0x220] ;  /* 0x00008800ff10bb82 */ /* 0x000e220000000a00 */
[----:B------:R-:W-:Y:S02]  /*0720*/  @!P1 MOV R10, R48 ;  /* 0x00000030000a9202 */ /* 0x000fe40000000f00 */
[----:B------:R-:W-:Y:S02]  /*0730*/  @!P1 MOV R11, R51 ;  /* 0x00000033000b9202 */ /* 0x000fe40000000f00 */
[----:B------:R-:W-:Y:S02]  /*0740*/  SHF.R.S32.HI R29, RZ, 0x1f, R9 ;  /* 0x0000001fff1d7819 */ /* 0x000fe40000011409 */
[----:B------:R-:W-:Y:S01]  /*0750*/  ISETP.GE.U32.AND P6, PT, R9, UR14, PT ;  /* 0x0000000e09007c0c */ /* 0x000fe2000bfc6070 */
[----:B------:R-:W-:Y:S01]  /*0760*/  @!P1 IMAD.WIDE.U32 R20, R6, R20, R10 ;  /* 0x0000001406149225 */ /* 0x000fe200078e000a */
[----:B------:R-:W-:-:S02]  /*0770*/  @P0 IADD3 R15, R15, R19, RZ ;  /* 0x000000130f0f0210 */ /* 0x000fc40007ffe0ff */
[----:B------:R-:W-:Y:S01]  /*0780*/  MOV R11, RZ ;  /* 0x000000ff000b7202 */ /* 0x000fe20000000f00 */
[----:B------:R-:W2:Y:S01]  /*0790*/  @!P3 LDC.64 R18, c[0x0][0x270] ;  /* 0x00009c00ff12bb82 */ /* 0x000ea20000000a00 */
[----:B------:R-:W-:Y:S02]  /*07a0*/  MOV R10, RZ ;  /* 0x000000ff000a7202 */ /* 0x000fe40000000f00 */
[C---:B-1----:R-:W-:Y:S02]  /*07b0*/  @P0 LEA R30, P5, R14.reuse, R30, 0x2 ;  /* 0x0000001e0e1e0211 */ /* 0x042fe400078a10ff */
[----:B------:R-:W-:Y:S02]  /*07c0*/  ISETP.GE.AND.EX P6, PT, R29, UR15, PT, P6 ;  /* 0x0000000f1d007c0c */ /* 0x000fe4000bfc6360 */
[----:B------:R1:W4:Y:S01]  /*07d0*/  @!P4 LDG.E.64 R10, desc[UR8][R22.64] ;  /* 0x00000008160ac981 */ /* 0x000322000c1e1b00 */
[----:B------:R-:W-:Y:S02]  /*07e0*/  @P0 LEA.HI.X R31, R14, R31, R15, 0x2, P5 ;  /* 0x0000001f0e1f0211 */ /* 0x000fe400028f140f */
[----:B------:R-:W-:Y:S01]  /*07f0*/  ISETP.GT.U32.OR P4, PT, R5, 0x17f, P6 ;  /* 0x0000017f0500780c */ /* 0x000fe20003784470 */
[----:B------:R-:W5:Y:S01]  /*0800*/  @!P2 LDC.64 R14, c[0x0][0x270] ;  /* 0x00009c00ff0eab82 */ /* 0x000f620000000a00 */
[----:B------:R-:W-:-:S02]  /*0810*/  ISETP.GE.U32.AND P5, PT, R38, UR14, PT ;  /* 0x0000000e26007c0c */ /* 0x000fc4000bfa6070 */
[----:B------:R-:W-:Y:S02]  /*0820*/  @!P1 IADD3 R21, R21, R33, RZ ;  /* 0x0000002115159210 */ /* 0x000fe40007ffe0ff */
[----:B------:R-:W-:Y:S02]  /*0830*/  ISETP.GE.AND.EX P5, PT, R41, UR15, PT, P5 ;  /* 0x0000000f29007c0c */ /* 0x000fe4000bfa6350 */
[C---:B---3--:R-:W-:Y:S01]  /*0840*/  @!P1 LEA R52, P6, R20.reuse, R12, 0x2 ;  /* 0x0000000c14349211 */ /* 0x048fe200078c10ff */
[----:B-1----:R-:W1:Y:S01]  /*0850*/  @!P2 LDC.64 R22, c[0x0][0x220] ;  /* 0x00008800ff16ab82 */ /* 0x002e620000000a00 */
[----:B------:R-:W-:Y:S02]  /*0860*/  ISETP.GT.U32.OR P5, PT, R5, 0x17f, P5 ;  /* 0x0000017f0500780c */ /* 0x000fe40002fa4470 */
[----:B------:R-:W-:-:S05]  /*0870*/  @!P1 LEA.HI.X R53, R20, R13, R21, 0x2, P6 ;  /* 0x0000000d14359211 */ /* 0x000fca00030f1415 */
[----:B------:R-:W3:Y:S01]  /*0880*/  @!P4 LDC.64 R12, c[0x0][0x270] ;  /* 0x00009c00ff0ccb82 */ /* 0x000ee20000000a00 */
[----:B--2---:R-:W-:Y:S01]  /*0890*/  @!P3 IMAD R20, R25, R18, RZ ;  /* 0x000000121914b224 */ /* 0x004fe200078e02ff */
[----:B------:R-:W-:Y:S02]  /*08a0*/  SHF.R.S32.HI R43, RZ, 0x1f, R39 ;  /* 0x0000001fff2b7819 */ /* 0x000fe40000011427 */
[----:B------:R-:W-:Y:S02]  /*08b0*/  ISETP.GE.U32.AND P6, PT, R39, UR14, PT ;  /* 0x0000000e27007c0c */ /* 0x000fe4000bfc6070 */
[----:B------:R-:W-:Y:S02]  /*08c0*/  @!P3 MOV R32, R48 ;  /* 0x000000300020b202 */ /* 0x000fe40000000f00 */
[----:B------:R-:W-:Y:S01]  /*08d0*/  @!P3 MOV R33, R51 ;  /* 0x000000330021b202 */ /* 0x000fe20000000f00 */
[----:B------:R-:W-:Y:S01]  /*08e0*/  @!P3 IMAD R37, R7, R19, R20 ;  /* 0x000000130725b224 */ /* 0x000fe200078e0214 */
[----:B------:R-:W-:Y:S01]  /*08f0*/  CS2R R24, SRZ ;  /* 0x0000000000187805 */ /* 0x000fe2000001ff00 */
[----:B------:R-:W2:Y:S01]  /*0900*/  @!P5 LDC.64 R20, c[0x0][0x270] ;  /* 0x00009c00ff14db82 */ /* 0x000ea20000000a00 */
[----:B------:R-:W-:Y:S01]  /*0910*/  ISETP.GE.AND.EX P6, PT, R43, UR15, PT, P6 ;  /* 0x0000000f2b007c0c */ /* 0x000fe2000bfc6360 */
[----:B-----5:R-:W-:Y:S01]  /*0920*/  @!P2 IMAD R35, R27, R14, RZ ;  /* 0x0000000e1b23a224 */ /* 0x020fe200078e02ff */
[----:B------:R-:W-:Y:S01]  /*0930*/  @!P2 MOV R26, R48 ;  /* 0x00000030001aa202 */ /* 0x000fe20000000f00 */
[----:B------:R-:W-:Y:S01]  /*0940*/  @!P3 IMAD.WIDE.U32 R32, R7, R18, R32 ;  /* 0x000000120720b225 */ /* 0x000fe200078e0020 */
[----:B------:R-:W-:Y:S01]  /*0950*/  @!P2 MOV R27, R51 ;  /* 0x00000033001ba202 */ /* 0x000fe20000000f00 */
[----:B------:R-:W5:Y:S01]  /*0960*/  @!P1 LDG.E.64 R24, desc[UR8][R52.64] ;  /* 0x0000000834189981 */ /* 0x000f62000c1e1b00 */
[----:B------:R-:W-:Y:S01]  /*0970*/  ISETP.GT.U32.OR P6, PT, R5, 0x17f, P6 ;  /* 0x0000017f0500780c */ /* 0x000fe200037c4470 */
[C---:B------:R-:W-:Y:S01]  /*0980*/  @!P2 IMAD R35, R8.reuse, R15, R35 ;  /* 0x0000000f0823a224 */ /* 0x040fe200078e0223 */
[----:B------:R-:W-:Y:S01]  /*0990*/  @!P3 IADD3 R15, R33, R37, RZ ;  /* 0x00000025210fb210 */ /* 0x000fe20007ffe0ff */
[----:B------:R-:W-:Y:S01]  /*09a0*/  @!P2 IMAD.WIDE.U32 R26, R8, R14, R26 ;  /* 0x0000000e081aa225 */ /* 0x000fe200078e001a */
[C---:B0-----:R-:W-:Y:S01]  /*09b0*/  @!P3 LEA R36, P1, R32.reuse, R16, 0x2 ;  /* 0x000000102024b211 */ /* 0x041fe200078210ff */
[----:B------:R-:W0:Y:S03]  /*09c0*/  @!P4 LDC.64 R18, c[0x0][0x220] ;  /* 0x00008800ff12cb82 */ /* 0x000e260000000a00 */
[----:B------:R-:W-:Y:S01]  /*09d0*/  @!P3 LEA.HI.X R37, R32, R17, R15, 0x2, P1 ;  /* 0x000000112025b211 */ /* 0x000fe200008f140f */
[----:B---3--:R-:W-:Y:S01]  /*09e0*/  @!P4 IMAD R28, R29, R12, RZ ;  /* 0x0000000c1d1cc224 */ /* 0x008fe200078e02ff */
[----:B------:R-:W-:-:S02]  /*09f0*/  @!P2 IADD3 R35, R27, R35, RZ ;  /* 0x000000231b23a210 */ /* 0x000fc40007ffe0ff */
[C---:B-1----:R-:W-:Y:S01]  /*0a00*/  @!P2 LEA R22, P1, R26.reuse, R22, 0x2 ;  /* 0x000000161a16a211 */ /* 0x042fe200078210ff */
[----:B------:R-:W1:Y:S01]  /*0a10*/  @!P5 LDC.64 R16, c[0x0][0x220] ;  /* 0x00008800ff10db82 */ /* 0x000e620000000a00 */
[----:B------:R-:W-:Y:S02]  /*0a20*/  @!P4 MOV R29, R51 ;  /* 0x00000033001dc202 */ /* 0x000fe40000000f00 */
[----:B------:R-:W-:Y:S01]  /*0a30*/  @!P2 LEA.HI.X R23, R26, R23, R35, 0x2, P1 ;  /* 0x000000171a17a211 */ /* 0x000fe200008f1423 */
[----:B------:R-:W-:Y:S01]  /*0a40*/  @!P4 IMAD R35, R9, R13, R28 ;  /* 0x0000000d0923c224 */ /* 0x000fe200078e021c */
[----:B------:R-:W-:-:S03]  /*0a50*/  @!P4 MOV R28, R48 ;  /* 0x00000030001cc202 */ /* 0x000fc60000000f00 */
[----:B------:R-:W3:Y:S01]  /*0a60*/  @!P6 LDC.64 R14, c[0x0][0x270] ;  /* 0x00009c00ff0eeb82 */ /* 0x000ee20000000a00 */
[----:B------:R-:W-:Y:S01]  /*0a70*/  CS2R R26, SRZ ;  /* 0x00000000001a7805 */ /* 0x000fe2000001ff00 */
[----:B------:R-:W-:Y:S01]  /*0a80*/  @!P4 IMAD.WIDE.U32 R28, R9, R12, R28 ;  /* 0x0000000c091cc225 */ /* 0x000fe200078e001c */
[----:B------:R-:W-:Y:S02]  /*0a90*/  @!P5 MOV R12, R48 ;  /* 0x00000030000cd202 */ /* 0x000fe40000000f00 */
[----:B------:R-:W-:Y:S01]  /*0aa0*/  @!P5 MOV R13, R51 ;  /* 0x00000033000dd202 */ /* 0x000fe20000000f00 */
[----:B--2---:R-:W-:Y:S01]  /*0ab0*/  @!P5 IMAD R33, R41, R20, RZ ;  /* 0x000000142921d224 */ /* 0x004fe200078e02ff */
[----:B------:R2:W5:Y:S03]  /*0ac0*/  @P0 LDG.E.64 R26, desc[UR8][R30.64] ;  /* 0x000000081e1a0981 */ /* 0x000566000c1e1b00 */
[----:B------:R-:W-:-:S02]  /*0ad0*/  @!P5 IMAD R33, R38, R21, R33 ;  /* 0x000000152621d224 */ /* 0x000fc400078e0221 */
[----:B------:R-:W-:Y:S02]  /*0ae0*/  @!P5 IMAD.WIDE.U32 R20, R38, R20, R12 ;  /* 0x000000142614d225 */ /* 0x000fe400078e000c */
[----:B------:R-:W2:Y:S01]  /*0af0*/  @!P6 LDC.64 R12, c[0x0][0x220] ;  /* 0x00008800ff0ceb82 */ /* 0x000ea20000000a00 */
[----:B------:R-:W-:Y:S02]  /*0b00*/  @!P4 IADD3 R29, R29, R35, RZ ;  /* 0x000000231d1dc210 */ /* 0x000fe40007ffe0ff */
[----:B0-----:R-:W-:-:S04]  /*0b10*/  @!P4 LEA R18, P1, R28, R18, 0x2 ;  /* 0x000000121c12c211 */ /* 0x001fc800078210ff */
[----:B------:R-:W-:Y:S02]  /*0b20*/  @!P4 LEA.HI.X R19, R28, R19, R29, 0x2, P1 ;  /* 0x000000131c13c211 */ /* 0x000fe400008f141d */
[----:B------:R-:W-:Y:S02]  /*0b30*/  CS2R R28, SRZ ;  /* 0x00000000001c7805 */ /* 0x000fe4000001ff00 */
[----:B------:R-:W-:Y:S02]  /*0b40*/  @!P5 IADD3 R33, R21, R33, RZ ;  /* 0x000000211521d210 */ /* 0x000fe40007ffe0ff */
[C---:B-1----:R-:W-:Y:S01]  /*0b50*/  @!P5 LEA R16, P1, R20.reuse, R16, 0x2 ;  /* 0x000000101410d211 */ /* 0x042fe200078210ff */
[----:B---3--:R-:W-:Y:S01]  /*0b60*/  @!P6 IMAD R32, R43, R14, RZ ;  /* 0x0000000e2b20e224 */ /* 0x008fe200078e02ff */
[----:B--2---:R-:W-:Y:S01]  /*0b70*/  CS2R R30, SRZ ;  /* 0x00000000001e7805 */ /* 0x004fe2000001ff00 */
[----:B------:R0:W2:Y:S01]  /*0b80*/  @!P3 LDG.E.64 R28, desc[UR8][R36.64] ;  /* 0x00000008241cb981 */ /* 0x0000a2000c1e1b00 */
[----:B------:R-:W-:-:S02]  /*0b90*/  @!P5 LEA.HI.X R17, R20, R17, R33, 0x2, P1 ;  /* 0x000000111411d211 */ /* 0x000fc400008f1421 */
[----:B------:R-:W-:Y:S02]  /*0ba0*/  @!P6 MOV R20, R48 ;  /* 0x000000300014e202 */ /* 0x000fe40000000f00 */
[----:B------:R-:W-:Y:S01]  /*0bb0*/  @!P6 MOV R21, R51 ;  /* 0x000000330015e202 */ /* 0x000fe20000000f00 */
[C---:B------:R-:W-:Y:S01]  /*0bc0*/  @!P6 IMAD R15, R39.reuse, R15, R32 ;  /* 0x0000000f270fe224 */ /* 0x040fe200078e0220 */
[----:B------:R-:W-:Y:S01]  /*0bd0*/  CS2R R32, SRZ ;  /* 0x0000000000207805 */ /* 0x000fe2000001ff00 */
[----:B------:R-:W3:Y:S01]  /*0be0*/  @!P2 LDG.E.64 R30, desc[UR8][R22.64] ;  /* 0x00000008161ea981 */ /* 0x000ee2000c1e1b00 */
[----:B------:R-:W-:Y:S01]  /*0bf0*/  @!P6 IMAD.WIDE.U32 R20, R39, R14, R20 ;  /* 0x0000000e2714e225 */ /* 0x000fe200078e0014 */
[----:B------:R-:W-:-:S03]  /*0c00*/  CS2R R34, SRZ ;  /* 0x0000000000227805 */ /* 0x000fc6000001ff00 */
[----:B------:R4:W3:Y:S01]  /*0c10*/  @!P4 LDG.E.64 R32, desc[UR8][R18.64] ;  /* 0x000000081220c981 */ /* 0x0008e2000c1e1b00 */
[----:B------:R-:W-:Y:S02]  /*0c20*/  @!P6 IADD3 R14, R21, R15, RZ ;  /* 0x0000000f150ee210 */ /* 0x000fe40007ffe0ff */
[C---:B------:R-:W-:Y:S02]  /*0c30*/  @!P6 LEA R12, P1, R20.reuse, R12, 0x2 ;  /* 0x0000000c140ce211 */ /* 0x040fe400078210ff */
[----:B0-----:R-:W-:Y:S01]  /*0c40*/  CS2R R36, SRZ ;  /* 0x0000000000247805 */ /* 0x001fe2000001ff00 */
[----:B------:R-:W3:Y:S01]  /*0c50*/  @!P5 LDG.E.64 R34, desc[UR8][R16.64] ;  /* 0x000000081022d981 */ /* 0x000ee2000c1e1b00 */
[----:B------:R-:W-:-:S05]  /*0c60*/  @!P6 LEA.HI.X R13, R20, R13, R14, 0x2, P1 ;  /* 0x0000000d140de211 */ /* 0x000fca00008f140e */
[----:B------:R5:W3:Y:S01]  /*0c70*/  @!P6 LDG.E.64 R36, desc[UR8][R12.64] ;  /* 0x000000080c24e981 */ /* 0x000ae2000c1e1b00 */
[C---:B------:R-:W-:Y:S02]  /*0c80*/  ISETP.GT.AND P1, PT, R4.reuse, 0x1e, PT ;  /* 0x0000001e0400780c */ /* 0x040fe40003f24270 */
[----:B------:R-:W-:Y:S02]  /*0c90*/  ISETP.NE.AND P2, PT, R4, RZ, PT ;  /* 0x000000ff0400720c */ /* 0x000fe40003f45270 */
[----:B------:R-:W-:Y:S01]  /*0ca0*/  ISETP.NE.AND P3, PT, R5, RZ, PT ;  /* 0x000000ff0500720c */ /* 0x000fe20003f65270 */
[----:B----4-:R-:W-:Y:S01]  /*0cb0*/  FADD.FTZ R19, R10, R11 ;  /* 0x0000000b0a137221 */ /* 0x010fe20000010000 */
[----:B------:R-:W-:-:S04]  /*0cc0*/  FMUL.FTZ R21, R11, R11 ;  /* 0x0000000b0b157220 */ /* 0x000fc80000410000 */
[----:B------:R-:W-:Y:S01]  /*0cd0*/  FFMA.FTZ R18, R10, R10, R21 ;  /* 0x0000000a0a127223 */ /* 0x000fe20000010015 */
[----:B-----5:R-:W-:Y:S01]  /*0ce0*/  FADD.FTZ R13, R24, R25 ;  /* 0x00000019180d7221 */ /* 0x020fe20000010000 */
[----:B------:R-:W-:-:S04]  /*0cf0*/  FMUL.FTZ R17, R25, R25 ;  /* 0x0000001919117220 */ /* 0x000fc80000410000 */
[----:B------:R-:W-:Y:S01]  /*0d00*/  FFMA.FTZ R12, R24, R24, R17 ;  /* 0x00000018180c7223 */ /* 0x000fe20000010011 */
[----:B------:R-:W-:Y:S01]  /*0d10*/  FADD.FTZ R14, R26, R27 ;  /* 0x0000001b1a0e7221 */ /* 0x000fe20000010000 */
[----:B------:R-:W-:-:S03]  /*0d20*/  FMUL.FTZ R15, R27, R27 ;  /* 0x0000001b1b0f7220 */ /* 0x000fc60000410000 */
[----:B------:R-:W-:Y:S01]  /*0d30*/  FADD.FTZ R14, RZ, R14 ;  /* 0x0000000eff0e7221 */ /* 0x000fe20000010000 */
[----:B------:R-:W-:-:S03]  /*0d40*/  FFMA.FTZ R15, R26, R26, R15 ;  /* 0x0000001a1a0f7223 */ /* 0x000fc6000001000f */
[----:B------:R-:W-:Y:S01]  /*0d50*/  FADD.FTZ R14, R14, R19 ;  /* 0x000000130e0e7221 */ /* 0x000fe20000010000 */
[----:B------:R-:W-:-:S03]  /*0d60*/  FADD.FTZ R15, RZ, R15 ;  /* 0x0000000fff0f7221 */ /* 0x000fc60000010000 */
[----:B------:R-:W-:Y:S01]  /*0d70*/  FADD.FTZ R13, R14, R13 ;  /* 0x0000000d0e0d7221 */ /* 0x000fe20000010000 */
[----:B------:R-:W-:Y:S01]  /*0d80*/  FADD.FTZ R15, R15, R18 ;  /* 0x000000120f0f7221 */ /* 0x000fe20000010000 */
[C---:B--2---:R-:W-:Y:S01]  /*0d90*/  FADD.FTZ R14, R28.reuse, R29 ;  /* 0x0000001d1c0e7221 */ /* 0x044fe20000010000 */
[----:B------:R-:W-:Y:S02]  /*0da0*/  FMUL.FTZ R17, R29, R29 ;  /* 0x0000001d1d117220 */ /* 0x000fe40000410000 */
[----:B------:R-:W-:Y:S01]  /*0db0*/  FADD.FTZ R12, R15, R12 ;  /* 0x0000000c0f0c7221 */ /* 0x000fe20000010000 */
[----:B------:R-:W-:Y:S01]  /*0dc0*/  FADD.FTZ R13, R13, R14 ;  /* 0x0000000e0d0d7221 */ /* 0x000fe20000010000 */
[----:B------:R-:W-:Y:S01]  /*0dd0*/  FFMA.FTZ R17, R28, R28, R17 ;  /* 0x0000001c1c117223 */ /* 0x000fe20000010011 */
[----:B---3--:R-:W-:Y:S01]  /*0de0*/  FADD.FTZ R14, R30, R31 ;  /* 0x0000001f1e0e7221 */ /* 0x008fe20000010000 */
[----:B------:R-:W-:Y:S02]  /*0df0*/  FMUL.FTZ R15, R31, R31 ;  /* 0x0000001f1f0f7220 */ /* 0x000fe40000410000 */
[----:B------:R-:W-:Y:S01]  /*0e00*/  FADD.FTZ R12, R12, R17 ;  /* 0x000000110c0c7221 */ /* 0x000fe20000010000 */
[----:B------:R-:W-:Y:S01]  /*0e10*/  FADD.FTZ R13, R13, R14 ;  /* 0x0000000e0d0d7221 */ /* 0x000fe20000010000 */
[----:B------:R-:W-:Y:S01]  /*0e20*/  FADD.FTZ R14, R32, R33 ;  /* 0x00000021200e7221 */ /* 0x000fe20000010000 */
[----:B------:R-:W-:Y:S01]  /*0e30*/  FFMA.FTZ R15, R30, R30, R15 ;  /* 0x0000001e1e0f7223 */ /* 0x000fe2000001000f */
[----:B------:R-:W-:-:S02]  /*0e40*/  FMUL.FTZ R17, R33, R33 ;  /* 0x0000002121117220 */ /* 0x000fc40000410000 */
[----:B------:R-:W-:Y:S01]  /*0e50*/  FADD.FTZ R13, R13, R14 ;  /* 0x0000000e0d0d7221 */ /* 0x000fe20000010000 */
[----:B------:R-:W-:Y:S01]  /*0e60*/  FADD.FTZ R12, R12, R15 ;  /* 0x0000000f0c0c7221 */ /* 0x000fe20000010000 */
[----:B------:R-:W-:Y:S01]  /*0e70*/  FFMA.FTZ R17, R32, R32, R17 ;  /* 0x0000002020117223 */ /* 0x000fe20000010011 */
[----:B------:R-:W-:Y:S01]  /*0e80*/  FADD.FTZ R14, R34, R35 ;  /* 0x00000023220e7221 */ /* 0x000fe20000010000 */
[----:B------:R-:W-:Y:S02]  /*0e90*/  FMUL.FTZ R15, R35, R35 ;  /* 0x00000023230f7220 */ /* 0x000fe40000410000 */
[----:B------:R-:W-:Y:S01]  /*0ea0*/  FADD.FTZ R12, R12, R17 ;  /* 0x000000110c0c7221 */ /* 0x000fe20000010000 */
[----:B------:R-:W-:Y:S01]  /*0eb0*/  FADD.FTZ R13, R13, R14 ;  /* 0x0000000e0d0d7221 */ /* 0x000fe20000010000 */
[----:B------:R-:W-:Y:S01]  /*0ec0*/  FFMA.FTZ R15, R34, R34, R15 ;  /* 0x00000022220f7223 */ /* 0x000fe2000001000f */
[----:B------:R-:W-:Y:S01]  /*0ed0*/  FMUL.FTZ R17, R37, R37 ;  /* 0x0000002525117220 */ /* 0x000fe20000410000 */
[----:B------:R-:W-:-:S02]  /*0ee0*/  FADD.FTZ R14, R36, R37 ;  /* 0x00000025240e7221 */ /* 0x000fc40000010000 */
[----:B------:R-:W-:Y:S01]  /*0ef0*/  FADD.FTZ R12, R12, R15 ;  /* 0x0000000f0c0c7221 */ /* 0x000fe20000010000 */
[----:B------:R-:W-:Y:S01]  /*0f00*/  FFMA.FTZ R17, R36, R36, R17 ;  /* 0x0000002424117223 */ /* 0x000fe20000010011 */
[----:B------:R-:W-:-:S03]  /*0f10*/  FADD.FTZ R14, R13, R14 ;  /* 0x0000000e0d0e7221 */ /* 0x000fc60000010000 */
[----:B------:R-:W-:Y:S02]  /*0f20*/  FADD.FTZ R13, R12, R17 ;  /* 0x000000110c0d7221 */ /* 0x000fe40000010000 */
        /* <DEDUP_REMOVED lines=22> */
[----:B------:R-:W-:-:S12]  /*1090*/  BSSY B0, `(.L_x_2879) ;  /* 0x0000026000007945 */ /* 0x000fd80003800000 */
[----:B0-----:R-:W-:Y:S01]  /*10a0*/  @!P1 FADD.FTZ R14, R14, R15 ;  /* 0x0000000f0e0e9221 */ /* 0x001fe20000010000 */
[----:B-1----:R-:W-:-:S04]  /*10b0*/  @!P1 FADD.FTZ R13, R13, R12 ;  /* 0x0000000c0d0d9221 */ /* 0x002fc80000010000 */
        /* <DEDUP_REMOVED lines=35> */
.L_x_2880:
[----:B------:R-:W-:Y:S05]  /*12f0*/  BSYNC B0 ;  /* 0x0000000000007941 */ /* 0x000fea0003800000 */
.L_x_2879:
        /* <DEDUP_REMOVED lines=11> */
[----:B------:R-:W-:Y:S02]  /*13b0*/  SHF.L.U32 R19, R14, 0x1, RZ ;  /* 0x000000010e137819 */ /* 0x000fe400000006ff */
[----:B------:R-:W1:Y:S03]  /*13c0*/  LDC.64 R14, c[0x0][0x240] ;  /* 0x00009000ff0e7b82 */ /* 0x000e660000000a00 */
        /* <DEDUP_REMOVED lines=17> */
.L_x_2883:
[----:B--2---:R-:W2:Y:S04]  /*14e0*/  LDG.E.STRONG.GPU R16, desc[UR8][R14.64] ;  /* 0x000000080e107981 */ /* 0x004ea8000c1ef900 */
[----:B--2---:R-:W-:Y:S01]  /*14f0*/  CCTL.IVALL ;  /* 0x00000000ff00798f */ /* 0x004fe20002000000 */
[----:B------:R-:W-:Y:S05]  /*1500*/  YIELD ;  /* 0x0000000000007946 */ /* 0x000fea0003800000 */
[----:B------:R-:W-:-:S13]  /*1510*/  ISETP.NE.AND P1, PT, R16, R47, PT ;  /* 0x0000002f1000720c */ /* 0x000fda0003f25270 */
[----:B------:R-:W-:Y:S05]  /*1520*/  @P1 BRA `(.L_x_2883) ;  /* 0xfffffffc00ec1947 */ /* 0x000fea000383ffff */
.L_x_2882:
        /* <DEDUP_REMOVED lines=11> */
.L_x_2885:
        /* <DEDUP_REMOVED lines=63> */
.L_x_2884:
        /* <DEDUP_REMOVED lines=19> */
.L_x_2887:
[----:B------:R-:W-:Y:S05]  /*1b00*/  BSYNC B0 ;  /* 0x0000000000007941 */ /* 0x000fea0003800000 */
.L_x_2886:
        /* <DEDUP_REMOVED lines=9> */
[----:B------:R-:W-:Y:S02]  /*1ba0*/  @!P1 LOP3.LUT R18, R2, 0x1, RZ, 0xc0, !PT ;  /* 0x0000000102129812 */ /* 0x000fe400078ec0ff */
        /* <DEDUP_REMOVED lines=22> */
.L_x_2881:
[----:B------:R-:W-:Y:S01]  /*1d10*/  ULDC.64 UR12, c[0x0][0x218] ;  /* 0x00008600000c7ab9 */ /* 0x000fe20000000a00 */
[----:B------:R-:W-:Y:S01]  /*1d20*/  LOP3.LUT P1, RZ, R5, UR7, RZ, 0xfc, !PT ;  /* 0x0000000705ff7c12 */ /* 0x000fe2000f82fcff */
[----:B------:R-:W1:Y:S01]  /*1d30*/  S2UR UR6, SR_CgaCtaId ;  /* 0x00000000000679c3 */ /* 0x000e620000008800 */
[----:B------:R-:W-:Y:S01]  /*1d40*/  ISETP.EQ.U32.AND P2, PT, RZ, UR12, PT ;  /* 0x0000000cff007c0c */ /* 0x000fe2000bf42070 */
[----:B------:R-:W-:Y:S01]  /*1d50*/  UMOV UR5, 0x400 ;  /* 0x0000040000057882 */ /* 0x000fe20000000000 */
[----:B------:R-:W-:Y:S01]  /*1d60*/  IADD3 R53, R45, R46, RZ ;  /* 0x0000002e2d357210 */ /* 0x000fe20007ffe0ff */
[----:B------:R-:W-:Y:S01]  /*1d70*/  ULDC.64 UR14, c[0x0][0x278] ;  /* 0x00009e00000e7ab9 */ /* 0x000fe20000000a00 */
[----:B------:R-:W-:-:S03]  /*1d80*/  ISETP.EQ.OR.EX P1, PT, RZ, UR13, P1, P2 ;  /* 0x0000000dff007c0c */ /* 0x000fc60008f22720 */
[----:B--2---:R-:W2:Y:S08]  /*1d90*/  LDC.64 R16, c[0x0][0x228] ;  /* 0x00008a00ff107b82 */ /* 0x004eb00000000a00 */
[----:B------:R-:W3:Y:S08]  /*1da0*/  LDC.64 R14, c[0x0][0x230] ;  /* 0x00008c00ff0e7b82 */ /* 0x000ef00000000a00 */
[----:B------:R-:W4:Y:S01]  /*1db0*/  @!P1 LDC.64 R18, c[0x0][0x218] ;  /* 0x00008600ff129b82 */ /* 0x000f220000000a00 */
[----:B-1----:R-:W-:-:S03]  /*1dc0*/  ULEA UR5, UR6, UR5, 0x18 ;  /* 0x0000000506057291 */ /* 0x002fc6000f8ec03f */
[----:B------:R-:W-:Y:S02]  /*1dd0*/  ULDC UR6, c[0x0][0x2a4] ;  /* 0x0000a90000067ab9 */ /* 0x000fe40000000800 */
[----:B------:R-:W-:Y:S01]  /*1de0*/  @!P1 FMUL.FTZ R21, R13, UR6 ;  /* 0x000000060d159c20 */ /* 0x000fe20008410000 */
[----:B------:R-:W-:Y:S01]  /*1df0*/  @!P1 FMUL.FTZ R20, R12, UR6 ;  /* 0x000000060c149c20 */ /* 0x000fe20008410000 */
[C---:B--2---:R-:W-:Y:S02]  /*1e00*/  IMAD.WIDE R46, R53.reuse, 0x4, R16 ;  /* 0x00000004352e7825 */ /* 0x044fe400078e0210 */
[----:B------:R0:W-:Y:S02]  /*1e10*/  @!P3 STS.64 [UR5+0x78], R12 ;  /* 0x0000780cff00b988 */ /* 0x0001e40008000a05 */
[----:B---3--:R-:W-:-:S04]  /*1e20*/  IMAD.WIDE R16, R53, 0x4, R14 ;  /* 0x0000000435107825 */ /* 0x008fc800078e020e */
[----:B----4-:R-:W-:-:S05]  /*1e30*/  @!P1 IMAD.WIDE R22, R44, 0x8, R18 ;  /* 0x000000082c169825 */ /* 0x010fca00078e0212 */
[----:B------:R1:W-:Y:S01]  /*1e40*/  @!P1 STG.E.64 desc[UR8][R22.64], R20 ;  /* 0x0000001416009986 */ /* 0x0003e2000c101b08 */
[----:B------:R-:W-:Y:S06]  /*1e50*/  BAR.SYNC.DEFER_BLOCKING 0x0 ;  /* 0x0000000000007b1d */ /* 0x000fec0000010000 */
[----:B------:R2:W3:Y:S04]  /*1e60*/  LDG.E.64 R14, desc[UR8][R46.64] ;  /* 0x000000082e0e7981 */ /* 0x0004e8000c1e1b00 */
[----:B------:R-:W3:Y:S01]  /*1e70*/  LDG.E.64 R16, desc[UR8][R16.64] ;  /* 0x0000000810107981 */ /* 0x000ee2000c1e1b00 */
[----:B0-----:R-:W-:-:S02]  /*1e80*/  MOV R12, 0x3f800000 ;  /* 0x3f800000000c7802 */ /* 0x001fc40000000f00 */
[----:B------:R-:W-:Y:S01]  /*1e90*/  ISETP.NE.AND P6, PT, RZ, UR10, PT ;  /* 0x0000000aff007c0c */ /* 0x000fe2000bfc5270 */
[----:B------:R-:W0:Y:S01]  /*1ea0*/  LDS.64 R18, [UR5+0x78] ;  /* 0x00007805ff127984 */ /* 0x000e220008000a00 */
[----:B-1----:R-:W-:Y:S02]  /*1eb0*/  SHF.R.S32.HI R20, RZ, 0x1f, R40 ;  /* 0x0000001fff147819 */ /* 0x002fe40000011428 */
[----:B------:R-:W-:Y:S01]  /*1ec0*/  ISETP.GE.U32.AND P2, PT, R6, UR14, PT ;  /* 0x0000000e06007c0c */ /* 0x000fe2000bf46070 */
        /* <DEDUP_REMOVED lines=9> */
[C---:B------:R-:W-:Y:S01]  /*1f60*/  FADD.FTZ R23, -R18.reuse, R28 ;  /* 0x0000001c12177221 */ /* 0x040fe20000010100 */
[----:B------:R-:W-:Y:S01]  /*1f70*/  FSETP.GTU.FTZ.AND P1, PT, R19, RZ, PT ;  /* 0x000000ff1300720b */ /* 0x000fe20003f3c000 */
[C---:B------:R-:W-:Y:S01]  /*1f80*/  FADD.FTZ R29, -R18.reuse, R29 ;  /* 0x0000001d121d7221 */ /* 0x040fe20000010100 */
[C---:B--2---:R-:W-:Y:S01]  /*1f90*/  FADD.FTZ R47, -R18.reuse, R30 ;  /* 0x0000001e122f7221 */ /* 0x044fe20000010100 */
[C---:B------:R-:W-:Y:S01]  /*1fa0*/  FADD.FTZ R31, -R18.reuse, R31 ;  /* 0x0000001f121f7221 */ /* 0x040fe20000010100 */
[C---:B------:R-:W-:Y:S01]  /*1fb0*/  FADD.FTZ R53, -R18.reuse, R32 ;  /* 0x0000002012357221 */ /* 0x040fe20000010100 */
[C---:B------:R-:W-:Y:S01]  /*1fc0*/  FADD.FTZ R33, -R18.reuse, R33 ;  /* 0x0000002112217221 */ /* 0x040fe20000010100 */
[C---:B------:R-:W-:Y:S01]  /*1fd0*/  FADD.FTZ R35, -R18.reuse, R35 ;  /* 0x0000002312237221 */ /* 0x040fe20000010100 */
[C---:B------:R-:W-:Y:S01]  /*1fe0*/  FADD.FTZ R36, -R18.reuse, R36 ;  /* 0x0000002412247221 */ /* 0x040fe20000010100 */
[----:B------:R-:W-:-:S05]  /*1ff0*/  FADD.FTZ R37, -R18, R37 ;  /* 0x0000002512257221 */ /* 0x000fca0000010100 */
[----:B------:R-:W0:Y:S02]  /*2000*/  @P1 LDC R52, c[0x0][0x238] ;  /* 0x00008e00ff341b82 */ /* 0x000e240000000800 */
[----:B0-----:R-:W-:Y:S01]  /*2010*/  @P1 FADD.FTZ R52, R19, R52 ;  /* 0x0000003413341221 */ /* 0x001fe20000010000 */
[----:B------:R-:W-:Y:S01]  /*2020*/  FADD.FTZ R19, -R18, R10 ;  /* 0x0000000a12137221 */ /* 0x000fe20000010100 */
[----:B------:R-:W-:Y:S02]  /*2030*/  SHF.R.S32.HI R10, RZ, 0x1f, R6 ;  /* 0x0000001fff0a7819 */ /* 0x000fe40000011406 */
[----:B------:R-:W0:Y:S01]  /*2040*/  @P1 MUFU.RSQ R12, R52 ;  /* 0x00000034000c1308 */ /* 0x000e220000001400 */
[----:B------:R-:W-:Y:S02]  /*2050*/  ISETP.GE.U32.AND P1, PT, R40, UR14, PT ;  /* 0x0000000e28007c0c */ /* 0x000fe4000bf26070 */
[----:B------:R-:W-:Y:S02]  /*2060*/  ISETP.GE.AND.EX P2, PT, R10, UR15, PT, P2 ;  /* 0x0000000f0a007c0c */ /* 0x000fe4000bf46320 */
[----:B------:R-:W-:-:S02]  /*2070*/  ISETP.GE.AND.EX P1, PT, R20, UR15, PT, P1 ;  /* 0x0000000f14007c0c */ /* 0x000fc4000bf26310 */
[C---:B------:R-:W-:Y:S02]  /*2080*/  ISETP.GT.U32.OR P2, PT, R5.reuse, 0x17f, P2 ;  /* 0x0000017f0500780c */ /* 0x040fe40001744470 */
        /* <DEDUP_REMOVED lines=30> */
.L_x_2888:
        /* <DEDUP_REMOVED lines=13> */
.L_x_2890:
[----:B------:R-:W-:Y:S05]  /*2340*/  BSYNC B0 ;  /* 0x0000000000007941 */ /* 0x000fea0003800000 */
.L_x_2889:
[----:B0-----:R-:W-:Y:S01]  /*2350*/  FFMA.FTZ R12, R14, R19, R16 ;  /* 0x000000130e0c7223 */ /* 0x001fe20000010010 */
        /* <DEDUP_REMOVED lines=12> */
.L_x_2891:
        /* <DEDUP_REMOVED lines=13> */
.L_x_2893:
[----:B------:R-:W-:Y:S05]  /*24f0*/  BSYNC B0 ;  /* 0x0000000000007941 */ /* 0x000fea0003800000 */
.L_x_2892:
        /* <DEDUP_REMOVED lines=13> */
.L_x_2894:
        /* <DEDUP_REMOVED lines=13> */
.L_x_2896:
[----:B------:R-:W-:Y:S05]  /*26a0*/  BSYNC B0 ;  /* 0x0000000000007941 */ /* 0x000fea0003800000 */
.L_x_2895:
[----:B------:R-:W-:Y:S01]  /*26b0*/  SHF.R.S32.HI R31, RZ, 0x1f, R7 ;  /* 0x0000001fff1f7819 */ /* 0x000fe20000011407 */
[C---:B------:R-:W-:Y:S01]  /*26c0*/  FFMA.FTZ R10, R14.reuse, R23, R16 ;  /* 0x000000170e0a7223 */ /* 0x040fe20000010010 */
[----:B------:R-:W-:Y:S01]  /*26d0*/  SHF.R.S32.HI R27, RZ, 0x1f, R8 ;  /* 0x0000001fff1b7819 */ /* 0x000fe20000011408 */
[C-C-:B0-----:R-:W-:Y:S01]  /*26e0*/  FFMA.FTZ R20, R14.reuse, R11, R16.reuse ;  /* 0x0000000b0e147223 */ /* 0x141fe20000010010 */
        /* <DEDUP_REMOVED lines=13> */
[--C-:B------:R-:W-:Y:S01]  /*27c0*/  FFMA.FTZ R23, R15, R34, R17.reuse ;  /* 0x000000220f177223 */ /* 0x100fe20000010011 */
        /* <DEDUP_REMOVED lines=21> */
.L_x_2897:
        /* <DEDUP_REMOVED lines=13> */
.L_x_2899:
[----:B------:R-:W-:Y:S05]  /*29f0*/  BSYNC B0 ;  /* 0x0000000000007941 */ /* 0x000fea0003800000 */
.L_x_2898:
        /* <DEDUP_REMOVED lines=11> */
.L_x_2900:
[----:B------:R-:W-:Y:S04]  /*2ab0*/  BSSY B0, `(.L_x_2901) ;  /* 0x000000d000007945 */ /* 0x000fe80003800000 */
[----:B------:R-:W-:Y:S05]  /*2ac0*/  @P1 BRA `(.L_x_2902) ;  /* 0x00000000002c1947 */ /* 0x000fea0003800000 */
[----:B------:R-:W-:Y:S01]  /*2ad0*/  ULDC.64 UR12, c[0x0][0x270] ;  /* 0x00009c00000c7ab9 */ /* 0x000fe20000000a00 */
[----:B0-----:R-:W-:Y:S01]  /*2ae0*/  MOV R10, R48 ;  /* 0x00000030000a7202 */ /* 0x001fe20000000f00 */
        /* <DEDUP_REMOVED lines=9> */
.L_x_2902:
[----:B------:R-:W-:Y:S05]  /*2b80*/  BSYNC B0 ;  /* 0x0000000000007941 */ /* 0x000fea0003800000 */
.L_x_2901:
[----:B------:R-:W-:Y:S05]  /*2b90*/  @!P6 BRA `(.L_x_2903) ;  /* 0x000000000028e947 */ /* 0x000fea0003800000 */
[----:B0-----:R-:W-:Y:S01]  /*2ba0*/  FMUL.FTZ R10, R18, -1.4426950216293334961 ;  /* 0xbfb8aa3b120a7820 */ /* 0x001fe20000410000 */
        /* <DEDUP_REMOVED lines=9> */
.L_x_2903:
[----:B------:R-:W-:Y:S04]  /*2c40*/  BSSY B0, `(.L_x_2904) ;  /* 0x000000d000007945 */ /* 0x000fe80003800000 */
[----:B------:R-:W-:Y:S05]  /*2c50*/  @P2 BRA `(.L_x_2905) ;  /* 0x00000000002c2947 */ /* 0x000fea0003800000 */
[----:B------:R-:W-:Y:S01]  /*2c60*/  ULDC.64 UR12, c[0x0][0x270] ;  /* 0x00009c00000c7ab9 */ /* 0x000fe20000000a00 */
[----:B0-----:R-:W-:Y:S01]  /*2c70*/  MOV R10, R48 ;  /* 0x00000030000a7202 */ /* 0x001fe20000000f00 */
[----:B-1----:R-:W-:Y:S01]  /*2c80*/  IMAD R12, R29, UR12, RZ ;  /* 0x0000000c1d0c7c24 */ /* 0x002fe2000f8e02ff */
        /* <DEDUP_REMOVED lines=8> */
.L_x_2905:
[----:B------:R-:W-:Y:S05]  /*2d10*/  BSYNC B0 ;  /* 0x0000000000007941 */ /* 0x000fea0003800000 */
.L_x_2904:
[----:B------:R-:W-:Y:S05]  /*2d20*/  @!P6 BRA `(.L_x_2906) ;  /* 0x000000000028e947 */ /* 0x000fea0003800000 */
        /* <DEDUP_REMOVED lines=10> */
.L_x_2906:
[----:B------:R-:W-:Y:S04]  /*2dd0*/  BSSY B0, `(.L_x_2907) ;  /* 0x000000d000007945 */ /* 0x000fe80003800000 */
[----:B------:R-:W-:Y:S05]  /*2de0*/  @P3 BRA `(.L_x_2908) ;  /* 0x00000000002c3947 */ /* 0x000fea0003800000 */
[----:B------:R-:W-:Y:S01]  /*2df0*/  ULDC.64 UR12, c[0x0][0x270] ;  /* 0x00009c00000c7ab9 */ /* 0x000fe20000000a00 */
[----:B0-----:R-:W-:Y:S01]  /*2e00*/  MOV R10, R48 ;  /* 0x00000030000a7202 */ /* 0x001fe20000000f00 */
[----:B------:R-:W-:Y:S01]  /*2e10*/  IMAD R41, R41, UR12, RZ ;  /* 0x0000000c29297c24 */ /* 0x000fe2000f8e02ff */
[----:B------:R-:W-:-:S03]  /*2e20*/  MOV R11, R51 ;  /* 0x00000033000b7202 */ /* 0x000fc60000000f00 */
[C---:B------:R-:W-:Y:S02]  /*2e30*/  IMAD R41, R38.reuse, UR13, R41 ;  /* 0x0000000d26297c24 */ /* 0x040fe4000f8e0229 */
[----:B-12---:R-:W-:Y:S01]  /*2e40*/  IMAD.WIDE.U32 R12, R38, UR12, R10 ;  /* 0x0000000c260c7c25 */ /* 0x006fe2000f8e000a */
[----:B------:R-:W-:Y:S02]  /*2e50*/  ULDC.64 UR12, c[0x0][0x210] ;  /* 0x00008400000c7ab9 */ /* 0x000fe40000000a00 */
[----:B------:R-:W-:Y:S02]  /*2e60*/  LEA R10, P1, R12, UR12, 0x2 ;  /* 0x0000000c0c0a7c11 */ /* 0x000fe4000f8210ff */
[----:B------:R-:W-:-:S04]  /*2e70*/  IADD3 R41, R13, R41, RZ ;  /* 0x000000290d297210 */ /* 0x000fc80007ffe0ff */
[----:B------:R-:W-:-:S05]  /*2e80*/  LEA.HI.X R11, R12, UR13, R41, 0x2, P1 ;  /* 0x0000000d0c0b7c11 */ /* 0x000fca00088f1429 */
[----:B------:R3:W-:Y:S02]  /*2e90*/  STG.E.64 desc[UR8][R10.64], R20 ;  /* 0x000000140a007986 */ /* 0x0007e4000c101b08 */
.L_x_2908:
[----:B------:R-:W-:Y:S05]  /*2ea0*/  BSYNC B0 ;  /* 0x0000000000007941 */ /* 0x000fea0003800000 */
.L_x_2907:
[----:B------:R-:W-:Y:S05]  /*2eb0*/  @!P6 BRA `(.L_x_2909) ;  /* 0x000000000028e947 */ /* 0x000fea0003800000 */
[----:B0--3--:R-:W-:Y:S01]  /*2ec0*/  FMUL.FTZ R10, R22, -1.4426950216293334961 ;  /* 0xbfb8aa3b160a7820 */ /* 0x009fe20000410000 */
        /* <DEDUP_REMOVED lines=9> */
.L_x_2909:
[----:B------:R-:W-:Y:S04]  /*2f60*/  BSSY B0, `(.L_x_2910) ;  /* 0x000000c000007945 */ /* 0x000fe80003800000 */
[----:B------:R-:W-:Y:S05]  /*2f70*/  @P4 BRA `(.L_x_2911) ;  /* 0x0000000000284947 */ /* 0x000fea0003800000 */
[----:B------:R-:W-:Y:S01]  /*2f80*/  ULDC.64 UR12, c[0x0][0x270] ;  /* 0x00009c00000c7ab9 */ /* 0x000fe20000000a00 */
[----:B------:R-:W-:Y:S01]  /*2f90*/  MOV R49, R51 ;  /* 0x0000003300317202 */ /* 0x000fe20000000f00 */
[----:B0--3--:R-:W-:Y:S02]  /*2fa0*/  IMAD R10, R43, UR12, RZ ;  /* 0x0000000c2b0a7c24 */ /* 0x009fe4000f8e02ff */
[----:B------:R-:W-:-:S04]  /*2fb0*/  IMAD.WIDE.U32 R48, R39, UR12, R48 ;  /* 0x0000000c27307c25 */ /* 0x000fc8000f8e0030 */
[----:B------:R-:W-:Y:S01]  /*2fc0*/  IMAD R11, R39, UR13, R10 ;  /* 0x0000000d270b7c24 */ /* 0x000fe2000f8e020a */
[----:B------:R-:W-:Y:S02]  /*2fd0*/  ULDC.64 UR12, c[0x0][0x210] ;  /* 0x00008400000c7ab9 */ /* 0x000fe40000000a00 */
[----:B------:R-:W-:Y:S02]  /*2fe0*/  LEA R10, P1, R48, UR12, 0x2 ;  /* 0x0000000c300a7c11 */ /* 0x000fe4000f8210ff */
[----:B------:R-:W-:-:S04]  /*2ff0*/  IADD3 R11, R49, R11, RZ ;  /* 0x0000000b310b7210 */ /* 0x000fc80007ffe0ff */
[----:B------:R-:W-:-:S05]  /*3000*/  LEA.HI.X R11, R48, UR13, R11, 0x2, P1 ;  /* 0x0000000d300b7c11 */ /* 0x000fca00088f140b */
[----:B------:R4:W-:Y:S02]  /*3010*/  STG.E.64 desc[UR8][R10.64], R22 ;  /* 0x000000160a007986 */ /* 0x0009e4000c101b08 */
.L_x_2911:
[----:B------:R-:W-:Y:S05]  /*3020*/  BSYNC B0 ;  /* 0x0000000000007941 */ /* 0x000fea0003800000 */
.L_x_2910:
[----:B0--34-:R-:W0:Y:S01]  /*3030*/  LDC R11, c[0x0][0x10] ;  /* 0x00000400ff0b7b82 */ /* 0x019e220000000800 */
[----:B------:R-:W-:Y:S02]  /*3040*/  IADD3 R2, R2, 0x1, RZ ;  /* 0x0000000102027810 */ /* 0x000fe40007ffe0ff */
[----:B0-----:R-:W-:-:S04]  /*3050*/  IADD3 R44, R11, R44, RZ ;  /* 0x0000002c0b2c7210 */ /* 0x001fc80007ffe0ff */
[----:B------:R-:W-:-:S13]  /*3060*/  ISETP.GE.AND P1, PT, R44, UR4, PT ;  /* 0x000000042c007c0c */ /* 0x000fda000bf26270 */
[----:B------:R-:W-:Y:S05]  /*3070*/  @!P1 BRA `(.L_x_2912) ;  /* 0xffffffd000789947 */ /* 0x000fea000383ffff */
[----:B------:R-:W-:Y:S05]  /*3080*/  EXIT ;  /* 0x000000000000794d */ /* 0x000fea0003800000 */
.L_x_2913:
        /* <DEDUP_REMOVED lines=15> */
.L_x_3304:


//--------------------- .text._Z35group_norm_nhwc_fwd_one_pass_kernelI11Fp32IOFp32WLi512ELi24ELi384EEv26Group_norm_nhwc_fwd_params --------------------------
	.section	.text._Z35group_norm_nhwc_fwd_one_pass_kernelI11Fp32IOFp32WLi512ELi24ELi384EEv26Group_norm_nhwc_fwd_params,"ax",@progbits
	.align	128
        .global         _Z35group_norm_nhwc_fwd_one_pass_kernelI11Fp32IOFp32WLi512ELi24ELi384EEv26Group_norm_nhwc_fwd_params
        .type           _Z35group_norm_nhwc_fwd_one_pass_kernelI11Fp32IOFp32WLi512ELi24ELi384EEv26Group_norm_nhwc_fwd_params,@function
        .size           _Z35group_norm_nhwc_fwd_one_pass_kernelI11Fp32IOFp32WLi512ELi24ELi384EEv26Group_norm_nhwc_fwd_params,(.L_x_3305 - _Z35group_norm_nhwc_fwd_one_pass_kernelI11Fp32IOFp32WLi512ELi24ELi384EEv26Group_norm_nhwc_fwd_params)
        .other          _Z35group_norm_nhwc_fwd_one_pass_kernelI11Fp32IOFp32WLi512ELi24ELi384EEv26Group_norm_nhwc_fwd_params,@"STO_CUDA_ENTRY STV_DEFAULT"
_Z35group_norm_nhwc_fwd_one_pass_kernelI11Fp32IOFp32WLi512ELi24ELi384EEv26Group_norm_nhwc_fwd_params:
.text._Z35group_norm_nhwc_fwd_one_pass_kernelI11Fp32IOFp32WLi512ELi24ELi384EEv26Group_norm_nhwc_fwd_params:
        /* <DEDUP_REMOVED lines=10> */
[----:B------:R-:W-:Y:S01]  /*00a0*/  LOP3.LUT R82, R82, 0xfffffdff, RZ, 0xc0, !PT ;  /* 0xfffffdff52527812 */ /* 0x000fe200078ec0ff */
[----:B------:R-:W1:Y:S01]  /*00b0*/  S2R R84, SR_LANEID ;  /* 0x0000000000547919 */ /* 0x000e620000000000 */
[----:B------:R-:W-:Y:S01]  /*00c0*/  UMOV UR5, 0x400 ;  /* 0x0000040000057882 */ /* 0x000fe20000000000 */
[----:B------:R-:W-:Y:S01]  /*00d0*/  HFMA2.MMA R86, -RZ, RZ, 0, 0 ;  /* 0x00000000ff567435 */ /* 0x000fe200000001ff */
[----:B------:R-:W-:Y:S02]  /*00e0*/  ULDC.U8 UR10, c[0x0][0x28c] ;  /* 0x0000a300000a7ab9 */ /* 0x000fe40000000000 */
[----:B------:R-:W2:Y:S08]  /*00f0*/  LDC R4, c[0x0][0x294] ;  /* 0x0000a500ff047b82 */ /* 0x000eb00000000800 */
[----:B------:R-:W3:Y:S01]  /*0100*/  S2UR UR6, SR_CgaCtaId ;  /* 0x00000000000679c3 */ /* 0x000ee20000008800 */
[C---:B0-----:R-:W-:Y:S01]  /*0110*/  IMAD.WIDE.U32 R2, R0.reuse, -0x55555555, RZ ;  /* 0xaaaaaaab00027825 */ /* 0x041fe200078e00ff */
[----:B------:R-:W-:-:S04]  /*0120*/  ISETP.GE.U32.AND P4, PT, R0, 0x180, PT ;  /* 0x000001800000780c */ /* 0x000fc80003f86070 */
[----:B------:R-:W-:Y:S02]  /*0130*/  SHF.R.U32.HI R5, RZ, 0x3, R3 ;  /* 0x00000003ff057819 */ /* 0x000fe40000011603 */
[--C-:B------:R-:W-:Y:S01]  /*0140*/  SHF.R.S32.HI R3, RZ, 0x1f, R0.reuse ;  /* 0x0000001fff037819 */ /* 0x100fe20000011400 */
[----:B---3--:R-:W-:Y:S02]  /*0150*/  ULEA UR5, UR6, UR5, 0x18 ;  /* 0x0000000506057291 */ /* 0x008fe4000f8ec03f */
[----:B--2---:R-:W-:Y:S01]  /*0160*/  IMAD R55, R4, UR7, R5 ;  /* 0x0000000704377c24 */ /* 0x004fe2000f8e0205 */
[----:B------:R-:W-:Y:S01]  /*0170*/  LEA.HI R3, R3, R0, RZ, 0x5 ;  /* 0x0000000003037211 */ /* 0x000fe200078f28ff */
[----:B------:R-:W-:-:S03]  /*0180*/  IMAD R68, R5, -0xc, R0 ;  /* 0xfffffff405447824 */ /* 0x000fc600078e0200 */
        /* <DEDUP_REMOVED lines=50> */
[----:B------:R-:W-:Y:S02]  /*04b0*/  SHF.L.U32 R68, R68, 0x1, RZ ;  /* 0x0000000144447819 */ /* 0x000fe400000006ff */
[----:B------:R-:W-:Y:S02]  /*04c0*/  LEA R70, R3, UR5, 0x3 ;  /* 0x0000000503467c11 */ /* 0x000fe4000f8e18ff */
[C---:B------:R-:W-:Y:S02]  /*04d0*/  IADD3 R72, R55.reuse, 0x160, RZ ;  /* 0x0000016037487810 */ /* 0x040fe40007ffe0ff */
[----:B------:R-:W-:-:S02]  /*04e0*/  IADD3 R74, R55, 0x180, RZ ;  /* 0x00000180374a7810 */ /* 0x000fc40007ffe0ff */
[C---:B------:R-:W-:Y:S02]  /*04f0*/  IADD3 R76, R55.reuse, 0x1a0, RZ ;  /* 0x000001a0374c7810 */ /* 0x040fe40007ffe0ff */
[C---:B------:R-:W-:Y:S02]  /*0500*/  IADD3 R78, R55.reuse, 0x1c0, RZ ;  /* 0x000001c0374e7810 */ /* 0x040fe40007ffe0ff */
[----:B------:R-:W-:Y:S02]  /*0510*/  IADD3 R80, R55, 0x1e0, RZ ;  /* 0x000001e037507810 */ /* 0x000fe40007ffe0ff */
[----:B------:R-:W-:Y:S02]  /*0520*/  ISETP.LT.AND.EX P0, PT, R77, UR9, !P4, P0 ;  /* 0x000000094d007c0c */ /* 0x000fe4000e701300 */
[----:B------:R-:W-:Y:S02]  /*0530*/  ISETP.LT.AND.EX P1, PT, R79, UR9, !P4, P1 ;  /* 0x000000094f007c0c */ /* 0x000fe4000e721310 */
[----:B------:R-:W-:-:S02]  /*0540*/  ISETP.LT.AND.EX P2, PT, R81, UR9, !P4, P2 ;  /* 0x0000000951007c0c */ /* 0x000fc4000e741320 */
[----:B------:R-:W-:Y:S02]  /*0550*/  ISETP.LT.AND.EX P3, PT, R83, UR9, !P4, P3 ;  /* 0x0000000953007c0c */ /* 0x000fe4000e761330 */
[----:B------:R-:W-:Y:S01]  /*0560*/  ISETP.LT.AND.EX P4, PT, R85, UR9, !P4, P5 ;  /* 0x0000000955007c0c */ /* 0x000fe2000e781350 */
[----:B-1----:R-:W-:-:S12]  /*0570*/  ULDC.64 UR8, c[0x0][0x208] ;  /* 0x0000820000087ab9 */ /* 0x002fd80000000a00 */
.L_x_2971:
[----:B------:R-:W0:Y:S01]  /*0580*/  LDC R9, c[0x0][0x288] ;  /* 0x0000a200ff097b82 */ /* 0x000e220000000800 */
[----:B------:R-:W-:Y:S01]  /*0590*/  P2R R14, PR, RZ, 0x8 ;  /* 0x00000008ff0e7803 */ /* 0x000fe20000000000 */
[----:B------:R-:W-:Y:S01]  /*05a0*/  ULDC.64 UR12, c[0x0][0x280] ;  /* 0x0000a000000c7ab9 */ /* 0x000fe20000000a00 */
[C---:B------:R-:W-:Y:S02]  /*05b0*/  LOP3.LUT P3, RZ, R82.reuse, 0x200, RZ, 0xc0, !PT ;  /* 0x0000020052ff7812 */ /* 0x040fe4000786c0ff */
[----:B------:R-:W-:Y:S02]  /*05c0*/  P2R R16, PR, RZ, 0x10 ;  /* 0x00000010ff107803 */ /* 0x000fe40000000000 */
[C---:B------:R-:W-:Y:S01]  /*05d0*/  LOP3.LUT P4, RZ, R82.reuse, 0x100, RZ, 0xc0, !PT ;  /* 0x0000010052ff7812 */ /* 0x040fe2000788c0ff */
[----:B------:R-:W1:Y:S01]  /*05e0*/  @P0 LDC.64 R18, c[0x0][0x220] ;  /* 0x00008800ff120b82 */ /* 0x000e620000000a00 */
[----:B------:R-:W-:Y:S02]  /*05f0*/  LOP3.LUT P6, RZ, R82, 0x80, RZ, 0xc0, !PT ;  /* 0x0000008052ff7812 */ /* 0x000fe400078cc0ff */
[----:B------:R-:W-:-:S02]  /*0600*/  SHF.R.S32.HI R87, RZ, 0x1f, R72 ;  /* 0x0000001fff577819 */ /* 0x000fc40000011448 */
[----:B------:R-:W-:Y:S02]  /*0610*/  P2R R31, PR, RZ, 0x4 ;  /* 0x00000004ff1f7803 */ /* 0x000fe40000000000 */
[----:B------:R-:W-:Y:S01]  /*0620*/  SHF.R.S32.HI R89, RZ, 0x1f, R74 ;  /* 0x0000001fff597819 */ /* 0x000fe2000001144a */
[----:B------:R-:W2:Y:S01]  /*0630*/  @P1 LDC.64 R24, c[0x0][0x220] ;  /* 0x00008800ff181b82 */ /* 0x000ea20000000a00 */
[----:B------:R-:W-:Y:S02]  /*0640*/  P2R R26, PR, RZ, 0x2 ;  /* 0x00000002ff1a7803 */ /* 0x000fe40000000000 */
[----:B------:R-:W-:Y:S02]  /*0650*/  P2R R44, PR, RZ, 0x1 ;  /* 0x00000001ff2c7803 */ /* 0x000fe40000000000 */
[----:B------:R-:W-:Y:S02]  /*0660*/  SHF.R.S32.HI R91, RZ, 0x1f, R76 ;  /* 0x0000001fff5b7819 */ /* 0x000fe4000001144c */
[----:B------:R-:W-:Y:S01]  /*0670*/  SHF.R.S32.HI R93, RZ, 0x1f, R78 ;  /* 0x0000001fff5d7819 */ /* 0x000fe2000001144e */
[----:B------:R-:W3:Y:S01]  /*0680*/  @P6 LDC.64 R10, c[0x0][0x220] ;  /* 0x00008800ff0a6b82 */ /* 0x000ee20000000a00 */
[----:B0-----:R-:W-:-:S02]  /*0690*/  IABS R5, R9 ;  /* 0x0000000900057213 */ /* 0x001fc40000000000 */
[----:B------:R-:W-:Y:S02]  /*06a0*/  SHF.R.S32.HI R95, RZ, 0x1f, R80 ;  /* 0x0000001fff5f7819 */ /* 0x000fe40000011450 */
[----:B------:R-:W0:Y:S03]  /*06b0*/  I2F.RP R4, R5 ;  /* 0x0000000500047306 */ /* 0x000e260000209400 */
[----:B------:R-:W4:Y:S05]  /*06c0*/  @P2 LDC.64 R98, c[0x0][0x220] ;  /* 0x00008800ff622b82 */ /* 0x000f2a0000000a00 */
[----:B0-----:R-:W0:Y:S02]  /*06d0*/  MUFU.RCP R4, R4 ;  /* 0x0000000400047308 */ /* 0x001e240000001000 */
[----:B0-----:R-:W-:-:S06]  /*06e0*/  IADD3 R2, R4, 0xffffffe, RZ ;  /* 0x0ffffffe04027810 */ /* 0x001fcc0007ffe0ff */
[----:B------:R0:W5:Y:S02]  /*06f0*/  F2I.FTZ.U32.TRUNC.NTZ R3, R2 ;  /* 0x0000000200037305 */ /* 0x000164000021f000 */
[----:B0-----:R-:W-:Y:S02]  /*0700*/  MOV R2, RZ ;  /* 0x000000ff00027202 */ /* 0x001fe40000000f00 */
[----:B-----5:R-:W-:-:S05]  /*0710*/  IADD3 R6, RZ, -R3, RZ ;  /* 0x80000003ff067210 */ /* 0x020fca0007ffe0ff */
[----:B------:R-:W-:Y:S01]  /*0720*/  IMAD R7, R6, R5, RZ ;  /* 0x0000000506077224 */ /* 0x000fe200078e02ff */
[----:B------:R-:W-:-:S03]  /*0730*/  IABS R6, R66 ;  /* 0x0000004200067213 */ /* 0x000fc60000000000 */
[----:B------:R-:W-:Y:S01]  /*0740*/  IMAD.HI.U32 R3, R3, R7, R2 ;  /* 0x0000000703037227 */ /* 0x000fe200078e0002 */
[----:B------:R-:W-:-:S05]  /*0750*/  LOP3.LUT R2, R66, R9, RZ, 0x3c, !PT ;  /* 0x0000000942027212 */ /* 0x000fca00078e3cff */
[----:B------:R-:W-:-:S05]  /*0760*/  IMAD.HI.U32 R3, R3, R6, RZ ;  /* 0x0000000603037227 */ /* 0x000fca00078e00ff */
[----:B------:R-:W-:-:S05]  /*0770*/  IADD3 R4, -R3, RZ, RZ ;  /* 0x000000ff03047210 */ /* 0x000fca0007ffe1ff */
[C---:B------:R-:W-:Y:S02]  /*0780*/  IMAD R4, R5.reuse, R4, R6 ;  /* 0x0000000405047224 */ /* 0x040fe400078e0206 */
[----:B------:R-:W0:Y:S03]  /*0790*/  @P3 LDC.64 R6, c[0x0][0x220] ;  /* 0x00008800ff063b82 */ /* 0x000e260000000a00 */
[----:B------:R-:W-:-:S13]  /*07a0*/  ISETP.GT.U32.AND P5, PT, R5, R4, PT ;  /* 0x000000040500720c */ /* 0x000fda0003fa4070 */
[-C--:B------:R-:W-:Y:S02]  /*07b0*/  @!P5 IADD3 R4, R4, -R5.reuse, RZ ;  /* 0x800000050404d210 */ /* 0x080fe40007ffe0ff */
[----:B------:R-:W-:Y:S02]  /*07c0*/  @!P5 IADD3 R3, R3, 0x1, RZ ;  /* 0x000000010303d810 */ /* 0x000fe40007ffe0ff */
[----:B------:R-:W-:Y:S02]  /*07d0*/  ISETP.GE.U32.AND P5, PT, R4, R5, PT ;  /* 0x000000050400720c */ /* 0x000fe40003fa6070 */
[----:B------:R-:W5:Y:S11]  /*07e0*/  @P3 LDC.64 R4, c[0x0][0x270] ;  /* 0x00009c00ff043b82 */ /* 0x000f760000000a00 */
[----:B------:R-:W-:-:S02]  /*07f0*/  @P5 IADD3 R3, R3, 0x1, RZ ;  /* 0x0000000103035810 */ /* 0x000fc40007ffe0ff */
[----:B------:R-:W-:Y:S02]  /*0800*/  ISETP.GE.AND P5, PT, R2, RZ, PT ;  /* 0x000000ff0200720c */ /* 0x000fe40003fa6270 */
[----:B------:R-:W-:-:S11]  /*0810*/  SHF.R.S32.HI R2, RZ, 0x1f, R68 ;  /* 0x0000001fff027819 */ /* 0x000fd60000011444 */
[----:B------:R-:W-:Y:S02]  /*0820*/  @!P5 IADD3 R3, -R3, RZ, RZ ;  /* 0x000000ff0303d210 */ /* 0x000fe40007ffe1ff */
[----:B------:R-:W-:-:S13]  /*0830*/  ISETP.NE.AND P5, PT, R9, RZ, PT ;  /* 0x000000ff0900720c */ /* 0x000fda0003fa5270 */
[----:B------:R-:W-:-:S04]  /*0840*/  @!P5 LOP3.LUT R3, RZ, R9, RZ, 0x33, !PT ;  /* 0x00000009ff03d212 */ /* 0x000fc800078e33ff */
[----:B------:R-:W-:-:S05]  /*0850*/  IADD3 R97, -R3, RZ, RZ ;  /* 0x000000ff03617210 */ /* 0x000fca0007ffe1ff */
[----:B------:R-:W-:Y:S02]  /*0860*/  IMAD R97, R9, R97, R66 ;  /* 0x0000006109617224 */ /* 0x000fe400078e0242 */
[----:B------:R-:W1:Y:S02]  /*0870*/  @P4 LDC.64 R8, c[0x0][0x220] ;  /* 0x00008800ff084b82 */ /* 0x000e640000000a00 */
[----:B------:R-:W-:-:S05]  /*0880*/  IMAD R97, R97, 0x18, RZ ;  /* 0x0000001861617824 */ /* 0x000fca00078e02ff */
[----:B------:R-:W-:-:S04]  /*0890*/  IADD3 R20, P5, R68, R97, RZ ;  /* 0x0000006144147210 */ /* 0x000fc80007fbe0ff */
[----:B------:R-:W-:Y:S02]  /*08a0*/  LEA.HI.X.SX32 R21, R97, R2, 0x1, P5 ;  /* 0x0000000261157211 */ /* 0x000fe400028f0eff */
[----:B------:R-:W-:Y:S01]  /*08b0*/  SHF.R.S32.HI R2, RZ, 0x1f, R3 ;  /* 0x0000001fff027819 */ /* 0x000fe20000011403 */
[----:B------:R-:W-:-:S04]  /*08c0*/  IMAD.WIDE.U32 R20, R3, UR12, R20 ;  /* 0x0000000c03147c25 */ /* 0x000fc8000f8e0014 */
[----:B------:R-:W-:Y:S01]  /*08d0*/  IMAD R2, R2, UR12, RZ ;  /* 0x0000000c02027c24 */ /* 0x000fe2000f8e02ff */
[----:B------:R-:W-:-:S03]  /*08e0*/  @P3 MOV R22, R20 ;  /* 0x0000001400163202 */ /* 0x000fc60000000f00 */
[----:B------:R-:W-:Y:S01]  /*08f0*/  IMAD R23, R3, UR13, R2 ;  /* 0x0000000d03177c24 */ /* 0x000fe2000f8e0202 */
[----:B------:R-:W-:Y:S01]  /*0900*/  ULDC.64 UR12, c[0x0][0x278] ;  /* 0x00009e00000c7ab9 */ /* 0x000fe20000000a00 */
[----:B-----5:R-:W-:-:S03]  /*0910*/  @P3 IMAD R2, R57, R4, RZ ;  /* 0x0000000439023224 */ /* 0x020fc600078e02ff */
[----:B------:R-:W-:Y:S01]  /*0920*/  IADD3 R23, R21, R23, RZ ;  /* 0x0000001715177210 */ /* 0x000fe20007ffe0ff */
[C---:B------:R-:W-:Y:S02]  /*0930*/  @P3 IMAD R5, R55.reuse, R5, R2 ;  /* 0x0000000537053224 */ /* 0x040fe400078e0202 */
[----:B------:R-:W-:-:S05]  /*0940*/  @P3 IMAD.WIDE.U32 R2, R55, R4, R22 ;  /* 0x0000000437023225 */ /* 0x000fca00078e0016 */
[----:B------:R-:W-:Y:S02]  /*0950*/  @P3 IADD3 R3, R3, R5, RZ ;  /* 0x0000000503033210 */ /* 0x000fe40007ffe0ff */
[----:B0-----:R-:W-:-:S04]  /*0960*/  @P3 LEA R4, P5, R2, R6, 0x2 ;  /* 0x0000000602043211 */ /* 0x001fc800078a10ff */
[----:B------:R-:W-:Y:S02]  /*0970*/  @P3 LEA.HI.X R5, R2, R7, R3, 0x2, P5 ;  /* 0x0000000702053211 */ /* 0x000fe400028f1403 */
[----:B------:R-:W0:Y:S01]  /*0980*/  @P4 LDC.64 R6, c[0x0][0x270] ;  /* 0x00009c00ff064b82 */ /* 0x000e220000000a00 */
[----:B------:R-:W-:Y:S02]  /*0990*/  @P4 MOV R3, R23 ;  /* 0x0000001700034202 */ /* 0x000fe40000000f00 */
[----:B------:R-:W-:-:S13]  /*09a0*/  LOP3.LUT P3, RZ, R82, 0x40, RZ, 0xc0, !PT ;  /* 0x0000004052ff7812 */ /* 0x000fda000786c0ff */
[----:B------:R-:W5:Y:S01]  /*09b0*/  @P3 LDC.64 R12, c[0x0][0x220] ;  /* 0x00008800ff0c3b82 */ /* 0x000f620000000a00 */
[----:B0-----:R-:W-:-:S04]  /*09c0*/  @P4 IMAD R2, R67, R6, RZ ;  /* 0x0000000643024224 */ /* 0x001fc800078e02ff */
[----:B------:R-:W-:Y:S01]  /*09d0*/  @P4 IMAD R7, R54, R7, R2 ;  /* 0x0000000736074224 */ /* 0x000fe200078e0202 */
[----:B------:R-:W-:-:S05]  /*09e0*/  @P4 MOV R2, R20 ;  /* 0x0000001400024202 */ /* 0x000fca0000000f00 */
[----:B------:R-:W-:-:S05]  /*09f0*/  @P4 IMAD.WIDE.U32 R2, R54, R6, R2 ;  /* 0x0000000636024225 */ /* 0x000fca00078e0002 */
[----:B------:R-:W-:Y:S02]  /*0a00*/  @P4 IADD3 R3, R3, R7, RZ ;  /* 0x0000000703034210 */ /* 0x000fe40007ffe0ff */
[----:B-1----:R-:W-:-:S04]  /*0a10*/  @P4 LEA R6, P5, R2, R8, 0x2 ;  /* 0x0000000802064211 */ /* 0x002fc800078a10ff */
[----:B------:R-:W-:Y:S02]  /*0a20*/  @P4 LEA.HI.X R7, R2, R9, R3, 0x2, P5 ;  /* 0x0000000902074211 */ /* 0x000fe400028f1403 */
[----:B------:R-:W0:Y:S01]  /*0a30*/  @P6 LDC.64 R8, c[0x0][0x270] ;  /* 0x00009c00ff086b82 */ /* 0x000e220000000a00 */
[----:B------:R-:W-:Y:S02]  /*0a40*/  @P6 MOV R3, R23 ;  /* 0x0000001700036202 */ /* 0x000fe40000000f00 */
[----:B------:R-:W-:Y:S01]  /*0a50*/  LOP3.LUT P4, RZ, R82, 0x20, RZ, 0xc0, !PT ;  /* 0x0000002052ff7812 */ /* 0x000fe2000788c0ff */
[----:B0-----:R-:W-:-:S04]  /*0a60*/  @P6 IMAD R2, R69, R8, RZ ;  /* 0x0000000845026224 */ /* 0x001fc800078e02ff */
[----:B------:R-:W-:Y:S01]  /*0a70*/  @P6 IMAD R9, R56, R9, R2 ;  /* 0x0000000938096224 */ /* 0x000fe200078e0202 */
[----:B------:R-:W-:-:S05]  /*0a80*/  @P6 MOV R2, R20 ;  /* 0x0000001400026202 */ /* 0x000fca0000000f00 */
[----:B------:R-:W-:-:S05]  /*0a90*/  @P6 IMAD.WIDE.U32 R2, R56, R8, R2 ;  /* 0x0000000838026225 */ /* 0x000fca00078e0002 */
[----:B------:R-:W-:Y:S02]  /*0aa0*/  @P6 IADD3 R3, R3, R9, RZ ;  /* 0x0000000903036210 */ /* 0x000fe40007ffe0ff */
[----:B---3--:R-:W-:-:S04]  /*0ab0*/  @P6 LEA R8, P5, R2, R10, 0x2 ;  /* 0x0000000a02086211 */ /* 0x008fc800078a10ff */
        /* <DEDUP_REMOVED lines=9> */
[----:B-----5:R-:W-:-:S04]  /*0b50*/  @P3 LEA R10, P5, R2, R12, 0x2 ;  /* 0x0000000c020a3211 */ /* 0x020fc800078a10ff */
[----:B------:R-:W-:Y:S02]  /*0b60*/  @P3 LEA.HI.X R11, R2, R13, R3, 0x2, P5 ;  /* 0x0000000d020b3211 */ /* 0x000fe400028f1403 */
[----:B------:R-:W0:Y:S01]  /*0b70*/  @P4 LDC.64 R12, c[0x0][0x270] ;  /* 0x00009c00ff0c4b82 */ /* 0x000e220000000a00 */
[----:B------:R-:W-:Y:S02]  /*0b80*/  ISETP.NE.AND P3, PT, R14, RZ, PT ;  /* 0x000000ff0e00720c */ /* 0x000fe40003f65270 */
[----:B------:R-:W-:Y:S02]  /*0b90*/  @P4 MOV R3, R23 ;  /* 0x0000001700034202 */ /* 0x000fe40000000f00 */
[----:B------:R-:W-:-:S03]  /*0ba0*/  P2R R27, PR, RZ, 0x8 ;  /* 0x00000008ff1b7803 */ /* 0x000fc60000000000 */
[----:B------:R-:W1:Y:S08]  /*0bb0*/  @P4 LDC.64 R14, c[0x0][0x220] ;  /* 0x00008800ff0e4b82 */ /* 0x000e700000000a00 */
[----:B------:R-:W3:Y:S01]  /*0bc0*/  @P3 LDC.64 R100, c[0x0][0x220] ;  /* 0x00008800ff643b82 */ /* 0x000ee20000000a00 */
        /* <DEDUP_REMOVED lines=8> */
[----:B------:R-:W-:Y:S02]  /*0c50*/  ISETP.NE.AND P4, PT, R16, RZ, PT ;  /* 0x000000ff1000720c */ /* 0x000fe40003f85270 */
[----:B------:R-:W-:-:S05]  /*0c60*/  @P6 MOV R3, R23 ;  /* 0x0000001700036202 */ /* 0x000fca0000000f00 */
[----:B------:R-:W1:Y:S08]  /*0c70*/  @P6 LDC.64 R16, c[0x0][0x220] ;  /* 0x00008800ff106b82 */ /* 0x000e700000000a00 */
        /* <DEDUP_REMOVED lines=9> */
[----:B------:R-:W-:Y:S01]  /*0d10*/  @P0 MOV R3, R23 ;  /* 0x0000001700030202 */ /* 0x000fe20000000f00 */
[----:B0-----:R-:W-:-:S04]  /*0d20*/  @P0 IMAD R2, R77, R16, RZ ;  /* 0x000000104d020224 */ /* 0x001fc800078e02ff */
[----:B------:R-:W-:Y:S01]  /*0d30*/  @P0 IMAD R17, R61, R17, R2 ;  /* 0x000000113d110224 */ /* 0x000fe200078e0202 */
[----:B------:R-:W-:-:S05]  /*0d40*/  @P0 MOV R2, R20 ;  /* 0x0000001400020202 */ /* 0x000fca0000000f00 */
[----:B------:R-:W-:-:S05]  /*0d50*/  @P0 IMAD.WIDE.U32 R2, R61, R16, R2 ;  /* 0x000000103d020225 */ /* 0x000fca00078e0002 */
[----:B------:R-:W-:Y:S02]  /*0d60*/  @P0 IADD3 R3, R3, R17, RZ ;  /* 0x0000001103030210 */ /* 0x000fe40007ffe0ff */
[----:B------:R-:W0:Y:S01]  /*0d70*/  @P1 LDC.64 R16, c[0x0][0x270] ;  /* 0x00009c00ff101b82 */ /* 0x000e220000000a00 */
[----:B------:R-:W-:-:S04]  /*0d80*/  @P0 LEA R18, P5, R2, R18, 0x2 ;  /* 0x0000001202120211 */ /* 0x000fc800078a10ff */
[----:B------:R-:W-:Y:S02]  /*0d90*/  @P0 LEA.HI.X R19, R2, R19, R3, 0x2, P5 ;  /* 0x0000001302130211 */ /* 0x000fe400028f1403 */
[----:B------:R-:W-:Y:S02]  /*0da0*/  @P1 MOV R3, R23 ;  /* 0x0000001700031202 */ /* 0x000fe40000000f00 */
[----:B------:R-:W-:-:S04]  /*0db0*/  LOP3.LUT P0, RZ, R82, 0x40, RZ, 0xc0, !PT ;  /* 0x0000004052ff7812 */ /* 0x000fc8000780c0ff */
[----:B------:R-:W-:Y:S02]  /*0dc0*/  P2R R45, PR, RZ, 0x1 ;  /* 0x00000001ff2d7803 */ /* 0x000fe40000000000 */
[----:B------:R-:W-:-:S04]  /*0dd0*/  LOP3.LUT P0, RZ, R82, 0x80, RZ, 0xc0, !PT ;  /* 0x0000008052ff7812 */ /* 0x000fc8000780c0ff */
[----:B------:R-:W-:Y:S02]  /*0de0*/  P2R R47, PR, RZ, 0x1 ;  /* 0x00000001ff2f7803 */ /* 0x000fe40000000000 */
[----:B------:R-:W-:Y:S01]  /*0df0*/  LOP3.LUT P0, RZ, R82, 0x100, RZ, 0xc0, !PT ;  /* 0x0000010052ff7812 */ /* 0x000fe2000780c0ff */
[----:B0-----:R-:W-:-:S03]  /*0e00*/  @P1 IMAD R2, R79, R16, RZ ;  /* 0x000000104f021224 */ /* 0x001fc600078e02ff */
[----:B------:R-:W-:Y:S02]  /*0e10*/  P2R R46, PR, RZ, 0x1 ;  /* 0x00000001ff2e7803 */ /* 0x000fe40000000000 */
[----:B------:R-:W-:Y:S01]  /*0e20*/  LOP3.LUT P0, RZ, R82, 0x200, RZ, 0xc0, !PT ;  /* 0x0000020052ff7812 */ /* 0x000fe2000780c0ff */
[----:B------:R-:W-:Y:S01]  /*0e30*/  @P1 IMAD R17, R62, R17, R2 ;  /* 0x000000113e111224 */ /* 0x000fe200078e0202 */
[----:B------:R-:W-:Y:S02]  /*0e40*/  @P1 MOV R2, R20 ;  /* 0x0000001400021202 */ /* 0x000fe40000000f00 */
[----:B------:R-:W-:-:S03]  /*0e50*/  P2R R30, PR, RZ, 0x1 ;  /* 0x00000001ff1e7803 */ /* 0x000fc60000000000 */
[----:B------:R-:W-:-:S05]  /*0e60*/  @P1 IMAD.WIDE.U32 R2, R62, R16, R2 ;  /* 0x000000103e021225 */ /* 0x000fca00078e0002 */
[----:B------:R-:W-:Y:S02]  /*0e70*/  @P1 IADD3 R3, R3, R17, RZ ;  /* 0x0000001103031210 */ /* 0x000fe40007ffe0ff */
[----:B--2---:R-:W-:-:S04]  /*0e80*/  @P1 LEA R16, P5, R2, R24, 0x2 ;  /* 0x0000001802101211 */ /* 0x004fc800078a10ff */
        /* <DEDUP_REMOVED lines=9> */
[----:B----4-:R-:W-:-:S04]  /*0f20*/  @P2 LEA R98, P5, R2, R98, 0x2 ;  /* 0x0000006202622211 */ /* 0x010fc800078a10ff */
[----:B------:R-:W-:Y:S02]  /*0f30*/  @P2 LEA.HI.X R99, R2, R99, R3, 0x2, P5 ;  /* 0x0000006302632211 */ /* 0x000fe400028f1403 */
[----:B------:R-:W-:Y:S01]  /*0f40*/  @P3 MOV R3, R23 ;  /* 0x0000001700033202 */ /* 0x000fe20000000f00 */
[----:B0-----:R-:W-:-:S04]  /*0f50*/  @P3 IMAD R2, R83, R24, RZ ;  /* 0x0000001853023224 */ /* 0x001fc800078e02ff */
[----:B------:R-:W-:Y:S01]  /*0f60*/  @P3 IMAD R25, R64, R25, R2 ;  /* 0x0000001940193224 */ /* 0x000fe200078e0202 */
[----:B------:R-:W-:-:S05]  /*0f70*/  @P3 MOV R2, R20 ;  /* 0x0000001400023202 */ /* 0x000fca0000000f00 */
[----:B------:R-:W-:-:S05]  /*0f80*/  @P3 IMAD.WIDE.U32 R2, R64, R24, R2 ;  /* 0x0000001840023225 */ /* 0x000fca00078e0002 */
[----:B------:R-:W-:Y:S02]  /*0f90*/  @P3 IADD3 R3, R3, R25, RZ ;  /* 0x0000001903033210 */ /* 0x000fe40007ffe0ff */
[----:B------:R-:W0:Y:S01]  /*0fa0*/  @P4 LDC.64 R24, c[0x0][0x270] ;  /* 0x00009c00ff184b82 */ /* 0x000e220000000a00 */
[----:B---3--:R-:W-:-:S04]  /*0fb0*/  @P3 LEA R100, P5, R2, R100, 0x2 ;  /* 0x0000006402643211 */ /* 0x008fc800078a10ff */
[----:B------:R-:W-:Y:S02]  /*0fc0*/  @P3 LEA.HI.X R101, R2, R101, R3, 0x2, P5 ;  /* 0x0000006502653211 */ /* 0x000fe400028f1403 */
[----:B------:R-:W-:Y:S01]  /*0fd0*/  @P4 MOV R3, R23 ;  /* 0x0000001700034202 */ /* 0x000fe20000000f00 */
[----:B0-----:R-:W-:-:S04]  /*0fe0*/  @P4 IMAD R2, R85, R24, RZ ;  /* 0x0000001855024224 */ /* 0x001fc800078e02ff */
[----:B------:R-:W-:Y:S01]  /*0ff0*/  @P4 IMAD R25, R65, R25, R2 ;  /* 0x0000001941194224 */ /* 0x000fe200078e0202 */
[----:B------:R-:W-:-:S05]  /*1000*/  @P4 MOV R2, R20 ;  /* 0x0000001400024202 */ /* 0x000fca0000000f00 */
[----:B------:R-:W-:-:S05]  /*1010*/  @P4 IMAD.WIDE.U32 R2, R65, R24, R2 ;  /* 0x0000001841024225 */ /* 0x000fca00078e0002 */
[----:B------:R-:W-:Y:S02]  /*1020*/  @P4 IADD3 R3, R3, R25, RZ ;  /* 0x0000001903034210 */ /* 0x000fe40007ffe0ff */
[----:B-----5:R-:W-:-:S04]  /*1030*/  @P4 LEA R102, P5, R2, R102, 0x2 ;  /* 0x0000006602664211 */ /* 0x020fc800078a10ff */
[----:B------:R-:W-:Y:S02]  /*1040*/  @P4 LEA.HI.X R103, R2, R103, R3, 0x2, P5 ;  /* 0x0000006702674211 */ /* 0x000fe400028f1403 */
[----:B------:R-:W-:-:S04]  /*1050*/  ISETP.GE.U32.AND P5, PT, R72, UR12, PT ;  /* 0x0000000c48007c0c */ /* 0x000fc8000bfa6070 */
[----:B------:R-:W-:-:S04]  /*1060*/  ISETP.GE.AND.EX P5, PT, R87, UR13, PT, P5 ;  /* 0x0000000d57007c0c */ /* 0x000fc8000bfa6350 */
[----:B------:R-:W-:-:S13]  /*1070*/  ISETP.GT.U32.OR P2, PT, R0, 0x17f, P5 ;  /* 0x0000017f0000780c */ /* 0x000fda0002f44470 */
[----:B------:R-:W0:Y:S01]  /*1080*/  @!P2 LDC.64 R24, c[0x0][0x270] ;  /* 0x00009c00ff18ab82 */ /* 0x000e220000000a00 */
[----:B------:R-:W-:-:S07]  /*1090*/  @!P2 MOV R3, R23 ;  /* 0x000000170003a202 */ /* 0x000fce0000000f00 */
[----:B------:R-:W1:Y:S01]  /*10a0*/  @!P2 LDC.64 R28, c[0x0][0x220] ;  /* 0x00008800ff1cab82 */ /* 0x000e620000000a00 */
[----:B0-----:R-:W-:-:S04]  /*10b0*/  @!P2 IMAD R2, R87, R24, RZ ;  /* 0x000000185702a224 */ /* 0x001fc800078e02ff */
[----:B------:R-:W-:Y:S01]  /*10c0*/  @!P2 IMAD R25, R72, R25, R2 ;  /* 0x000000194819a224 */ /* 0x000fe200078e0202 */
[----:B------:R-:W-:-:S05]  /*10d0*/  @!P2 MOV R2, R20 ;  /* 0x000000140002a202 */ /* 0x000fca0000000f00 */
[----:B------:R-:W-:-:S05]  /*10e0*/  @!P2 IMAD.WIDE.U32 R2, R72, R24, R2 ;  /* 0x000000184802a225 */ /* 0x000fca00078e0002 */
[----:B------:R-:W-:Y:S02]  /*10f0*/  @!P2 IADD3 R3, R3, R25, RZ ;  /* 0x000000190303a210 */ /* 0x000fe40007ffe0ff */
[----:B-1----:R-:W-:-:S04]  /*1100*/  @!P2 LEA R28, P5, R2, R28, 0x2 ;  /* 0x0000001c021ca211 */ /* 0x002fc800078a10ff */
[----:B------:R-:W-:Y:S02]  /*1110*/  @!P2 LEA.HI.X R29, R2, R29, R3, 0x2, P5 ;  /* 0x0000001d021da211 */ /* 0x000fe400028f1403 */
        /* <DEDUP_REMOVED lines=50> */
[----:B------:R-:W-:Y:S02]  /*1440*/  CS2R R24, SRZ ;  /* 0x0000000000187805 */ /* 0x000fe4000001ff00 */
[----:B-1----:R-:W-:-:S04]  /*1450*/  @!P6 LEA R42, P3, R2, R42, 0x2 ;  /* 0x0000002a022ae211 */ /* 0x002fc800078610ff */
[----:B------:R-:W-:Y:S01]  /*1460*/  @!P6 LEA.HI.X R43, R2, R43, R3, 0x2, P3 ;  /* 0x0000002b022be211 */ /* 0x000fe200018f1403 */
[----:B------:R-:W2:Y:S01]  /*1470*/  @!P1 LDG.E.64 R24, desc[UR8][R36.64] ;  /* 0x0000000824189981 */ /* 0x000ea2000c1e1b00 */
[----:B------:R-:W-:Y:S02]  /*1480*/  ISETP.NE.AND P3, PT, R27, RZ, PT ;  /* 0x000000ff1b00720c */ /* 0x000fe40003f65270 */
[----:B------:R-:W-:Y:S02]  /*1490*/  ISETP.NE.AND P1, PT, R26, RZ, PT ;  /* 0x000000ff1a00720c */ /* 0x000fe40003f25270 */
[----:B------:R-:W-:Y:S02]  /*14a0*/  CS2R R26, SRZ ;  /* 0x00000000001a7805 */ /* 0x000fe4000001ff00 */
[----:B------:R-:W-:Y:S02]  /*14b0*/  MOV R3, RZ ;  /* 0x000000ff00037202 */ /* 0x000fe40000000f00 */
[----:B------:R-:W-:-:S02]  /*14c0*/  MOV R2, RZ ;  /* 0x000000ff00027202 */ /* 0x000fc40000000f00 */
[----:B------:R-:W3:Y:S01]  /*14d0*/  @!P0 LDG.E.64 R26, desc[UR8][R38.64] ;  /* 0x00000008261a8981 */ /* 0x000ee2000c1e1b00 */
[----:B------:R-:W-:-:S03]  /*14e0*/  ISETP.NE.AND P0, PT, R30, RZ, PT ;  /* 0x000000ff1e00720c */ /* 0x000fc60003f05270 */
[----:B------:R0:W4:Y:S01]  /*14f0*/  @!P2 LDG.E.64 R2, desc[UR8][R28.64] ;  /* 0x000000081c02a981 */ /* 0x000122000c1e1b00 */
[----:B------:R-:W-:Y:S02]  /*1500*/  ISETP.NE.AND P2, PT, R31, RZ, PT ;  /* 0x000000ff1f00720c */ /* 0x000fe40003f45270 */
[----:B------:R-:W-:-:S07]  /*1510*/  CS2R R30, SRZ ;  /* 0x00000000001e7805 */ /* 0x000fce000001ff00 */
[----:B------:R-:W5:Y:S01]  /*1520*/  @P0 LDG.E.64 R30, desc[UR8][R4.64] ;  /* 0x00000008041e0981 */ /* 0x000f62000c1e1b00 */
[----:B------:R-:W-:Y:S02]  /*1530*/  ISETP.NE.AND P0, PT, R46, RZ, PT ;  /* 0x000000ff2e00720c */ /* 0x000fe40003f05270 */
[----:B0-----:R-:W-:Y:S02]  /*1540*/  CS2R R28, SRZ ;  /* 0x00000000001c7805 */ /* 0x001fe4000001ff00 */
[----:B------:R-:W-:-:S09]  /*1550*/  CS2R R36, SRZ ;  /* 0x0000000000247805 */ /* 0x000fd2000001ff00 */
[----:B------:R-:W2:Y:S01]  /*1560*/  @P0 LDG.E.64 R28, desc[UR8][R6.64] ;  /* 0x00000008061c0981 */ /* 0x000ea2000c1e1b00 */
[----:B------:R-:W-:Y:S02]  /*1570*/  ISETP.NE.AND P0, PT, R47, RZ, PT ;  /* 0x000000ff2f00720c */ /* 0x000fe40003f05270 */
[----:B------:R-:W-:Y:S02]  /*1580*/  CS2R R32, SRZ ;  /* 0x0000000000207805 */ /* 0x000fe4000001ff00 */
[----:B------:R-:W-:Y:S02]  /*1590*/  CS2R R34, SRZ ;  /* 0x0000000000227805 */ /* 0x000fe4000001ff00 */
[----:B------:R-:W-:Y:S02]  /*15a0*/  CS2R R38, SRZ ;  /* 0x0000000000267805 */ /* 0x000fe4000001ff00 */
[----:B------:R0:W3:Y:S05]  /*15b0*/  @!P6 LDG.E.64 R32, desc[UR8][R42.64] ;  /* 0x000000082a20e981 */ /* 0x0000ea000c1e1b00 */
[----:B------:R-:W4:Y:S01]  /*15c0*/  @P0 LDG.E.64 R36, desc[UR8][R8.64] ;  /* 0x0000000808240981 */ /* 0x000f22000c1e1b00 */
[----:B------:R-:W-:-:S02]  /*15d0*/  ISETP.NE.AND P0, PT, R45, RZ, PT ;  /* 0x000000ff2d00720c */ /* 0x000fc40003f05270 */
[C---:B------:R-:W-:Y:S01]  /*15e0*/  LOP3.LUT P6, RZ, R82.reuse, 0x20, RZ, 0xc0, !PT ;  /* 0x0000002052ff7812 */ /* 0x040fe200078cc0ff */
[----:B------:R1:W3:Y:S01]  /*15f0*/  @!P5 LDG.E.64 R34, desc[UR8][R40.64] ;  /* 0x000000082822d981 */ /* 0x0002e2000c1e1b00 */
[----:B------:R-:W-:Y:S02]  /*1600*/  LOP3.LUT P5, RZ, R82, 0x8, RZ, 0xc0, !PT ;  /* 0x0000000852ff7812 */ /* 0x000fe400078ac0ff */
[----:B0-----:R-:W-:Y:S02]  /*1610*/  CS2R R42, SRZ ;  /* 0x00000000002a7805 */ /* 0x001fe4000001ff00 */
[----:B-1----:R-:W-:-:S05]  /*1620*/  CS2R R40, SRZ ;  /* 0x0000000000287805 */ /* 0x002fca000001ff00 */
[----:B------:R-:W3:Y:S01]  /*1630*/  @P0 LDG.E.64 R38, desc[UR8][R10.64] ;  /* 0x000000080a260981 */ /* 0x000ee2000c1e1b00 */
[----:B------:R-:W-:-:S03]  /*1640*/  ISETP.NE.AND P0, PT, R44, RZ, PT ;  /* 0x000000ff2c00720c */ /* 0x000fc60003f05270 */
[----:B------:R-:W3:Y:S04]  /*1650*/  @P5 LDG.E.64 R42, desc[UR8][R14.64] ;  /* 0x000000080e2a5981 */ /* 0x000ee8000c1e1b00 */
[----:B------:R-:W3:Y:S01]  /*1660*/  @P6 LDG.E.64 R40, desc[UR8][R12.64] ;  /* 0x000000080c286981 */ /* 0x000ee2000c1e1b00 */
[----:B------:R-:W-:Y:S02]  /*1670*/  CS2R R44, SRZ ;  /* 0x00000000002c7805 */ /* 0x000fe4000001ff00 */
[----:B------:R-:W-:Y:S02]  /*1680*/  CS2R R46, SRZ ;  /* 0x00000000002e7805 */ /* 0x000fe4000001ff00 */
[----:B------:R-:W-:Y:S02]  /*1690*/  CS2R R48, SRZ ;  /* 0x0000000000307805 */ /* 0x000fe4000001ff00 */
[----:B------:R-:W3:Y:S04]  /*16a0*/  @P0 LDG.E.64 R44, desc[UR8][R18.64] ;  /* 0x00000008122c0981 */ /* 0x000ee8000c1e1b00 */
[----:B------:R-:W3:Y:S01]  /*16b0*/  @P1 LDG.E.64 R46, desc[UR8][R16.64] ;  /* 0x00000008102e1981 */ /* 0x000ee2000c1e1b00 */
[----:B------:R-:W-:-:S03]  /*16c0*/  CS2R R50, SRZ ;  /* 0x0000000000327805 */ /* 0x000fc6000001ff00 */
[----:B------:R-:W3:Y:S01]  /*16d0*/  @P2 LDG.E.64 R48, desc[UR8][R98.64] ;  /* 0x0000000862302981 */ /* 0x000ee2000c1e1b00 */
[----:B------:R-:W-:-:S03]  /*16e0*/  CS2R R52, SRZ ;  /* 0x0000000000347805 */ /* 0x000fc6000001ff00 */
[----:B------:R-:W3:Y:S04]  /*16f0*/  @P3 LDG.E.64 R50, desc[UR8][R100.64] ;  /* 0x0000000864323981 */ /* 0x000ee8000c1e1b00 */
[----:B------:R-:W3:Y:S01]  /*1700*/  @P4 LDG.E.64 R52, desc[UR8][R102.64] ;  /* 0x0000000866344981 */ /* 0x000ee2000c1e1b00 */
[----:B------:R-:W-:Y:S01]  /*1710*/  ISETP.GT.AND P5, PT, R84, 0x1e, PT ;  /* 0x0000001e5400780c */ /* 0x000fe20003fa4270 */
[----:B-----5:R-:W-:Y:S01]  /*1720*/  FMUL.FTZ R5, R31, R31 ;  /* 0x0000001f1f057220 */ /* 0x020fe20000410000 */
[----:B------:R-:W-:-:S03]  /*1730*/  FADD.FTZ R4, R30, R31 ;  /* 0x0000001f1e047221 */ /* 0x000fc60000010000 */
[----:B------:R-:W-:Y:S01]  /*1740*/  FFMA.FTZ R5, R30, R30, R5 ;  /* 0x0000001e1e057223 */ /* 0x000fe20000010005 */
[----:B------:R-:W-:-:S03]  /*1750*/  FADD.FTZ R4, RZ, R4 ;  /* 0x00000004ff047221 */ /* 0x000fc60000010000 */
[----:B------:R-:W-:Y:S01]  /*1760*/  FADD.FTZ R5, RZ, R5 ;  /* 0x00000005ff057221 */ /* 0x000fe20000010000 */
[----:B--2---:R-:W-:Y:S01]  /*1770*/  FMUL.FTZ R9, R29, R29 ;  /* 0x0000001d1d097220 */ /* 0x004fe20000410000 */
[----:B------:R-:W-:-:S03]  /*1780*/  FADD.FTZ R7, R28, R29 ;  /* 0x0000001d1c077221 */ /* 0x000fc60000010000 */
[----:B------:R-:W-:Y:S01]  /*1790*/  FFMA.FTZ R6, R28, R28, R9 ;  /* 0x0000001c1c067223 */ /* 0x000fe20000010009 */
[----:B------:R-:W-:-:S03]  /*17a0*/  FADD.FTZ R4, R4, R7 ;  /* 0x0000000704047221 */ /* 0x000fc60000010000 */
[----:B------:R-:W-:Y:S01]  /*17b0*/  FADD.FTZ R5, R5, R6 ;  /* 0x0000000605057221 */ /* 0x000fe20000010000 */
[----:B----4-:R-:W-:Y:S01]  /*17c0*/  FMUL.FTZ R9, R37, R37 ;  /* 0x0000002525097220 */ /* 0x010fe20000410000 */
[----:B------:R-:W-:-:S03]  /*17d0*/  FADD.FTZ R7, R36, R37 ;  /* 0x0000002524077221 */ /* 0x000fc60000010000 */
[----:B------:R-:W-:Y:S01]  /*17e0*/  FFMA.FTZ R6, R36, R36, R9 ;  /* 0x0000002424067223 */ /* 0x000fe20000010009 */
[----:B------:R-:W-:-:S03]  /*17f0*/  FADD.FTZ R4, R4, R7 ;  /* 0x0000000704047221 */ /* 0x000fc60000010000 */
[----:B------:R-:W-:Y:S01]  /*1800*/  FADD.FTZ R5, R5, R6 ;  /* 0x0000000605057221 */ /* 0x000fe20000010000 */
[----:B---3--:R-:W-:Y:S01]  /*1810*/  FMUL.FTZ R9, R39, R39 ;  /* 0x0000002727097220 */ /* 0x008fe20000410000 */
[----:B------:R-:W-:-:S03]  /*1820*/  FADD.FTZ R7, R38, R39 ;  /* 0x0000002726077221 */ /* 0x000fc60000010000 */
[----:B------:R-:W-:Y:S01]  /*1830*/  FFMA.FTZ R6, R38, R38, R9 ;  /* 0x0000002626067223 */ /* 0x000fe20000010009 */
[----:B------:R-:W-:Y:S01]  /*1840*/  FADD.FTZ R4, R4, R7 ;  /* 0x0000000704047221 */ /* 0x000fe20000010000 */
[----:B------:R-:W-:Y:S02]  /*1850*/  FMUL.FTZ R9, R41, R41 ;  /* 0x0000002929097220 */ /* 0x000fe40000410000 */
[----:B------:R-:W-:Y:S01]  /*1860*/  FADD.FTZ R5, R5, R6 ;  /* 0x0000000605057221 */ /* 0x000fe20000010000 */
[C---:B------:R-:W-:Y:S01]  /*1870*/  FADD.FTZ R7, R40.reuse, R41 ;  /* 0x0000002928077221 */ /* 0x040fe20000010000 */
[----:B------:R-:W-:Y:S01]  /*1880*/  FFMA.FTZ R6, R40, R40, R9 ;  /* 0x0000002828067223 */ /* 0x000fe20000010009 */
[----:B------:R-:W-:Y:S02]  /*1890*/  FMUL.FTZ R9, R43, R43 ;  /* 0x0000002b2b097220 */ /* 0x000fe40000410000 */
[----:B------:R-:W-:Y:S01]  /*18a0*/  FADD.FTZ R4, R4, R7 ;  /* 0x0000000704047221 */ /* 0x000fe20000010000 */
[C---:B------:R-:W-:Y:S01]  /*18b0*/  FADD.FTZ R7, R42.reuse, R43 ;  /* 0x0000002b2a077221 */ /* 0x040fe20000010000 */
[----:B------:R-:W-:Y:S01]  /*18c0*/  FADD.FTZ R5, R5, R6 ;  /* 0x0000000605057221 */ /* 0x000fe20000010000 */
[----:B------:R-:W-:Y:S01]  /*18d0*/  FFMA.FTZ R6, R42, R42, R9 ;  /* 0x0000002a2a067223 */ /* 0x000fe20000010009 */
[----:B------:R-:W-:Y:S01]  /*18e0*/  FMUL.FTZ R9, R45, R45 ;  /* 0x0000002d2d097220 */ /* 0x000fe20000410000 */
        /* <DEDUP_REMOVED lines=74> */
[----:B-1----:R-:W-:Y:S01]  /*1d90*/  @!P5 FADD.FTZ R5, R5, R6 ;  /* 0x000000060505d221 */ /* 0x002fe20000010000 */
[----:B------:R-:W-:-:S03]  /*1da0*/  ISETP.NE.AND P5, PT, R84, RZ, PT ;  /* 0x000000ff5400720c */ /* 0x000fc60003fa5270 */
[----:B------:R-:W-:Y:S02]  /*1db0*/  MOV R18, R4 ;  /* 0x0000000400127202 */ /* 0x000fe40000000f00 */
[----:B------:R-:W-:-:S08]  /*1dc0*/  MOV R19, R5 ;  /* 0x0000000500137202 */ /* 0x000fd00000000f00 */
[----:B------:R0:W-:Y:S01]  /*1dd0*/  @!P5 STS.64 [R70+0x10], R18 ;  /* 0x000010124600d388 */ /* 0x0001e20000000a00 */
[----:B------:R-:W-:Y:S01]  /*1de0*/  BAR.SYNC.DEFER_BLOCKING 0x0 ;  /* 0x0000000000007b1d */ /* 0x000fe20000010000 */
[----:B------:R-:W-:-:S05]  /*1df0*/  ISETP.NE.AND P5, PT, R0, RZ, PT ;  /* 0x000000ff0000720c */ /* 0x000fca0003fa5270 */
[----:B------:R-:W-:Y:S08]  /*1e00*/  BSSY B0, `(.L_x_2914) ;  /* 0x0000021000007945 */ /* 0x000ff00003800000 */
[----:B0-----:R-:W-:Y:S05]  /*1e10*/  @P5 BRA `(.L_x_2915) ;  /* 0x00000000007c5947 */ /* 0x001fea0003800000 */
[----:B------:R-:W0:Y:S01]  /*1e20*/  S2UR UR6, SR_CgaCtaId ;  /* 0x00000000000679c3 */ /* 0x000e220000008800 */
[----:B------:R-:W-:Y:S02]  /*1e30*/  UMOV UR5, 0x400 ;  /* 0x0000040000057882 */ /* 0x000fe40000000000 */
[----:B0-----:R-:W-:-:S09]  /*1e40*/  ULEA UR5, UR6, UR5, 0x18 ;  /* 0x0000000506057291 */ /* 0x001fd2000f8ec03f */
        /* <DEDUP_REMOVED lines=28> */
.L_x_2915:
[----:B------:R-:W-:Y:S05]  /*2010*/  BSYNC B0 ;  /* 0x0000000000007941 */ /* 0x000fea0003800000 */
.L_x_2914:
[----:B------:R-:W0:Y:S02]  /*2020*/  LDC R4, c[0x0][0xc] ;  /* 0x00000300ff047b82 */ /* 0x000e240000000800 */
[----:B0-----:R-:W-:-:S13]  /*2030*/  ISETP.GE.U32.AND P6, PT, R4, 0x2, PT ;  /* 0x000000020400780c */ /* 0x001fda0003fc6070 */
[----:B------:R-:W-:Y:S05]  /*2040*/  @!P6 BRA `(.L_x_2916) ;  /* 0x000000080070e947 */ /* 0x000fea0003800000 */
[----:B------:R-:W-:Y:S05]  /*2050*/  @P5 BRA `(.L_x_2917) ;  /* 0x0000000000745947 */ /* 0x000fea0003800000 */
[----:B------:R-:W0:Y:S01]  /*2060*/  LDC R12, c[0x0][0x10] ;  /* 0x00000400ff0c7b82 */ /* 0x000e220000000800 */
[----:B------:R-:W1:Y:S01]  /*2070*/  S2R R15, SR_CTAID.Y ;  /* 0x00000000000f7919 */ /* 0x000e620000002600 */
[C---:B------:R-:W-:Y:S02]  /*2080*/  LOP3.LUT R5, R86.reuse, 0x1, RZ, 0xc0, !PT ;  /* 0x0000000156057812 */ /* 0x040fe400078ec0ff */
[----:B------:R-:W-:Y:S02]  /*2090*/  LOP3.LUT P6, RZ, R86, 0x2, RZ, 0xc0, !PT ;  /* 0x0000000256ff7812 */ /* 0x000fe400078cc0ff */
[----:B------:R-:W-:Y:S02]  /*20a0*/  MOV R13, 0xffffffff ;  /* 0xffffffff000d7802 */ /* 0x000fe40000000f00 */
[----:B------:R-:W2:Y:S01]  /*20b0*/  LDC.64 R6, c[0x0][0x248] ;  /* 0x00009200ff067b82 */ /* 0x000ea20000000a00 */
[----:B------:R-:W-:Y:S02]  /*20c0*/  SEL R14, R4, RZ, !P6 ;  /* 0x000000ff040e7207 */ /* 0x000fe40007000000 */
[----:B------:R-:W-:-:S05]  /*20d0*/  SEL R13, R13, 0x1, P6 ;  /* 0x000000010d0d7807 */ /* 0x000fca0003000000 */
[----:B------:R-:W3:Y:S01]  /*20e0*/  LDC.64 R8, c[0x0][0x240] ;  /* 0x00009000ff087b82 */ /* 0x000ee20000000a00 */
[----:B0-----:R-:W-:-:S04]  /*20f0*/  IMAD R5, R5, R12, RZ ;  /* 0x0000000c05057224 */ /* 0x001fc800078e02ff */
[----:B------:R-:W-:-:S05]  /*2100*/  IMAD R10, R5, R4, RZ ;  /* 0x00000004050a7224 */ /* 0x000fca00078e02ff */
[----:B------:R-:W-:Y:S02]  /*2110*/  SHF.L.U32 R11, R10, 0x1, RZ ;  /* 0x000000010a0b7819 */ /* 0x000fe400000006ff */
[----:B------:R-:W-:Y:S02]  /*2120*/  ISETP.NE.AND P6, PT, R14, -0x1, PT ;  /* 0xffffffff0e00780c */ /* 0x000fe40003fc5270 */
[----:B-1----:R-:W-:Y:S01]  /*2130*/  IADD3 R5, R5, R15, RZ ;  /* 0x0000000f05057210 */ /* 0x002fe20007ffe0ff */
[----:B--2---:R-:W-:-:S04]  /*2140*/  IMAD.WIDE R6, R11, 0x4, R6 ;  /* 0x000000040b067825 */ /* 0x004fc800078e0206 */
[----:B------:R-:W-:Y:S02]  /*2150*/  IMAD R11, R12, UR7, R15 ;  /* 0x000000070c0b7c24 */ /* 0x000fe4000f8e020f */
[----:B---3--:R-:W-:-:S04]  /*2160*/  IMAD.WIDE.U32 R8, R5, 0x4, R8 ;  /* 0x0000000405087825 */ /* 0x008fc800078e0008 */
[----:B------:R-:W-:-:S05]  /*2170*/  IMAD.WIDE.U32 R6, R11, 0x8, R6 ;  /* 0x000000080b067825 */ /* 0x000fca00078e0006 */
[----:B------:R0:W-:Y:S01]  /*2180*/  STG.E.64 desc[UR8][R6.64], R18 ;  /* 0x0000001206007986 */ /* 0x0001e2000c101b08 */
[----:B------:R-:W-:Y:S06]  /*2190*/  MEMBAR.ALL.GPU ;  /* 0x0000000000007992 */ /* 0x000fec000000a000 */
[----:B------:R-:W-:-:S00]  /*21a0*/  ERRBAR ;  /* 0x00000000000079ab */ /* 0x000fc00000000000 */
[----:B------:R-:W-:Y:S06]  /*21b0*/  CGAERRBAR ;  /* 0x00000000000075ab */ /* 0x000fec0000000000 */
[----:B------:R0:W-:Y:S01]  /*21c0*/  REDG.E.ADD.S32.STRONG.GPU desc[UR8][R8.64], R13 ;  /* 0x0000000d0800798e */ /* 0x0001e2000c10e388 */
[----:B------:R-:W-:Y:S05]  /*21d0*/  @!P6 BRA `(.L_x_2917) ;  /* 0x000000000014e947 */ /* 0x000fea0003800000 */
.L_x_2918:
[----:B------:R-:W2:Y:S04]  /*21e0*/  LDG.E.STRONG.GPU R5, desc[UR8][R8.64] ;  /* 0x0000000808057981 */ /* 0x000ea8000c1ef900 */
[----:B--2---:R-:W-:Y:S01]  /*21f0*/  CCTL.IVALL ;  /* 0x00000000ff00798f */ /* 0x004fe20002000000 */
[----:B------:R-:W-:Y:S05]  /*2200*/  YIELD ;  /* 0x0000000000007946 */ /* 0x000fea0003800000 */
[----:B------:R-:W-:-:S13]  /*2210*/  ISETP.NE.AND P6, PT, R5, R14, PT ;  /* 0x0000000e0500720c */ /* 0x000fda0003fc5270 */
[----:B------:R-:W-:Y:S05]  /*2220*/  @P6 BRA `(.L_x_2918) ;  /* 0xfffffffc00ec6947 */ /* 0x000fea000383ffff */
.L_x_2917:
        /* <DEDUP_REMOVED lines=10> */
[----:B------:R-:W-:-:S07]  /*22d0*/  IADD3 R10, -R7, R4, RZ ;  /* 0x00000004070a7210 */ /* 0x000fce0007ffe1ff */
.L_x_2920:
[----:B------:R-:W-:-:S13]  /*22e0*/  ISETP.EQ.OR P6, PT, R5, UR7, P5 ;  /* 0x0000000705007c0c */ /* 0x000fda000afc2670 */
[----:B------:R-:W0:Y:S01]  /*22f0*/  @!P6 LDC R8, c[0x0][0x10] ;  /* 0x00000400ff08eb82 */ /* 0x000e220000000800 */
[----:B------:R-:W1:Y:S01]  /*2300*/  @!P6 S2R R11, SR_CTAID.Y ;  /* 0x00000000000be919 */ /* 0x000e620000002600 */
[----:B------:R-:W-:-:S06]  /*2310*/  @!P6 LOP3.LUT R9, R86, 0x1, RZ, 0xc0, !PT ;  /* 0x000000015609e812 */ /* 0x000fcc00078ec0ff */
[----:B------:R-:W2:Y:S01]  /*2320*/  @!P6 LDC.64 R6, c[0x0][0x248] ;  /* 0x00009200ff06eb82 */ /* 0x000ea20000000a00 */
[----:B0-----:R-:W-:-:S04]  /*2330*/  @!P6 IMAD R9, R9, R8, RZ ;  /* 0x000000080909e224 */ /* 0x001fc800078e02ff */
[----:B------:R-:W-:-:S05]  /*2340*/  @!P6 IMAD R9, R9, R4, RZ ;  /* 0x000000040909e224 */ /* 0x000fca00078e02ff */
[----:B------:R-:W-:-:S05]  /*2350*/  @!P6 SHF.L.U32 R9, R9, 0x1, RZ ;  /* 0x000000010909e819 */ /* 0x000fca00000006ff */
[----:B--2---:R-:W-:-:S04]  /*2360*/  @!P6 IMAD.WIDE R6, R9, 0x4, R6 ;  /* 0x000000040906e825 */ /* 0x004fc800078e0206 */
[----:B-1----:R-:W-:-:S04]  /*2370*/  @!P6 IMAD R9, R8, R5, R11 ;  /* 0x000000050809e224 */ /* 0x002fc800078e020b */
[----:B------:R-:W-:-:S06]  /*2380*/  @!P6 IMAD.WIDE.U32 R6, R9, 0x8, R6 ;  /* 0x000000080906e825 */ /* 0x000fcc00078e0006 */
[----:B------:R-:W2:Y:S01]  /*2390*/  @!P6 LDG.E.64 R6, desc[UR8][R6.64] ;  /* 0x000000080606e981 */ /* 0x000ea2000c1e1b00 */
[----:B------:R-:W-:Y:S01]  /*23a0*/  IADD3 R13, R5, 0x1, RZ ;  /* 0x00000001050d7810 */ /* 0x000fe20007ffe0ff */
[----:B--2---:R-:W-:Y:S01]  /*23b0*/  @!P6 FADD.FTZ R18, R18, R6 ;  /* 0x000000061212e221 */ /* 0x004fe20000010000 */
[----:B------:R-:W-:Y:S02]  /*23c0*/  @!P6 FADD.FTZ R19, R19, R7 ;  /* 0x000000071313e221 */ /* 0x000fe40000010000 */
        /* <DEDUP_REMOVED lines=48> */
.L_x_2919:
[----:B------:R-:W-:-:S13]  /*26d0*/  LOP3.LUT P6, R12, R4, 0x3, RZ, 0xc0, !PT ;  /* 0x00000003040c7812 */ /* 0x000fda00078cc0ff */
[----:B------:R-:W-:Y:S05]  /*26e0*/  @!P6 BRA `(.L_x_2916) ;  /* 0x0000000000c8e947 */ /* 0x000fea0003800000 */
[----:B------:R-:W-:Y:S01]  /*26f0*/  ISETP.EQ.OR P6, PT, R5, UR7, P5 ;  /* 0x0000000705007c0c */ /* 0x000fe2000afc2670 */
[----:B------:R-:W-:-:S12]  /*2700*/  BSSY B0, `(.L_x_2921) ;  /* 0x000000f000007945 */ /* 0x000fd80003800000 */
        /* <DEDUP_REMOVED lines=14> */
.L_x_2922:
[----:B------:R-:W-:Y:S05]  /*27f0*/  BSYNC B0 ;  /* 0x0000000000007941 */ /* 0x000fea0003800000 */
.L_x_2921:
[----:B------:R-:W-:-:S13]  /*2800*/  ISETP.NE.AND P6, PT, R12, 0x1, PT ;  /* 0x000000010c00780c */ /* 0x000fda0003fc5270 */
[----:B------:R-:W-:Y:S05]  /*2810*/  @!P6 BRA `(.L_x_2916) ;  /* 0x00000000007ce947 */ /* 0x000fea0003800000 */
[----:B------:R-:W-:-:S04]  /*2820*/  IADD3 R11, R5, 0x1, RZ ;  /* 0x00000001050b7810 */ /* 0x000fc80007ffe0ff */
        /* <DEDUP_REMOVED lines=15> */
[----:B------:R-:W-:-:S04]  /*2920*/  ISETP.EQ.OR P6, PT, R11, UR7, P5 ;  /* 0x000000070b007c0c */ /* 0x000fc8000afc2670 */
[----:B------:R-:W-:-:S13]  /*2930*/  ISETP.EQ.OR P6, PT, R12, 0x2, P6 ;  /* 0x000000020c00780c */ /* 0x000fda00037c2670 */
[----:B------:R-:W0:Y:S01]  /*2940*/  @!P6 LDC R10, c[0x0][0x10] ;  /* 0x00000400ff0aeb82 */ /* 0x000e220000000800 */
[----:B------:R-:W1:Y:S01]  /*2950*/  @!P6 S2R R12, SR_CTAID.Y ;  /* 0x00000000000ce919 */ /* 0x000e620000002600 */
[----:B------:R-:W-:-:S06]  /*2960*/  @!P6 LOP3.LUT R5, R86, 0x1, RZ, 0xc0, !PT ;  /* 0x000000015605e812 */ /* 0x000fcc00078ec0ff */
[----:B------:R-:W2:Y:S01]  /*2970*/  @!P6 LDC.64 R8, c[0x0][0x248] ;  /* 0x00009200ff08eb82 */ /* 0x000ea20000000a00 */
[----:B0-----:R-:W-:-:S04]  /*2980*/  @!P6 IMAD R5, R5, R10, RZ ;  /* 0x0000000a0505e224 */ /* 0x001fc800078e02ff */
[----:B------:R-:W-:-:S05]  /*2990*/  @!P6 IMAD R5, R5, R4, RZ ;  /* 0x000000040505e224 */ /* 0x000fca00078e02ff */
[----:B------:R-:W-:Y:S01]  /*29a0*/  @!P6 SHF.L.U32 R5, R5, 0x1, RZ ;  /* 0x000000010505e819 */ /* 0x000fe200000006ff */
[----:B-1----:R-:W-:-:S04]  /*29b0*/  @!P6 IMAD R7, R11, R10, R12 ;  /* 0x0000000a0b07e224 */ /* 0x002fc800078e020c */
[----:B--2---:R-:W-:-:S04]  /*29c0*/  @!P6 IMAD.WIDE R4, R5, 0x4, R8 ;  /* 0x000000040504e825 */ /* 0x004fc800078e0208 */
[----:B------:R-:W-:-:S06]  /*29d0*/  @!P6 IMAD.WIDE.U32 R4, R7, 0x8, R4 ;  /* 0x000000080704e825 */ /* 0x000fcc00078e0004 */
[----:B------:R-:W2:Y:S02]  /*29e0*/  @!P6 LDG.E.64 R4, desc[UR8][R4.64] ;  /* 0x000000080404e981 */ /* 0x000ea4000c1e1b00 */
[----:B--2---:R-:W-:Y:S01]  /*29f0*/  @!P6 FADD.FTZ R18, R18, R4 ;  /* 0x000000041212e221 */ /* 0x004fe20000010000 */
[----:B------:R-:W-:-:S07]  /*2a00*/  @!P6 FADD.FTZ R19, R19, R5 ;  /* 0x000000051313e221 */ /* 0x000fce0000010000 */
.L_x_2916:
        /* <DEDUP_REMOVED lines=8> */
[----:B------:R-:W-:-:S11]  /*2a90*/  ISETP.NE.AND P0, PT, R4, RZ, PT ;  /* 0x000000ff0400720c */ /* 0x000fd60003f05270 */
[----:B------:R-:W2:Y:S01]  /*2aa0*/  @!P6 LDC.64 R4, c[0x0][0x218] ;  /* 0x00008600ff04eb82 */ /* 0x000ea20000000a00 */
[----:B-1----:R-:W-:-:S03]  /*2ab0*/  ULEA UR5, UR6, UR5, 0x18 ;  /* 0x0000000506057291 */ /* 0x002fc6000f8ec03f */
[----:B------:R-:W-:Y:S02]  /*2ac0*/  ULDC UR6, c[0x0][0x2a4] ;  /* 0x0000a90000067ab9 */ /* 0x000fe40000000800 */
[----:B0-----:R-:W-:Y:S01]  /*2ad0*/  @!P6 FMUL.FTZ R7, R19, UR6 ;  /* 0x000000061307ec20 */ /* 0x001fe20008410000 */
[----:B------:R-:W-:-:S03]  /*2ae0*/  @!P6 FMUL.FTZ R6, R18, UR6 ;  /* 0x000000061206ec20 */ /* 0x000fc60008410000 */
[----:B------:R-:W-:Y:S01]  /*2af0*/  @!P5 STS.64 [UR5+0x78], R18 ;  /* 0x00007812ff00d988 */ /* 0x000fe20008000a05 */
[----:B--2---:R-:W-:-:S05]  /*2b00*/  @!P6 IMAD.WIDE R4, R66, 0x8, R4 ;  /* 0x000000084204e825 */ /* 0x004fca00078e0204 */
[----:B------:R0:W-:Y:S01]  /*2b10*/  @!P6 STG.E.64 desc[UR8][R4.64], R6 ;  /* 0x000000060400e986 */ /* 0x0001e2000c101b08 */
[----:B------:R-:W-:Y:S08]  /*2b20*/  BAR.SYNC.DEFER_BLOCKING 0x0 ;  /* 0x0000000000007b1d */ /* 0x000ff00000010000 */
[----:B0-----:R-:W0:Y:S08]  /*2b30*/  LDC.64 R4, c[0x0][0x228] ;  /* 0x00008a00ff047b82 */ /* 0x001e300000000a00 */
[----:B------:R-:W1:Y:S01]  /*2b40*/  LDC.64 R6, c[0x0][0x230] ;  /* 0x00008c00ff067b82 */ /* 0x000e620000000a00 */
[----:B------:R-:W2:Y:S01]  /*2b50*/  LDS.64 R8, [UR5+0x78] ;  /* 0x00007805ff087984 */ /* 0x000ea20008000a00 */
[----:B0-----:R-:W-:-:S06]  /*2b60*/  IMAD.WIDE R4, R97, 0x4, R4 ;  /* 0x0000000461047825 */ /* 0x001fcc00078e0204 */
[----:B------:R-:W3:Y:S01]  /*2b70*/  LDG.E.64 R4, desc[UR8][R4.64] ;  /* 0x0000000804047981 */ /* 0x000ee2000c1e1b00 */
[----:B-1----:R-:W-:-:S06]  /*2b80*/  IMAD.WIDE R6, R97, 0x4, R6 ;  /* 0x0000000461067825 */ /* 0x002fcc00078e0206 */
[----:B------:R-:W3:Y:S01]  /*2b90*/  LDG.E.64 R6, desc[UR8][R6.64] ;  /* 0x0000000806067981 */ /* 0x000ee2000c1e1b00 */
[----:B--2---:R-:W-:-:S04]  /*2ba0*/  FMUL.FTZ R8, R8, UR6 ;  /* 0x0000000608087c20 */ /* 0x004fc80008410000 */
[----:B------:R-:W-:-:S04]  /*2bb0*/  FMUL.FTZ R10, R8, R8 ;  /* 0x00000008080a7220 */ /* 0x000fc80000410000 */
[----:B------:R-:W-:Y:S01]  /*2bc0*/  FFMA.FTZ R10, R9, UR6, -R10 ;  /* 0x00000006090a7c23 */ /* 0x000fe2000801080a */
[----:B------:R-:W-:-:S04]  /*2bd0*/  MOV R9, 0x3f800000 ;  /* 0x3f80000000097802 */ /* 0x000fc80000000f00 */
[----:B------:R-:W-:-:S13]  /*2be0*/  FSETP.GTU.FTZ.AND P5, PT, R10, RZ, PT ;  /* 0x000000ff0a00720b */ /* 0x000fda0003fbc000 */
[----:B------:R-:W0:Y:S01]  /*2bf0*/  @P5 LDC R11, c[0x0][0x238] ;  /* 0x00008e00ff0b5b82 */ /* 0x000e220000000800 */
[----:B------:R-:W-:Y:S01]  /*2c00*/  ISETP.NE.AND P6, PT, RZ, UR10, PT ;  /* 0x0000000aff007c0c */ /* 0x000fe2000bfc5270 */
[C---:B------:R-:W-:Y:S01]  /*2c10*/  FADD.FTZ R30, -R8.reuse, R30 ;  /* 0x0000001e081e7221 */ /* 0x040fe20000010100 */
[----:B------:R-:W-:Y:S01]  /*2c20*/  FADD.FTZ R12, -R8, R31 ;  /* 0x0000001f080c7221 */ /* 0x000fe20000010100 */
[----:B0-----:R-:W-:-:S04]  /*2c30*/  @P5 FADD.FTZ R10, R10, R11 ;  /* 0x0000000b0a0a5221 */ /* 0x001fc80000010000 */
[----:B------:R0:W1:Y:S01]  /*2c40*/  @P5 MUFU.RSQ R9, R10 ;  /* 0x0000000a00095308 */ /* 0x0000620000001400 */
[C---:B------:R-:W-:Y:S01]  /*2c50*/  FADD.FTZ R28, -R8.reuse, R28 ;  /* 0x0000001c081c7221 */ /* 0x040fe20000010100 */
[----:B0-----:R-:W-:Y:S01]  /*2c60*/  FADD.FTZ R10, -R8, R29 ;  /* 0x0000001d080a7221 */ /* 0x001fe20000010100 */
[-C--:B-1----:R-:W-:Y:S01]  /*2c70*/  FMUL.FTZ R11, R30, R9.reuse ;  /* 0x000000091e0b7220 */ /* 0x082fe20000410000 */
        /* <DEDUP_REMOVED lines=16> */
.L_x_2923:
[----:B------:R-:W-:Y:S01]  /*2d80*/  LOP3.LUT P5, RZ, R82, 0x200, RZ, 0xc0, !PT ;  /* 0x0000020052ff7812 */ /* 0x000fe200078ac0ff */
[----:B------:R-:W-:-:S12]  /*2d90*/  BSSY B0, `(.L_x_2924) ;  /* 0x000000d000007945 */ /* 0x000fd80003800000 */
[----:B------:R-:W-:Y:S05]  /*2da0*/  @!P5 BRA `(.L_x_2925) ;  /* 0x00000000002cd947 */ /* 0x000fea0003800000 */
[----:B------:R-:W-:Y:S01]  /*2db0*/  ULDC.64 UR12, c[0x0][0x270] ;  /* 0x00009c00000c7ab9 */ /* 0x000fe20000000a00 */
[----:B------:R-:W-:Y:S01]  /*2dc0*/  MOV R10, R20 ;  /* 0x00000014000a7202 */ /* 0x000fe20000000f00 */
[----:B------:R-:W-:Y:S01]  /*2dd0*/  IMAD R16, R57, UR12, RZ ;  /* 0x0000000c39107c24 */ /* 0x000fe2000f8e02ff */
[----:B------:R-:W-:-:S03]  /*2de0*/  MOV R11, R23 ;  /* 0x00000017000b7202 */ /* 0x000fc60000000f00 */
[----:B------:R-:W-:-:S04]  /*2df0*/  IMAD.WIDE.U32 R12, R55, UR12, R10 ;  /* 0x0000000c370c7c25 */ /* 0x000fc8000f8e000a */
[----:B------:R-:W-:Y:S01]  /*2e00*/  IMAD R11, R55, UR13, R16 ;  /* 0x0000000d370b7c24 */ /* 0x000fe2000f8e0210 */
[----:B------:R-:W-:Y:S02]  /*2e10*/  ULDC.64 UR12, c[0x0][0x210] ;  /* 0x00008400000c7ab9 */ /* 0x000fe40000000a00 */
[----:B------:R-:W-:Y:S02]  /*2e20*/  LEA R10, P5, R12, UR12, 0x2 ;  /* 0x0000000c0c0a7c11 */ /* 0x000fe4000f8a10ff */
[----:B------:R-:W-:-:S04]  /*2e30*/  IADD3 R11, R13, R11, RZ ;  /* 0x0000000b0d0b7210 */ /* 0x000fc80007ffe0ff */
[----:B------:R-:W-:-:S05]  /*2e40*/  LEA.HI.X R11, R12, UR13, R11, 0x2, P5 ;  /* 0x0000000d0c0b7c11 */ /* 0x000fca000a8f140b */
[----:B------:R0:W-:Y:S02]  /*2e50*/  STG.E.64 desc[UR8][R10.64], R14 ;  /* 0x0000000e0a007986 */ /* 0x0001e4000c101b08 */
.L_x_2925:
[----:B------:R-:W-:Y:S05]  /*2e60*/  BSYNC B0 ;  /* 0x0000000000007941 */ /* 0x000fea0003800000 */
.L_x_2924:
[C---:B------:R-:W-:Y:S01]  /*2e70*/  FADD.FTZ R36, -R8.reuse, R36 ;  /* 0x0000002408247221 */ /* 0x040fe20000010100 */
[----:B------:R-:W-:Y:S01]  /*2e80*/  FADD.FTZ R28, -R8, R37 ;  /* 0x00000025081c7221 */ /* 0x000fe20000010100 */
        /* <DEDUP_REMOVED lines=13> */
.L_x_2926:
        /* <DEDUP_REMOVED lines=13> */
[----:B------:R0:W-:Y:S04]  /*3030*/  STG.E.64 desc[UR8][R10.64], R14 ;  /* 0x0000000e0a007986 */ /* 0x0001e8000c101b08 */
.L_x_2928:
[----:B------:R-:W-:Y:S05]  /*3040*/  BSYNC B0 ;  /* 0x0000000000007941 */ /* 0x000fea0003800000 */
.L_x_2927:
[C---:B------:R-:W-:Y:S01]  /*3050*/  FADD.FTZ R38, -R8.reuse, R38 ;  /* 0x0000002608267221 */ /* 0x040fe20000010100 */
[----:B0-----:R-:W-:Y:S01]  /*3060*/  FADD.FTZ R10, -R8, R39 ;  /* 0x00000027080a7221 */ /* 0x001fe20000010100 */
[-C--:B------:R-:W-:Y:S01]  /*3070*/  FMUL.FTZ R11, R36, R9.reuse ;  /* 0x00000009240b7220 */ /* 0x080fe20000410000 */
[-C--:B------:R-:W-:Y:S01]  /*3080*/  FMUL.FTZ R28, R28, R9.reuse ;  /* 0x000000091c1c7220 */ /* 0x080fe20000410000 */
[-C--:B------:R-:W-:Y:S01]  /*3090*/  FMUL.FTZ R17, R38, R9.reuse ;  /* 0x0000000926117220 */ /* 0x080fe20000410000 */
[----:B------:R-:W-:Y:S01]  /*30a0*/  FMUL.FTZ R18, R10, R9 ;  /* 0x000000090a127220 */ /* 0x000fe20000410000 */
        /* <DEDUP_REMOVED lines=13> */
.L_x_2929:
        /* <DEDUP_REMOVED lines=14> */
.L_x_2931:
[----:B------:R-:W-:Y:S05]  /*3260*/  BSYNC B0 ;  /* 0x0000000000007941 */ /* 0x000fea0003800000 */
.L_x_2930:
        /* <DEDUP_REMOVED lines=15> */
.L_x_2932:
        /* <DEDUP_REMOVED lines=14> */
.L_x_2934:
[----:B------:R-:W-:Y:S05]  /*3440*/  BSYNC B0 ;  /* 0x0000000000007941 */ /* 0x000fea0003800000 */
.L_x_2933:
        /* <DEDUP_REMOVED lines=19> */
.L_x_2935:
        /* <DEDUP_REMOVED lines=14> */
.L_x_2937:
[----:B------:R-:W-:Y:S05]  /*3660*/  BSYNC B0 ;  /* 0x0000000000007941 */ /* 0x000fea0003800000 */
.L_x_2936:
        /* <DEDUP_REMOVED lines=15> */
.L_x_2938:
        /* <DEDUP_REMOVED lines=14> */
.L_x_2940:
[----:B------:R-:W-:Y:S05]  /*3840*/  BSYNC B0 ;  /* 0x0000000000007941 */ /* 0x000fea0003800000 */
.L_x_2939:
        /* <DEDUP_REMOVED lines=19> */
.L_x_2941:
[----:B------:R-:W-:Y:S04]  /*3980*/  BSSY B0, `(.L_x_2942) ;  /* 0x000000d000007945 */ /* 0x000fe80003800000 */
        /* <DEDUP_REMOVED lines=12> */
.L_x_2943:
[----:B------:R-:W-:Y:S05]  /*3a50*/  BSYNC B0 ;  /* 0x0000000000007941 */ /* 0x000fea0003800000 */
.L_x_2942:
        /* <DEDUP_REMOVED lines=15> */
.L_x_2944:
        /* <DEDUP_REMOVED lines=13> */
.L_x_2946:
[----:B------:R-:W-:Y:S05]  /*3c20*/  BSYNC B0 ;  /* 0x0000000000007941 */ /* 0x000fea0003800000 */
.L_x_2945:
        /* <DEDUP_REMOVED lines=19> */
.L_x_2947:
        /* <DEDUP_REMOVED lines=13> */
.L_x_2949:
[----:B------:R-:W-:Y:S05]  /*3e30*/  BSYNC B0 ;  /* 0x0000000000007941 */ /* 0x000fea0003800000 */
.L_x_2948:
        /* <DEDUP_REMOVED lines=15> */
.L_x_2950:
        /* <DEDUP_REMOVED lines=13> */
.L_x_2952:
[----:B------:R-:W-:Y:S05]  /*4000*/  BSYNC B0 ;  /* 0x0000000000007941 */ /* 0x000fea0003800000 */
.L_x_2951:
[C---:B0-----:R-:W-:Y:S01]  /*4010*/  FADD.FTZ R10, -R8.reuse, R3 ;  /* 0x00000003080a7221 */ /* 0x041fe20000010100 */
[----:B------:R-:W-:Y:S01]  /*4020*/  FADD.FTZ R2, -R8, R2 ;  /* 0x0000000208027221 */ /* 0x000fe20000010100 */
        /* <DEDUP_REMOVED lines=17> */
.L_x_2953:
        /* <DEDUP_REMOVED lines=13> */
.L_x_2955:
[----:B------:R-:W-:Y:S05]  /*4210*/  BSYNC B0 ;  /* 0x0000000000007941 */ /* 0x000fea0003800000 */
.L_x_2954:
[----:B------:R-:W-:Y:S01]  /*4220*/  ULDC.64 UR12, c[0x0][0x278] ;  /* 0x00009e00000c7ab9 */ /* 0x000fe20000000a00 */
        /* <DEDUP_REMOVED lines=13> */
.L_x_2956:
[----:B------:R-:W-:Y:S01]  /*4300*/  ISETP.GE.U32.AND P5, PT, R72, UR12, PT ;  /* 0x0000000c48007c0c */ /* 0x000fe2000bfa6070 */
[C---:B------:R-:W-:Y:S01]  /*4310*/  FADD.FTZ R24, -R8.reuse, R24 ;  /* 0x0000001808187221 */ /* 0x040fe20000010100 */
[----:B------:R-:W-:Y:S01]  /*4320*/  FADD.FTZ R2, -R8, R25 ;  /* 0x0000001908027221 */ /* 0x000fe20000010100 */
[----:B------:R-:W-:Y:S01]  /*4330*/  BSSY B0, `(.L_x_2957) ;  /* 0x0000013000007945 */ /* 0x000fe20003800000 */
[----:B------:R-:W-:Y:S01]  /*4340*/  ISETP.GE.AND.EX P5, PT, R87, UR13, PT, P5 ;  /* 0x0000000d57007c0c */ /* 0x000fe2000bfa6350 */
[-C--:B------:R-:W-:Y:S01]  /*4350*/  FMUL.FTZ R3, R24, R9.reuse ;  /* 0x0000000918037220 */ /* 0x080fe20000410000 */
[----:B------:R-:W-:Y:S02]  /*4360*/  FMUL.FTZ R2, R2, R9 ;  /* 0x0000000902027220 */ /* 0x000fe40000410000 */
[----:B------:R-:W-:Y:S01]  /*4370*/  ISETP.GT.U32.OR P5, PT, R0, 0x17f, P5 ;  /* 0x0000017f0000780c */ /* 0x000fe20002fa4470 */
[----:B------:R-:W-:Y:S01]  /*4380*/  FFMA.FTZ R14, R4, R3, R6 ;  /* 0x00000003040e7223 */ /* 0x000fe20000010006 */
[----:B------:R-:W-:-:S11]  /*4390*/  FFMA.FTZ R15, R5, R2, R7 ;  /* 0x00000002050f7223 */ /* 0x000fd60000010007 */
[----:B------:R-:W-:Y:S05]  /*43a0*/  @P5 BRA `(.L_x_2958) ;  /* 0x00000000002c5947 */ /* 0x000fea0003800000 */
        /* <DEDUP_REMOVED lines=11> */
.L_x_2958:
[----:B------:R-:W-:Y:S05]  /*4460*/  BSYNC B0 ;  /* 0x0000000000007941 */ /* 0x000fea0003800000 */
.L_x_2957:
        /* <DEDUP_REMOVED lines=11> */
.L_x_2959:
[----:B------:R-:W-:Y:S01]  /*4520*/  ISETP.GE.U32.AND P5, PT, R74, UR12, PT ;  /* 0x0000000c4a007c0c */ /* 0x000fe2000bfa6070 */
[C---:B------:R-:W-:Y:S01]  /*4530*/  FADD.FTZ R26, -R8.reuse, R26 ;  /* 0x0000001a081a7221 */ /* 0x040fe20000010100 */
[----:B0-----:R-:W-:Y:S01]  /*4540*/  FADD.FTZ R2, -R8, R27 ;  /* 0x0000001b08027221 */ /* 0x001fe20000010100 */
        /* <DEDUP_REMOVED lines=19> */
.L_x_2961:
[----:B------:R-:W-:Y:S05]  /*4680*/  BSYNC B0 ;  /* 0x0000000000007941 */ /* 0x000fea0003800000 */
.L_x_2960:
        /* <DEDUP_REMOVED lines=11> */
.L_x_2962:
        /* <DEDUP_REMOVED lines=22> */
.L_x_2964:
[----:B------:R-:W-:Y:S05]  /*48a0*/  BSYNC B0 ;  /* 0x0000000000007941 */ /* 0x000fea0003800000 */
.L_x_2963:
        /* <DEDUP_REMOVED lines=11> */
.L_x_2965:
[----:B------:R-:W-:Y:S01]  /*4960*/  ISETP.GE.U32.AND P5, PT, R78, UR12, PT ;  /* 0x0000000c4e007c0c */ /* 0x000fe2000bfa6070 */
[C---:B------:R-:W-:Y:S01]  /*4970*/  FADD.FTZ R32, -R8.reuse, R32 ;  /* 0x0000002008207221 */ /* 0x040fe20000010100 */
[----:B------:R-:W-:Y:S01]  /*4980*/  FADD.FTZ R8, -R8, R33 ;  /* 0x0000002108087221 */ /* 0x000fe20000010100 */
[----:B------:R-:W-:Y:S01]  /*4990*/  BSSY B0, `(.L_x_2966) ;  /* 0x0000013000007945 */ /* 0x000fe20003800000 */
[----:B------:R-:W-:Y:S01]  /*49a0*/  ISETP.GE.AND.EX P5, PT, R93, UR13, PT, P5 ;  /* 0x0000000d5d007c0c */ /* 0x000fe2000bfa6350 */
[-C--:B0-----:R-:W-:Y:S01]  /*49b0*/  FMUL.FTZ R3, R32, R9.reuse ;  /* 0x0000000920037220 */ /* 0x081fe20000410000 */
        /* <DEDUP_REMOVED lines=16> */
.L_x_2967:
[----:B------:R-:W-:Y:S05]  /*4ac0*/  BSYNC B0 ;  /* 0x0000000000007941 */ /* 0x000fea0003800000 */
.L_x_2966:
        /* <DEDUP_REMOVED lines=11> */
.L_x_2968:
[----:B------:R-:W-:Y:S01]  /*4b80*/  ISETP.GE.U32.AND P5, PT, R80, UR12, PT ;  /* 0x0000000c50007c0c */ /* 0x000fe2000bfa6070 */
[----:B------:R-:W-:Y:S03]  /*4b90*/  BSSY B0, `(.L_x_2969) ;  /* 0x000000e000007945 */ /* 0x000fe60003800000 */
        /* <DEDUP_REMOVED lines=9> */
[----:B0-----:R-:W-:Y:S02]  /*4c30*/  LEA R2, P5, R20, UR12, 0x2 ;  /* 0x0000000c14027c11 */ /* 0x001fe4000f8a10ff */
[----:B------:R-:W-:-:S04]  /*4c40*/  IADD3 R95, R21, R95, RZ ;  /* 0x0000005f155f7210 */ /* 0x000fc80007ffe0ff */
[----:B------:R-:W-:-:S05]  /*4c50*/  LEA.HI.X R3, R20, UR13, R95, 0x2, P5 ;  /* 0x0000000d14037c11 */ /* 0x000fca000a8f145f */
[----:B------:R1:W-:Y:S02]  /*4c60*/  STG.E.64 desc[UR8][R2.64], R6 ;  /* 0x0000000602007986 */ /* 0x0003e4000c101b08 */
.L_x_2970:
[----:B------:R-:W-:Y:S05]  /*4c70*/  BSYNC B0 ;  /* 0x0000000000007941 */ /* 0x000fea0003800000 */
.L_x_2969:
[----:B01----:R-:W0:Y:S01]  /*4c80*/  LDC R3, c[0x0][0x10] ;  /* 0x00000400ff037b82 */ /* 0x003e220000000800 */
[----:B------:R-:W-:Y:S02]  /*4c90*/  IADD3 R86, R86, 0x1, RZ ;  /* 0x0000000156567810 */ /* 0x000fe40007ffe0ff */
[----:B0-----:R-:W-:-:S04]  /*4ca0*/  IADD3 R66, R3, R66, RZ ;  /* 0x0000004203427210 */ /* 0x001fc80007ffe0ff */
[----:B------:R-:W-:-:S13]  /*4cb0*/  ISETP.GE.AND P5, PT, R66, UR4, PT ;  /* 0x0000000442007c0c */ /* 0x000fda000bfa6270 */
[----:B------:R-:W-:Y:S05]  /*4cc0*/  @!P5 BRA `(.L_x_2971) ;  /* 0xffffffb8002cd947 */ /* 0x000fea000383ffff */
[----:B------:R-:W-:Y:S05]  /*4cd0*/  EXIT ;  /* 0x000000000000794d */ /* 0x000fea0003800000 */
.L_x_2972:
        /* <DEDUP_REMOVED lines=10> */
.L_x_3305:


//--------------------- .text._Z35group_norm_nhwc_fwd_one_pass_kernelI11Fp32IOBf16WLi64ELi24ELi384EEv26Group_norm_nhwc_fwd_params --------------------------
	.section	.text._Z35group_norm_nhwc_fwd_one_pass_kernelI11Fp32IOBf16WLi64ELi24ELi384EEv26Group_norm_nhwc_fwd_params,"ax",@progbits
	.align	128
        .global         _Z35group_norm_nhwc_fwd_one_pass_kernelI11Fp32IOBf16WLi64ELi24ELi384EEv26Group_norm_nhwc_fwd_params
        .type           _Z35group_norm_nhwc_fwd_one_pass_kernelI11Fp32IOBf16WLi64ELi24ELi384EEv26Group_norm_nhwc_fwd_params,@function
        .size           _Z35group_norm_nhwc_fwd_one_pass_kernelI11Fp32IOBf16WLi64ELi24ELi384EEv26Group_norm_nhwc_fwd_params,(.L_x_3306 - _Z35group_norm_nhwc_fwd_one_pass_kernelI11Fp32IOBf16WLi64ELi24ELi384EEv26Group_norm_nhwc_fwd_params)
        .other          _Z35group_norm_nhwc_fwd_one_pass_kernelI11Fp32IOBf16WLi64ELi24ELi384EEv26Group_norm_nhwc_fwd_params,@"STO_CUDA_ENTRY STV_DEFAULT"
_Z35group_norm_nhwc_fwd_one_pass_kernelI11Fp32IOBf16WLi64ELi24ELi384EEv26Group_norm_nhwc_fwd_params:
.text._Z35group_norm_nhwc_fwd_one_pass_kernelI11Fp32IOBf16WLi64ELi24ELi384EEv26Group_norm_nhwc_fwd_params:
        /* <DEDUP_REMOVED lines=28> */
.L_x_2988:
        /* <DEDUP_REMOVED lines=145> */
.L_x_2974:
[----:B------:R-:W-:Y:S05]  /*0ad0*/  BSYNC B0 ;  /* 0x0000000000007941 */ /* 0x000fea0003800000 */
.L_x_2973:
        /* <DEDUP_REMOVED lines=28> */
.L_x_2977:
[----:B-1----:R-:W2:Y:S04]  /*0ca0*/  LDG.E.STRONG.GPU R12, desc[UR8][R10.64] ;  /* 0x000000080a0c7981 */ /* 0x002ea8000c1ef900 */
[----:B--2---:R-:W-:Y:S01]  /*0cb0*/  CCTL.IVALL ;  /* 0x00000000ff00798f */ /* 0x004fe20002000000 */
[----:B------:R-:W-:Y:S05]  /*0cc0*/  YIELD ;  /* 0x0000000000007946 */ /* 0x000fea0003800000 */
[----:B------:R-:W-:-:S13]  /*0cd0*/  ISETP.NE.AND P1, PT, R12, R15, PT ;  /* 0x0000000f0c00720c */ /* 0x000fda0003f25270 */
[----:B------:R-:W-:Y:S05]  /*0ce0*/  @P1 BRA `(.L_x_2977) ;  /* 0xfffffffc00ec1947 */ /* 0x000fea000383ffff */
.L_x_2976:
        /* <DEDUP_REMOVED lines=11> */
.L_x_2979:
        /* <DEDUP_REMOVED lines=63> */
.L_x_2978:
        /* <DEDUP_REMOVED lines=19> */
.L_x_2981:
[----:B------:R-:W-:Y:S05]  /*12c0*/  BSYNC B0 ;  /* 0x0000000000007941 */ /* 0x000fea0003800000 */
.L_x_2980:
        /* <DEDUP_REMOVED lines=33> */
.L_x_2975:
[----:B------:R-:W-:Y:S01]  /*14e0*/  ULDC.64 UR12, c[0x0][0x218] ;  /* 0x00008600000c7ab9 */ /* 0x000fe20000000a00 */
[C---:B------:R-:W-:Y:S01]  /*14f0*/  LOP3.LUT P1, RZ, R2.reuse, UR7, RZ, 0xfc, !PT ;  /* 0x0000000702ff7c12 */ /* 0x040fe2000f82fcff */
[----:B------:R-:W2:Y:S01]  /*1500*/  S2UR UR6, SR_CgaCtaId ;  /* 0x00000000000679c3 */ /* 0x000ea20000008800 */
[----:B------:R-:W-:Y:S01]  /*1510*/  ISETP.EQ.U32.AND P3, PT, RZ, UR12, PT ;  /* 0x0000000cff007c0c */ /* 0x000fe2000bf62070 */
[----:B-1----:R-:W-:Y:S01]  /*1520*/  IMAD.WIDE.U32 R10, R2, -0x55555555, RZ ;  /* 0xaaaaaaab020a7825 */ /* 0x002fe200078e00ff */
[----:B------:R-:W-:Y:S02]  /*1530*/  UMOV UR5, 0x400 ;  /* 0x0000040000057882 */ /* 0x000fe40000000000 */
[----:B------:R-:W-:Y:S02]  /*1540*/  ISETP.EQ.OR.EX P1, PT, RZ, UR13, P1, P3 ;  /* 0x0000000dff007c0c */ /* 0x000fe40008f22730 */
[----:B------:R-:W-:Y:S01]  /*1550*/  SHF.R.U32.HI R11, RZ, 0x3, R11 ;  /* 0x00000003ff0b7819 */ /* 0x000fe2000001160b */
[----:B------:R-:W1:Y:S04]  /*1560*/  LDC.64 R12, c[0x0][0x228] ;  /* 0x00008a00ff0c7b82 */ /* 0x000e680000000a00 */
        /* <DEDUP_REMOVED lines=10> */
[----:B------:R-:W-:Y:S02]  /*1610*/  @!P2 STS.64 [UR5+0x78], R8 ;  /* 0x00007808ff00a988 */ /* 0x000fe40008000a05 */
[----:B---3--:R-:W-:-:S04]  /*1620*/  IMAD.WIDE R14, R21, 0x2, R14 ;  /* 0x00000002150e7825 */ /* 0x008fc800078e020e */
[----:B----4-:R-:W-:-:S05]  /*1630*/  @!P1 IMAD.WIDE R16, R22, 0x8, R16 ;  /* 0x0000000816109825 */ /* 0x010fca00078e0210 */
[----:B------:R-:W-:Y:S01]  /*1640*/  @!P1 STG.E.64 desc[UR8][R16.64], R10 ;  /* 0x0000000a10009986 */ /* 0x000fe2000c101b08 */
[----:B------:R-:W-:Y:S06]  /*1650*/  BAR.SYNC.DEFER_BLOCKING 0x0 ;  /* 0x0000000000007b1d */ /* 0x000fec0000010000 */
[----:B------:R-:W2:Y:S04]  /*1660*/  LDG.E.U16 R21, desc[UR8][R12.64] ;  /* 0x000000080c157981 */ /* 0x000ea8000c1e1500 */
[----:B------:R-:W3:Y:S04]  /*1670*/  LDG.E.U16 R23, desc[UR8][R14.64] ;  /* 0x000000080e177981 */ /* 0x000ee8000c1e1500 */
[----:B------:R1:W4:Y:S04]  /*1680*/  LDG.E.U16 R28, desc[UR8][R12.64+0x2] ;  /* 0x000002080c1c7981 */ /* 0x000328000c1e1500 */
[----:B------:R3:W5:Y:S04]  /*1690*/  LDG.E.U16 R29, desc[UR8][R14.64+0x2] ;  /* 0x000002080e1d7981 */ /* 0x000768000c1e1500 */
[----:B------:R-:W0:Y:S02]  /*16a0*/  LDS.64 R18, [UR5+0x78] ;  /* 0x00007805ff127984 */ /* 0x000e240008000a00 */
[----:B0-----:R-:W-:-:S04]  /*16b0*/  FMUL.FTZ R18, R18, UR6 ;  /* 0x0000000612127c20 */ /* 0x001fc80008410000 */
[----:B------:R-:W-:-:S04]  /*16c0*/  FMUL.FTZ R8, R18, R18 ;  /* 0x0000001212087220 */ /* 0x000fc80000410000 */
[----:B------:R-:W-:-:S05]  /*16d0*/  FFMA.FTZ R8, R19, UR6, -R8 ;  /* 0x0000000613087c23 */ /* 0x000fca0008010808 */
[----:B------:R-:W-:-:S13]  /*16e0*/  FSETP.GTU.FTZ.AND P1, PT, R8, RZ, PT ;  /* 0x000000ff0800720b */ /* 0x000fda0003f3c000 */
[----:B------:R-:W0:Y:S01]  /*16f0*/  @P1 LDC R9, c[0x0][0x238] ;  /* 0x00008e00ff091b82 */ /* 0x000e220000000800 */
[C---:B------:R-:W-:Y:S01]  /*1700*/  FADD.FTZ R4, -R18.reuse, R4 ;  /* 0x0000000412047221 */ /* 0x040fe20000010100 */
[----:B------:R-:W-:Y:S01]  /*1710*/  FADD.FTZ R6, -R18, R6 ;  /* 0x0000000612067221 */ /* 0x000fe20000010100 */
[----:B0-----:R-:W-:Y:S01]  /*1720*/  @P1 FADD.FTZ R10, R8, R9 ;  /* 0x00000009080a1221 */ /* 0x001fe20000010000 */
[----:B------:R-:W-:-:S06]  /*1730*/  MOV R9, 0x3f800000 ;  /* 0x3f80000000097802 */ /* 0x000fcc0000000f00 */
[----:B------:R-:W0:Y:S01]  /*1740*/  @P1 MUFU.RSQ R9, R10 ;  /* 0x0000000a00091308 */ /* 0x000e220000001400 */
[----:B------:R-:W-:Y:S01]  /*1750*/  ISETP.NE.AND P1, PT, RZ, UR10, PT ;  /* 0x0000000aff007c0c */ /* 0x000fe2000bf25270 */
[C---:B-1----:R-:W-:Y:S01]  /*1760*/  FADD.FTZ R12, -R18.reuse, R5 ;  /* 0x00000005120c7221 */ /* 0x042fe20000010100 */
[----:B------:R-:W-:Y:S01]  /*1770*/  FADD.FTZ R18, -R18, R7 ;  /* 0x0000000712127221 */ /* 0x000fe20000010100 */
[-C--:B0-----:R-:W-:Y:S01]  /*1780*/  FMUL.FTZ R4, R4, R9.reuse ;  /* 0x0000000904047220 */ /* 0x081fe20000410000 */
[-C--:B------:R-:W-:Y:S01]  /*1790*/  FMUL.FTZ R7, R6, R9.reuse ;  /* 0x0000000906077220 */ /* 0x080fe20000410000 */
[-C--:B------:R-:W-:Y:S01]  /*17a0*/  FMUL.FTZ R12, R12, R9.reuse ;  /* 0x000000090c0c7220 */ /* 0x080fe20000410000 */
[----:B------:R-:W-:Y:S01]  /*17b0*/  FMUL.FTZ R9, R18, R9 ;  /* 0x0000000912097220 */ /* 0x000fe20000410000 */
[----:B--2---:R-:W-:Y:S02]  /*17c0*/  SHF.L.U32 R21, R21, 0x10, RZ ;  /* 0x0000001015157819 */ /* 0x004fe400000006ff */
[----:B---3--:R-:W-:-:S02]  /*17d0*/  SHF.L.U32 R14, R23, 0x10, RZ ;  /* 0x00000010170e7819 */ /* 0x008fc400000006ff */
[----:B----4-:R-:W-:-:S03]  /*17e0*/  SHF.L.U32 R5, R28, 0x10, RZ ;  /* 0x000000101c057819 */ /* 0x010fc600000006ff */
[--C-:B------:R-:W-:Y:S01]  /*17f0*/  FFMA.FTZ R6, R21, R4, R14.reuse ;  /* 0x0000000415067223 */ /* 0x100fe2000001000e */
[----:B-----5:R-:W-:Y:S01]  /*1800*/  SHF.L.U32 R8, R29, 0x10, RZ ;  /* 0x000000101d087819 */ /* 0x020fe200000006ff */
[----:B------:R-:W-:-:S04]  /*1810*/  FFMA.FTZ R4, R21, R7, R14 ;  /* 0x0000000715047223 */ /* 0x000fc8000001000e */
        /* <DEDUP_REMOVED lines=12> */
.L_x_2982:
        /* <DEDUP_REMOVED lines=14> */
.L_x_2984:
[----:B------:R-:W-:Y:S05]  /*19c0*/  BSYNC B0 ;  /* 0x0000000000007941 */ /* 0x000fea0003800000 */
.L_x_2983:
[----:B------:R-:W-:Y:S01]  /*19d0*/  IADD3 R11, R0, 0x20, RZ ;  /* 0x00000020000b7810 */ /* 0x000fe20007ffe0ff */
        /* <DEDUP_REMOVED lines=12> */
.L_x_2985:
        /* <DEDUP_REMOVED lines=17> */
.L_x_2987:
[----:B------:R-:W-:Y:S05]  /*1bb0*/  BSYNC B0 ;  /* 0x0000000000007941 */ /* 0x000fea0003800000 */
.L_x_2986:
[----:B0-----:R-:W0:Y:S01]  /*1bc0*/  LDC R5, c[0x0][0x10] ;  /* 0x00000400ff057b82 */ /* 0x001e220000000800 */
[----:B------:R-:W-:Y:S02]  /*1bd0*/  IADD3 R3, R3, 0x1, RZ ;  /* 0x0000000103037810 */ /* 0x000fe40007ffe0ff */
[----:B0-----:R-:W-:-:S04]  /*1be0*/  IADD3 R22, R5, R22, RZ ;  /* 0x0000001605167210 */ /* 0x001fc80007ffe0ff */
[----:B------:R-:W-:-:S13]  /*1bf0*/  ISETP.GE.AND P1, PT, R22, UR4, PT ;  /* 0x0000000416007c0c */ /* 0x000fda000bf26270 */
[----:B------:R-:W-:Y:S05]  /*1c00*/  @!P1 BRA `(.L_x_2988) ;  /* 0xffffffe4006c9947 */ /* 0x000fea000383ffff */
[----:B------:R-:W-:Y:S05]  /*1c10*/  EXIT ;  /* 0x000000000000794d */ /* 0x000fea0003800000 */
.L_x_2989:
        /* <DEDUP_REMOVED lines=14> */
.L_x_3306:


//--------------------- .text._Z35group_norm_nhwc_fwd_one_pass_kernelI11Fp32IOBf16WLi128ELi24ELi384EEv26Group_norm_nhwc_fwd_params --------------------------
	.section	.text._Z35group_norm_nhwc_fwd_one_pass_kernelI11Fp32IOBf16WLi128ELi24ELi384EEv26Group_norm_nhwc_fwd_params,"ax",@progbits
	.align	128
        .global         _Z35group_norm_nhwc_fwd_one_pass_kernelI11Fp32IOBf16WLi128ELi24ELi384EEv26Group_norm_nhwc_fwd_params
        .type           _Z35group_norm_nhwc_fwd_one_pass_kernelI11Fp32IOBf16WLi128ELi24ELi384EEv26Group_norm_nhwc_fwd_params,@function
        .size           _Z35group_norm_nhwc_fwd_one_pass_kernelI11Fp32IOBf16WLi128ELi24ELi384EEv26Group_norm_nhwc_fwd_params,(.L_x_3307 - _Z35group_norm_nhwc_fwd_one_pass_kernelI11Fp32IOBf16WLi128ELi24ELi384EEv26Group_norm_nhwc_fwd_params)
        .other          _Z35group_norm_nhwc_fwd_one_pass_kernelI11Fp32IOBf16WLi128ELi24ELi384EEv26Group_norm_nhwc_fwd_params,@"STO_CUDA_ENTRY STV_DEFAULT"
_Z35group_norm_nhwc_fwd_one_pass_kernelI11Fp32IOBf16WLi128ELi24ELi384EEv26Group_norm_nhwc_fwd_params:
.text._Z35group_norm_nhwc_fwd_one_pass_kernelI11Fp32IOBf16WLi128ELi24ELi384EEv26Group_norm_nhwc_fwd_params:
        /* <DEDUP_REMOVED lines=22> */
.L_x_3011:
        /* <DEDUP_REMOVED lines=194> */
.L_x_2991:
[----:B------:R-:W-:Y:S05]  /*0d80*/  BSYNC B0 ;  /* 0x0000000000007941 */ /* 0x000fea0003800000 */
.L_x_2990:
        /* <DEDUP_REMOVED lines=8> */
[----:B0-----:R-:W0:Y:S08]  /*0e10*/  LDC.64 R10, c[0x0][0x248] ;  /* 0x00009200ff0a7b82 */ /* 0x001e300000000a00 */
[----:B------:R-:W3:Y:S01]  /*0e20*/  LDC.64 R8, c[0x0][0x240] ;  /* 0x00009000ff087b82 */ /* 0x000ee20000000a00 */
[----:B-1----:R-:W-:-:S04]  /*0e30*/  IMAD R13, R12, R17, RZ ;  /* 0x000000110c0d7224 */ /* 0x002fc800078e02ff */
[----:B------:R-:W-:-:S05]  /*0e40*/  IMAD R12, R13, R18, RZ ;  /* 0x000000120d0c7224 */ /* 0x000fca00078e02ff */
[----:B------:R-:W-:Y:S01]  /*0e50*/  SHF.L.U32 R15, R12, 0x1, RZ ;  /* 0x000000010c0f7819 */ /* 0x000fe200000006ff */
[----:B--2---:R-:W-:Y:S01]  /*0e60*/  IMAD R17, R17, UR7, R14 ;  /* 0x0000000711117c24 */ /* 0x004fe2000f8e020e */
[----:B------:R-:W-:-:S03]  /*0e70*/  IADD3 R13, R13, R14, RZ ;  /* 0x0000000e0d0d7210 */ /* 0x000fc60007ffe0ff */
[----:B0-----:R-:W-:Y:S01]  /*0e80*/  IMAD.WIDE R10, R15, 0x4, R10 ;  /* 0x000000040f0a7825 */ /* 0x001fe200078e020a */
[----:B------:R-:W-:-:S03]  /*0e90*/  MOV R15, 0xffffffff ;  /* 0xffffffff000f7802 */ /* 0x000fc60000000f00 */
[----:B---3--:R-:W-:Y:S01]  /*0ea0*/  IMAD.WIDE.U32 R8, R13, 0x4, R8 ;  /* 0x000000040d087825 */ /* 0x008fe200078e0008 */
        /* <DEDUP_REMOVED lines=10> */
.L_x_2994:
[----:B-1----:R-:W2:Y:S04]  /*0f50*/  LDG.E.STRONG.GPU R10, desc[UR8][R8.64] ;  /* 0x00000008080a7981 */ /* 0x002ea8000c1ef900 */
[----:B--2---:R-:W-:Y:S01]  /*0f60*/  CCTL.IVALL ;  /* 0x00000000ff00798f */ /* 0x004fe20002000000 */
[----:B------:R-:W-:Y:S05]  /*0f70*/  YIELD ;  /* 0x0000000000007946 */ /* 0x000fea0003800000 */
[----:B------:R-:W-:-:S13]  /*0f80*/  ISETP.NE.AND P1, PT, R10, R13, PT ;  /* 0x0000000d0a00720c */ /* 0x000fda0003f25270 */
[----:B------:R-:W-:Y:S05]  /*0f90*/  @P1 BRA `(.L_x_2994) ;  /* 0xfffffffc00ec1947 */ /* 0x000fea000383ffff */
.L_x_2993:
        /* <DEDUP_REMOVED lines=11> */
.L_x_2996:
        /* <DEDUP_REMOVED lines=18> */
[-C--:B0-----:R-:W-:Y:S02]  /*1170*/  @!P5 IMAD R33, R10, R15.reuse, R33 ;  /* 0x0000000f0a21d224 */ /* 0x081fe400078e0221 */
        /* <DEDUP_REMOVED lines=8> */
[-C--:B--2---:R-:W-:Y:S02]  /*1200*/  @!P3 IMAD R17, R17, R21.reuse, R12 ;  /* 0x000000151111b224 */ /* 0x084fe400078e020c */
[----:B0-----:R-:W-:Y:S01]  /*1210*/  @!P5 IMAD.WIDE R10, R15, 0x4, R10 ;  /* 0x000000040f0ad825 */ /* 0x001fe200078e020a */
[----:B------:R-:W-:Y:S01]  /*1220*/  IADD3 R15, R19, 0x3, RZ ;  /* 0x00000003130f7810 */ /* 0x000fe20007ffe0ff */
[----:B------:R-:W0:Y:S02]  /*1230*/  @!P3 LDC.64 R12, c[0x0][0x248] ;  /* 0x00009200ff0cbb82 */ /* 0x000e240000000a00 */
[----:B------:R-:W-:Y:S01]  /*1240*/  @!P3 IMAD R21, R14, R21, RZ ;  /* 0x000000150e15b224 */ /* 0x000fe200078e02ff */
[----:B------:R-:W-:Y:S01]  /*1250*/  ISETP.EQ.OR P1, PT, R15, UR7, P2 ;  /* 0x000000070f007c0c */ /* 0x000fe20009722670 */
[----:B------:R-:W-:-:S04]  /*1260*/  @!P5 IMAD.WIDE.U32 R10, R33, 0x8, R10 ;  /* 0x00000008210ad825 */ /* 0x000fc800078e000a */
[----:B------:R-:W-:Y:S02]  /*1270*/  @!P3 IMAD R21, R21, R18, RZ ;  /* 0x000000121515b224 */ /* 0x000fe400078e02ff */
[----:B------:R-:W2:Y:S03]  /*1280*/  @!P5 LDG.E.64 R10, desc[UR8][R10.64] ;  /* 0x000000080a0ad981 */ /* 0x000ea6000c1e1b00 */
[----:B------:R-:W-:-:S03]  /*1290*/  @!P3 SHF.L.U32 R21, R21, 0x1, RZ ;  /* 0x000000011515b819 */ /* 0x000fc600000006ff */
[----:B------:R-:W1:Y:S02]  /*12a0*/  @!P1 S2R R14, SR_CTAID.Y ;  /* 0x00000000000e9919 */ /* 0x000e640000002600 */
[----:B0-----:R-:W-:Y:S02]  /*12b0*/  @!P3 IMAD.WIDE R12, R21, 0x4, R12 ;  /* 0x00000004150cb825 */ /* 0x001fe400078e020c */
[----:B------:R-:W1:Y:S02]  /*12c0*/  @!P1 LDC R21, c[0x0][0x10] ;  /* 0x00000400ff159b82 */ /* 0x000e640000000800 */
[----:B------:R-:W-:Y:S01]  /*12d0*/  @!P3 IMAD.WIDE.U32 R16, R17, 0x8, R12 ;  /* 0x000000081110b825 */ /* 0x000fe200078e000c */
[----:B------:R-:W-:-:S03]  /*12e0*/  @!P1 LOP3.LUT R12, R4, 0x1, RZ, 0xc0, !PT ;  /* 0x00000001040c9812 */ /* 0x000fc600078ec0ff */
[-C--:B-1----:R-:W-:Y:S02]  /*12f0*/  @!P1 IMAD R15, R15, R21.reuse, R14 ;  /* 0x000000150f0f9224 */ /* 0x082fe400078e020e */
        /* <DEDUP_REMOVED lines=20> */
.L_x_2995:
        /* <DEDUP_REMOVED lines=19> */
.L_x_2998:
[----:B------:R-:W-:Y:S05]  /*1570*/  BSYNC B0 ;  /* 0x0000000000007941 */ /* 0x000fea0003800000 */
.L_x_2997:
        /* <DEDUP_REMOVED lines=32> */
.L_x_2992:
        /* <DEDUP_REMOVED lines=23> */
[----:B------:R-:W-:Y:S01]  /*18f0*/  @!P1 STG.E.64 desc[UR8][R14.64], R8 ;  /* 0x000000080e009986 */ /* 0x000fe2000c101b08 */
[----:B------:R-:W-:Y:S06]  /*1900*/  BAR.SYNC.DEFER_BLOCKING 0x0 ;  /* 0x0000000000007b1d */ /* 0x000fec0000010000 */
[----:B------:R-:W2:Y:S04]  /*1910*/  LDG.E.U16 R17, desc[UR8][R10.64] ;  /* 0x000000080a117981 */ /* 0x000ea8000c1e1500 */
[----:B------:R-:W3:Y:S04]  /*1920*/  LDG.E.U16 R18, desc[UR8][R10.64+0x2] ;  /* 0x000002080a127981 */ /* 0x000ee8000c1e1500 */
[----:B------:R-:W4:Y:S04]  /*1930*/  LDG.E.U16 R16, desc[UR8][R12.64] ;  /* 0x000000080c107981 */ /* 0x000f28000c1e1500 */
[----:B------:R0:W5:Y:S01]  /*1940*/  LDG.E.U16 R19, desc[UR8][R12.64+0x2] ;  /* 0x000002080c137981 */ /* 0x000162000c1e1500 */
[----:B------:R-:W-:-:S02]  /*1950*/  ISETP.NE.AND P4, PT, RZ, UR10, PT ;  /* 0x0000000aff007c0c */ /* 0x000fc4000bf85270 */
[----:B------:R-:W-:Y:S01]  /*1960*/  ISETP.GE.U32.AND P2, PT, R2, UR12, PT ;  /* 0x0000000c02007c0c */ /* 0x000fe2000bf46070 */
[----:B------:R-:W1:Y:S03]  /*1970*/  LDS.64 R20, [UR5+0x78] ;  /* 0x00007805ff147984 */ /* 0x000e660008000a00 */
[----:B------:R-:W-:-:S04]  /*1980*/  ISETP.GE.AND.EX P2, PT, R3, UR13, PT, P2 ;  /* 0x0000000d03007c0c */ /* 0x000fc8000bf46320 */
[----:B------:R-:W-:Y:S01]  /*1990*/  ISETP.GT.U32.OR P2, PT, R32, 0x17f, P2 ;  /* 0x0000017f2000780c */ /* 0x000fe20001744470 */
[----:B-1----:R-:W-:Y:S01]  /*19a0*/  FMUL.FTZ R9, R20, UR6 ;  /* 0x0000000614097c20 */ /* 0x002fe20008410000 */
[----:B------:R-:W-:-:S03]  /*19b0*/  MOV R20, 0x3f800000 ;  /* 0x3f80000000147802 */ /* 0x000fc60000000f00 */
[C---:B------:R-:W-:Y:S01]  /*19c0*/  FMUL.FTZ R0, R9.reuse, R9 ;  /* 0x0000000909007220 */ /* 0x040fe20000410000 */
[C---:B0-----:R-:W-:Y:S01]  /*19d0*/  FADD.FTZ R13, -R9.reuse, R7 ;  /* 0x00000007090d7221 */ /* 0x041fe20000010100 */
[C---:B------:R-:W-:Y:S01]  /*19e0*/  FADD.FTZ R23, -R9.reuse, R25 ;  /* 0x0000001909177221 */ /* 0x040fe20000010100 */
[----:B------:R-:W-:Y:S01]  /*19f0*/  FADD.FTZ R33, -R9, R24 ;  /* 0x0000001809217221 */ /* 0x000fe20000010100 */
[----:B------:R-:W-:Y:S01]  /*1a00*/  FFMA.FTZ R0, R21, UR6, -R0 ;  /* 0x0000000615007c23 */ /* 0x000fe20008010800 */
[C---:B------:R-:W-:Y:S01]  /*1a10*/  FADD.FTZ R21, -R9.reuse, R26 ;  /* 0x0000001a09157221 */ /* 0x040fe20000010100 */
[C---:B------:R-:W-:Y:S01]  /*1a20*/  FADD.FTZ R27, -R9.reuse, R27 ;  /* 0x0000001b091b7221 */ /* 0x040fe20000010100 */
[C---:B------:R-:W-:Y:S01]  /*1a30*/  FADD.FTZ R25, -R9.reuse, R28 ;  /* 0x0000001c09197221 */ /* 0x040fe20000010100 */
[----:B------:R-:W-:Y:S01]  /*1a40*/  FADD.FTZ R29, -R9, R29 ;  /* 0x0000001d091d7221 */ /* 0x000fe20000010100 */
[----:B------:R-:W-:-:S13]  /*1a50*/  FSETP.GTU.FTZ.AND P1, PT, R0, RZ, PT ;  /* 0x000000ff0000720b */ /* 0x000fda0003f3c000 */
[----:B------:R-:W0:Y:S02]  /*1a60*/  @P1 LDC R15, c[0x0][0x238] ;  /* 0x00008e00ff0f1b82 */ /* 0x000e240000000800 */
[----:B0-----:R-:W-:Y:S01]  /*1a70*/  @P1 FADD.FTZ R8, R0, R15 ;  /* 0x0000000f00081221 */ /* 0x001fe20000010000 */
[----:B------:R-:W-:Y:S01]  /*1a80*/  FADD.FTZ R15, -R9, R6 ;  /* 0x00000006090f7221 */ /* 0x000fe20000010100 */
[C---:B------:R-:W-:Y:S02]  /*1a90*/  IADD3 R6, R30.reuse, 0x40, RZ ;  /* 0x000000401e067810 */ /* 0x040fe40007ffe0ff */
[----:B------:R0:W1:Y:S01]  /*1aa0*/  @P1 MUFU.RSQ R20, R8 ;  /* 0x0000000800141308 */ /* 0x0000620000001400 */
[----:B------:R-:W-:Y:S02]  /*1ab0*/  IADD3 R0, R30, 0x60, RZ ;  /* 0x000000601e007810 */ /* 0x000fe40007ffe0ff */
[----:B------:R-:W-:Y:S02]  /*1ac0*/  ISETP.GE.U32.AND P3, PT, R6, UR12, PT ;  /* 0x0000000c06007c0c */ /* 0x000fe4000bf66070 */
[----:B------:R-:W-:-:S02]  /*1ad0*/  ISETP.GE.U32.AND P1, PT, R0, UR12, PT ;  /* 0x0000000c00007c0c */ /* 0x000fc4000bf26070 */
[----:B------:R-:W-:Y:S02]  /*1ae0*/  SHF.R.S32.HI R7, RZ, 0x1f, R0 ;  /* 0x0000001fff077819 */ /* 0x000fe40000011400 */
[----:B0-----:R-:W-:Y:S02]  /*1af0*/  SHF.R.S32.HI R8, RZ, 0x1f, R6 ;  /* 0x0000001fff087819 */ /* 0x001fe40000011406 */
[----:B------:R-:W-:Y:S02]  /*1b00*/  ISETP.GE.AND.EX P1, PT, R7, UR13, PT, P1 ;  /* 0x0000000d07007c0c */ /* 0x000fe4000bf26310 */
[----:B------:R-:W-:Y:S02]  /*1b10*/  ISETP.GE.AND.EX P3, PT, R8, UR13, PT, P3 ;  /* 0x0000000d08007c0c */ /* 0x000fe4000bf66330 */
[C---:B------:R-:W-:Y:S01]  /*1b20*/  ISETP.GT.U32.OR P1, PT, R32.reuse, 0x17f, P1 ;  /* 0x0000017f2000780c */ /* 0x040fe20000f24470 */
[-C--:B-1----:R-:W-:Y:S01]  /*1b30*/  FMUL.FTZ R15, R15, R20.reuse ;  /* 0x000000140f0f7220 */ /* 0x082fe20000410000 */
[-C--:B------:R-:W-:Y:S01]  /*1b40*/  FMUL.FTZ R13, R13, R20.reuse ;  /* 0x000000140d0d7220 */ /* 0x080fe20000410000 */
[-C--:B------:R-:W-:Y:S01]  /*1b50*/  FMUL.FTZ R22, R21, R20.reuse ;  /* 0x0000001415167220 */ /* 0x080fe20000410000 */
[-C--:B------:R-:W-:Y:S01]  /*1b60*/  FMUL.FTZ R24, R33, R20.reuse ;  /* 0x0000001421187220 */ /* 0x080fe20000410000 */
[-C--:B------:R-:W-:Y:S01]  /*1b70*/  FMUL.FTZ R23, R23, R20.reuse ;  /* 0x0000001417177220 */ /* 0x080fe20000410000 */
[----:B------:R-:W-:Y:S01]  /*1b80*/  FMUL.FTZ R21, R27, R20 ;  /* 0x000000141b157220 */ /* 0x000fe20000410000 */
[----:B------:R-:W-:-:S02]  /*1b90*/  ISETP.GT.U32.OR P3, PT, R32, 0x17f, P3 ;  /* 0x0000017f2000780c */ /* 0x000fc40001f64470 */
[----:B--2---:R-:W-:Y:S02]  /*1ba0*/  SHF.L.U32 R11, R17, 0x10, RZ ;  /* 0x00000010110b7819 */ /* 0x004fe400000006ff */
[----:B---3--:R-:W-:Y:S02]  /*1bb0*/  SHF.L.U32 R18, R18, 0x10, RZ ;  /* 0x0000001012127819 */ /* 0x008fe400000006ff */
[----:B----4-:R-:W-:Y:S02]  /*1bc0*/  SHF.L.U32 R10, R16, 0x10, RZ ;  /* 0x00000010100a7819 */ /* 0x010fe400000006ff */
[----:B-----5:R-:W-:Y:S01]  /*1bd0*/  SHF.L.U32 R9, R19, 0x10, RZ ;  /* 0x0000001013097819 */ /* 0x020fe200000006ff */
[-C--:B------:R-:W-:Y:S01]  /*1be0*/  FMUL.FTZ R19, R25, R20.reuse ;  /* 0x0000001419137220 */ /* 0x080fe20000410000 */
        /* <DEDUP_REMOVED lines=14> */
.L_x_2999:
        /* <DEDUP_REMOVED lines=13> */
.L_x_3001:
[----:B------:R-:W-:Y:S05]  /*1da0*/  BSYNC B0 ;  /* 0x0000000000007941 */ /* 0x000fea0003800000 */
.L_x_3000:
        /* <DEDUP_REMOVED lines=13> */
.L_x_3002:
        /* <DEDUP_REMOVED lines=13> */
.L_x_3004:
[----:B------:R-:W-:Y:S05]  /*1f50*/  BSYNC B0 ;  /* 0x0000000000007941 */ /* 0x000fea0003800000 */
.L_x_3003:
        /* <DEDUP_REMOVED lines=13> */
.L_x_3005:
        /* <DEDUP_REMOVED lines=13> */
.L_x_3007:
[----:B------:R-:W-:Y:S05]  /*2100*/  BSYNC B0 ;  /* 0x0000000000007941 */ /* 0x000fea0003800000 */
.L_x_3006:
        /* <DEDUP_REMOVED lines=13> */
.L_x_3008:
        /* <DEDUP_REMOVED lines=12> */
.L_x_3010:
[----:B------:R-:W-:Y:S05]  /*22a0*/  BSYNC B0 ;  /* 0x0000000000007941 */ /* 0x000fea0003800000 */
.L_x_3009:
[----:B------:R-:W2:Y:S01]  /*22b0*/  LDC R0, c[0x0][0x10] ;  /* 0x00000400ff007b82 */ /* 0x000ea20000000800 */
[----:B------:R-:W-:Y:S02]  /*22c0*/  IADD3 R4, R4, 0x1, RZ ;  /* 0x0000000104047810 */ /* 0x000fe40007ffe0ff */
[----:B--2---:R-:W-:-:S04]  /*22d0*/  IADD3 R5, R0, R5, RZ ;  /* 0x0000000500057210 */ /* 0x004fc80007ffe0ff */
[----:B------:R-:W-:-:S13]  /*22e0*/  ISETP.GE.AND P1, PT, R5, UR4, PT ;  /* 0x0000000405007c0c */ /* 0x000fda000bf26270 */
[----:B------:R-:W-:Y:S05]  /*22f0*/  @!P1 BRA `(.L_x_3011) ;  /* 0xffffffdc00989947 */ /* 0x000fea000383ffff */
[----:B------:R-:W-:Y:S05]  /*2300*/  EXIT ;  /* 0x000000000000794d */ /* 0x000fea0003800000 */
.L_x_3012:
        /* <DEDUP_REMOVED lines=15> */
.L_x_3307:


//--------------------- .text._Z35group_norm_nhwc_fwd_one_pass_kernelI11Fp32IOBf16WLi256ELi24ELi384EEv26Group_norm_nhwc_fwd_params --------------------------
	.section	.text._Z35group_norm_nhwc_fwd_one_pass_kernelI11Fp32IOBf16WLi256ELi24ELi384EEv26Group_norm_nhwc_fwd_params,"ax",@progbits
	.align	128
        .global         _Z35group_norm_nhwc_fwd_one_pass_kernelI11Fp32IOBf16WLi256ELi24ELi384EEv26Group_norm_nhwc_fwd_params
        .type           _Z35group_norm_nhwc_fwd_one_pass_kernelI11Fp32IOBf16WLi256ELi24ELi384EEv26Group_norm_nhwc_fwd_params,@function
        .size           _Z35group_norm_nhwc_fwd_one_pass_kernelI11Fp32IOBf16WLi256ELi24ELi384EEv26Group_norm_nhwc_fwd_params,(.L_x_3308 - _Z35group_norm_nhwc_fwd_one_pass_kernelI11Fp32IOBf16WLi256ELi24ELi384EEv26Group_norm_nhwc_fwd_params)
        .other          _Z35group_norm_nhwc_fwd_one_pass_kernelI11Fp32IOBf16WLi256ELi24ELi384EEv26Group_norm_nhwc_fwd_params,@"STO_CUDA_ENTRY STV_DEFAULT"
_Z35group_norm_nhwc_fwd_one_pass_kernelI11Fp32IOBf16WLi256ELi24ELi384EEv26Group_norm_nhwc_fwd_params:
.text._Z35group_norm_nhwc_fwd_one_pass_kernelI11Fp32IOBf16WLi256ELi24ELi384EEv26Group_norm_nhwc_fwd_params:
        /* <DEDUP_REMOVED lines=38> */
.L_x_3046:
[----:B------:R-:W0:Y:S01]  /*0260*/  LDC R19, c[0x0][0x288] ;  /* 0x0000a200ff137b82 */ /* 0x000e220000000800 */
        /* <DEDUP_REMOVED lines=264> */
.L_x_3014:
[----:B------:R-:W-:Y:S05]  /*12f0*/  BSYNC B0 ;  /* 0x0000000000007941 */ /* 0x000fea0003800000 */
.L_x_3013:
        /* <DEDUP_REMOVED lines=28> */
.L_x_3017:
[----:B-1----:R-:W2:Y:S04]  /*14c0*/  LDG.E.STRONG.GPU R16, desc[UR8][R14.64] ;  /* 0x000000080e107981 */ /* 0x002ea8000c1ef900 */
[----:B--2---:R-:W-:Y:S01]  /*14d0*/  CCTL.IVALL ;  /* 0x00000000ff00798f */ /* 0x004fe20002000000 */
[----:B------:R-:W-:Y:S05]  /*14e0*/  YIELD ;  /* 0x0000000000007946 */ /* 0x000fea0003800000 */
[----:B------:R-:W-:-:S13]  /*14f0*/  ISETP.NE.AND P1, PT, R16, R19, PT ;  /* 0x000000131000720c */ /* 0x000fda0003f25270 */
[----:B------:R-:W-:Y:S05]  /*1500*/  @P1 BRA `(.L_x_3017) ;  /* 0xfffffffc00ec1947 */ /* 0x000fea000383ffff */
.L_x_3016:
        /* <DEDUP_REMOVED lines=11> */
.L_x_3019:
        /* <DEDUP_REMOVED lines=63> */
.L_x_3018:
        /* <DEDUP_REMOVED lines=19> */
.L_x_3021:
[----:B------:R-:W-:Y:S05]  /*1ae0*/  BSYNC B0 ;  /* 0x0000000000007941 */ /* 0x000fea0003800000 */
.L_x_3020:
        /* <DEDUP_REMOVED lines=32> */
.L_x_3015:
        /* <DEDUP_REMOVED lines=27> */
[----:B------:R-:W0:Y:S01]  /*1ea0*/  LDS.64 R16, [UR5+0x78] ;  /* 0x00007805ff107984 */ /* 0x000e220008000a00 */
[----:B-1----:R-:W-:Y:S01]  /*1eb0*/  SHF.R.S32.HI R22, RZ, 0x1f, R40 ;  /* 0x0000001fff167819 */ /* 0x002fe20000011428 */
[----:B0-----:R-:W-:-:S04]  /*1ec0*/  FMUL.FTZ R16, R16, UR6 ;  /* 0x0000000610107c20 */ /* 0x001fc80008410000 */
[C---:B------:R-:W-:Y:S01]  /*1ed0*/  FMUL.FTZ R12, R16.reuse, R16 ;  /* 0x00000010100c7220 */ /* 0x040fe20000410000 */
[C---:B------:R-:W-:Y:S01]  /*1ee0*/  FADD.FTZ R15, -R16.reuse, R10 ;  /* 0x0000000a100f7221 */ /* 0x040fe20000010100 */
[C---:B------:R-:W-:Y:S01]  /*1ef0*/  FADD.FTZ R27, -R16.reuse, R27 ;  /* 0x0000001b101b7221 */ /* 0x040fe20000010100 */
[----:B------:R-:W-:Y:S01]  /*1f00*/  SHF.R.S32.HI R10, RZ, 0x1f, R6 ;  /* 0x0000001fff0a7819 */ /* 0x000fe20000011406 */
[----:B------:R-:W-:Y:S01]  /*1f10*/  FFMA.FTZ R12, R17, UR6, -R12 ;  /* 0x00000006110c7c23 */ /* 0x000fe2000801080c */
[C---:B------:R-:W-:Y:S01]  /*1f20*/  FADD.FTZ R17, -R16.reuse, R24 ;  /* 0x0000001810117221 */ /* 0x040fe20000010100 */
[C---:B------:R-:W-:Y:S01]  /*1f30*/  FADD.FTZ R23, -R16.reuse, R28 ;  /* 0x0000001c10177221 */ /* 0x040fe20000010100 */
[----:B------:R-:W-:Y:S01]  /*1f40*/  FADD.FTZ R47, -R16, R30 ;  /* 0x0000001e102f7221 */ /* 0x000fe20000010100 */
[----:B------:R-:W-:Y:S01]  /*1f50*/  ISETP.GE.AND.EX P2, PT, R10, UR15, PT, P2 ;  /* 0x0000000f0a007c0c */ /* 0x000fe2000bf46320 */
[----:B------:R-:W-:Y:S01]  /*1f60*/  FADD.FTZ R11, -R16, R11 ;  /* 0x0000000b100b7221 */ /* 0x000fe20000010100 */
[----:B------:R-:W-:Y:S01]  /*1f70*/  FSETP.GTU.FTZ.AND P1, PT, R12, RZ, PT ;  /* 0x000000ff0c00720b */ /* 0x000fe20003f3c000 */
[C---:B------:R-:W-:Y:S01]  /*1f80*/  FADD.FTZ R25, -R16.reuse, R25 ;  /* 0x0000001910197221 */ /* 0x040fe20000010100 */
[C---:B------:R-:W-:Y:S01]  /*1f90*/  FADD.FTZ R29, -R16.reuse, R29 ;  /* 0x0000001d101d7221 */ /* 0x040fe20000010100 */
[C---:B------:R-:W-:Y:S01]  /*1fa0*/  FADD.FTZ R31, -R16.reuse, R31 ;  /* 0x0000001f101f7221 */ /* 0x040fe20000010100 */
[C---:B------:R-:W-:Y:S01]  /*1fb0*/  FADD.FTZ R53, -R16.reuse, R32 ;  /* 0x0000002010357221 */ /* 0x040fe20000010100 */
[C---:B------:R-:W-:Y:S01]  /*1fc0*/  FADD.FTZ R33, -R16.reuse, R33 ;  /* 0x0000002110217221 */ /* 0x040fe20000010100 */
[C---:B------:R-:W-:Y:S01]  /*1fd0*/  FADD.FTZ R34, -R16.reuse, R34 ;  /* 0x0000002210227221 */ /* 0x040fe20000010100 */
[----:B------:R-:W-:Y:S01]  /*1fe0*/  FADD.FTZ R35, -R16, R35 ;  /* 0x0000002310237221 */ /* 0x000fe20000010100 */
[----:B------:R-:W-:-:S05]  /*1ff0*/  ISETP.GT.U32.OR P2, PT, R5, 0x17f, P2 ;  /* 0x0000017f0500780c */ /* 0x000fca0001744470 */
[----:B------:R-:W0:Y:S02]  /*2000*/  @P1 LDC R13, c[0x0][0x238] ;  /* 0x00008e00ff0d1b82 */ /* 0x000e240000000800 */
[----:B0-----:R-:W-:Y:S01]  /*2010*/  @P1 FADD.FTZ R14, R12, R13 ;  /* 0x0000000d0c0e1221 */ /* 0x001fe20000010000 */
[----:B------:R-:W-:Y:S01]  /*2020*/  MOV R12, 0x3f800000 ;  /* 0x3f800000000c7802 */ /* 0x000fe20000000f00 */
[----:B------:R-:W-:-:S05]  /*2030*/  FADD.FTZ R13, -R16, R26 ;  /* 0x0000001a100d7221 */ /* 0x000fca0000010100 */
[----:B------:R-:W0:Y:S01]  /*2040*/  @P1 MUFU.RSQ R12, R14 ;  /* 0x0000000e000c1308 */ /* 0x000e220000001400 */
[----:B------:R-:W-:-:S04]  /*2050*/  ISETP.GE.U32.AND P1, PT, R40, UR14, PT ;  /* 0x0000000e28007c0c */ /* 0x000fc8000bf26070 */
[----:B------:R-:W-:-:S04]  /*2060*/  ISETP.GE.AND.EX P1, PT, R22, UR15, PT, P1 ;  /* 0x0000000f16007c0c */ /* 0x000fc8000bf26310 */
[----:B------:R-:W-:Y:S02]  /*2070*/  ISETP.GT.U32.OR P1, PT, R5, 0x17f, P1 ;  /* 0x0000017f0500780c */ /* 0x000fe40000f24470 */
[----:B--2---:R-:W-:Y:S02]  /*2080*/  SHF.L.U32 R24, R18, 0x10, RZ ;  /* 0x0000001012187819 */ /* 0x004fe400000006ff */
[----:B---3--:R-:W-:Y:S01]  /*2090*/  SHF.L.U32 R26, R19, 0x10, RZ ;  /* 0x00000010131a7819 */ /* 0x008fe200000006ff */
[-C--:B0-----:R-:W-:Y:S01]  /*20a0*/  FMUL.FTZ R19, R27, R12.reuse ;  /* 0x0000000c1b137220 */ /* 0x081fe20000410000 */
[----:B------:R-:W-:Y:S01]  /*20b0*/  FADD.FTZ R27, -R16, R37 ;  /* 0x00000025101b7221 */ /* 0x000fe20000010100 */
[----:B----4-:R-:W-:Y:S02]  /*20c0*/  SHF.L.U32 R28, R20, 0x10, RZ ;  /* 0x00000010141c7819 */ /* 0x010fe400000006ff */
[----:B-----5:R-:W-:Y:S01]  /*20d0*/  SHF.L.U32 R30, R21, 0x10, RZ ;  /* 0x00000010151e7819 */ /* 0x020fe200000006ff */
[----:B------:R-:W-:Y:S01]  /*20e0*/  FMUL.FTZ R21, R13, R12 ;  /* 0x0000000c0d157220 */ /* 0x000fe20000410000 */
[----:B------:R-:W-:-:S03]  /*20f0*/  FADD.FTZ R13, -R16, R36 ;  /* 0x00000024100d7221 */ /* 0x000fc60000010100 */
        /* <DEDUP_REMOVED lines=13> */
.L_x_3022:
        /* <DEDUP_REMOVED lines=13> */
.L_x_3024:
[----:B------:R-:W-:Y:S05]  /*22a0*/  BSYNC B0 ;  /* 0x0000000000007941 */ /* 0x000fea0003800000 */
.L_x_3023:
[-C--:B------:R-:W-:Y:S01]  /*22b0*/  FMUL.FTZ R15, R15, R12.reuse ;  /* 0x0000000c0f0f7220 */ /* 0x080fe20000410000 */
[-C--:B0-----:R-:W-:Y:S01]  /*22c0*/  FMUL.FTZ R19, R11, R12.reuse ;  /* 0x0000000c0b137220 */ /* 0x081fe20000410000 */
        /* <DEDUP_REMOVED lines=15> */
.L_x_3025:
        /* <DEDUP_REMOVED lines=13> */
.L_x_3027:
[----:B------:R-:W-:Y:S05]  /*2490*/  BSYNC B0 ;  /* 0x0000000000007941 */ /* 0x000fea0003800000 */
.L_x_3026:
        /* <DEDUP_REMOVED lines=13> */
.L_x_3028:
        /* <DEDUP_REMOVED lines=13> */
.L_x_3030:
[----:B------:R-:W-:Y:S05]  /*2640*/  BSYNC B0 ;  /* 0x0000000000007941 */ /* 0x000fea0003800000 */
.L_x_3029:
[----:B0-----:R-:W-:Y:S01]  /*2650*/  SHF.R.S32.HI R14, RZ, 0x1f, R7 ;  /* 0x0000001fff0e7819 */ /* 0x001fe20000011407 */
[-C--:B------:R-:W-:Y:S01]  /*2660*/  FMUL.FTZ R23, R23, R12.reuse ;  /* 0x0000000c17177220 */ /* 0x080fe20000410000 */
[----:B------:R-:W-:Y:S01]  /*2670*/  SHF.R.S32.HI R18, RZ, 0x1f, R8 ;  /* 0x0000001fff127819 */ /* 0x000fe20000011408 */
[-C--:B------:R-:W-:Y:S01]  /*2680*/  FMUL.FTZ R29, R29, R12.reuse ;  /* 0x0000000c1d1d7220 */ /* 0x080fe20000410000 */
[----:B------:R-:W-:Y:S01]  /*2690*/  SHF.R.S32.HI R16, RZ, 0x1f, R9 ;  /* 0x0000001fff107819 */ /* 0x000fe20000011409 */
[-C--:B------:R-:W-:Y:S01]  /*26a0*/  FMUL.FTZ R47, R47, R12.reuse ;  /* 0x0000000c2f2f7220 */ /* 0x080fe20000410000 */
[----:B------:R-:W-:Y:S01]  /*26b0*/  ISETP.GE.U32.AND P5, PT, R7, UR14, PT ;  /* 0x0000000e07007c0c */ /* 0x000fe2000bfa6070 */
        /* <DEDUP_REMOVED lines=9> */
[----:B------:R-:W-:Y:S01]  /*2750*/  ISETP.GE.AND.EX P5, PT, R14, UR15, PT, P5 ;  /* 0x0000000f0e007c0c */ /* 0x000fe2000bfa6350 */
[-C--:B------:R-:W-:Y:S01]  /*2760*/  FMUL.FTZ R19, R13, R12.reuse ;  /* 0x0000000c0d137220 */ /* 0x080fe20000410000 */
[----:B------:R-:W-:Y:S01]  /*2770*/  ISETP.GE.AND.EX P1, PT, R18, UR15, PT, P1 ;  /* 0x0000000f12007c0c */ /* 0x000fe2000bf26310 */
[----:B------:R-:W-:Y:S01]  /*2780*/  FMUL.FTZ R27, R27, R12 ;  /* 0x0000000c1b1b7220 */ /* 0x000fe20000410000 */
[----:B------:R-:W-:Y:S01]  /*2790*/  ISETP.GE.AND.EX P2, PT, R16, UR15, PT, P2 ;  /* 0x0000000f10007c0c */ /* 0x000fe2000bf46320 */
[----:B------:R-:W-:Y:S01]  /*27a0*/  FFMA.FTZ R10, R24, R23, R28 ;  /* 0x00000017180a7223 */ /* 0x000fe2000001001c */
[----:B------:R-:W-:Y:S01]  /*27b0*/  ISETP.GE.AND.EX P3, PT, R41, UR15, PT, P3 ;  /* 0x0000000f29007c0c */ /* 0x000fe2000bf66330 */
[----:B------:R-:W-:Y:S01]  /*27c0*/  FFMA.FTZ R11, R26, R29, R30 ;  /* 0x0000001d1a0b7223 */ /* 0x000fe2000001001e */
[----:B------:R-:W-:-:S02]  /*27d0*/  ISETP.GE.AND.EX P4, PT, R43, UR15, PT, P4 ;  /* 0x0000000f2b007c0c */ /* 0x000fc4000bf86340 */
[C---:B------:R-:W-:Y:S02]  /*27e0*/  ISETP.GT.U32.OR P5, PT, R5.reuse, 0x17f, P5 ;  /* 0x0000017f0500780c */ /* 0x040fe40002fa4470 */
[C---:B------:R-:W-:Y:S02]  /*27f0*/  ISETP.GT.U32.OR P1, PT, R5.reuse, 0x17f, P1 ;  /* 0x0000017f0500780c */ /* 0x040fe40000f24470 */
        /* <DEDUP_REMOVED lines=14> */
.L_x_3031:
        /* <DEDUP_REMOVED lines=13> */
.L_x_3033:
[----:B------:R-:W-:Y:S05]  /*29b0*/  BSYNC B0 ;  /* 0x0000000000007941 */ /* 0x000fea0003800000 */
.L_x_3032:
        /* <DEDUP_REMOVED lines=13> */
.L_x_3034:
        /* <DEDUP_REMOVED lines=13> */
.L_x_3036:
[----:B------:R-:W-:Y:S05]  /*2b60*/  BSYNC B0 ;  /* 0x0000000000007941 */ /* 0x000fea0003800000 */
.L_x_3035:
        /* <DEDUP_REMOVED lines=13> */
.L_x_3037:
        /* <DEDUP_REMOVED lines=13> */
.L_x_3039:
[----:B------:R-:W-:Y:S05]  /*2d10*/  BSYNC B0 ;  /* 0x0000000000007941 */ /* 0x000fea0003800000 */
.L_x_3038:
        /* <DEDUP_REMOVED lines=13> */
.L_x_3040:
        /* <DEDUP_REMOVED lines=13> */
.L_x_3042:
[----:B------:R-:W-:Y:S05]  /*2ec0*/  BSYNC B0 ;  /* 0x0000000000007941 */ /* 0x000fea0003800000 */
.L_x_3041:
[----:B------:R-:W-:Y:S01]  /*2ed0*/  FFMA.FTZ R24, R24, R19, R28 ;  /* 0x0000001318187223 */ /* 0x000fe2000001001c */
[----:B------:R-:W-:Y:S01]  /*2ee0*/  FFMA.FTZ R25, R26, R27, R30 ;  /* 0x0000001b1a197223 */ /* 0x000fe2000001001e */
[----:B------:R-:W-:Y:S06]  /*2ef0*/  @!P6 BRA `(.L_x_3043) ;  /* 0x000000000028e947 */ /* 0x000fec0003800000 */
        /* <DEDUP_REMOVED lines=10> */
.L_x_3043:
[----:B------:R-:W-:Y:S04]  /*2fa0*/  BSSY B0, `(.L_x_3044) ;  /* 0x000000c000007945 */ /* 0x000fe80003800000 */
[----:B------:R-:W-:Y:S05]  /*2fb0*/  @P4 BRA `(.L_x_3045) ;  /* 0x0000000000284947 */ /* 0x000fea0003800000 */
[----:B------:R-:W-:Y:S01]  /*2fc0*/  ULDC.64 UR12, c[0x0][0x270] ;  /* 0x00009c00000c7ab9 */ /* 0x000fe20000000a00 */
[----:B------:R-:W-:Y:S01]  /*2fd0*/  MOV R49, R51 ;  /* 0x0000003300317202 */ /* 0x000fe20000000f00 */
[----:B0-----:R-:W-:Y:S02]  /*2fe0*/  IMAD R10, R43, UR12, RZ ;  /* 0x0000000c2b0a7c24 */ /* 0x001fe4000f8e02ff */
[----:B------:R-:W-:-:S04]  /*2ff0*/  IMAD.WIDE.U32 R48, R39, UR12, R48 ;  /* 0x0000000c27307c25 */ /* 0x000fc8000f8e0030 */
[----:B------:R-:W-:Y:S01]  /*3000*/  IMAD R11, R39, UR13, R10 ;  /* 0x0000000d270b7c24 */ /* 0x000fe2000f8e020a */
[----:B------:R-:W-:Y:S02]  /*3010*/  ULDC.64 UR12, c[0x0][0x210] ;  /* 0x00008400000c7ab9 */ /* 0x000fe40000000a00 */
[----:B------:R-:W-:Y:S02]  /*3020*/  LEA R10, P1, R48, UR12, 0x2 ;  /* 0x0000000c300a7c11 */ /* 0x000fe4000f8210ff */
[----:B------:R-:W-:-:S04]  /*3030*/  IADD3 R11, R49, R11, RZ ;  /* 0x0000000b310b7210 */ /* 0x000fc80007ffe0ff */
[----:B------:R-:W-:-:S05]  /*3040*/  LEA.HI.X R11, R48, UR13, R11, 0x2, P1 ;  /* 0x0000000d300b7c11 */ /* 0x000fca00088f140b */
[----:B------:R2:W-:Y:S02]  /*3050*/  STG.E.64 desc[UR8][R10.64], R24 ;  /* 0x000000180a007986 */ /* 0x0005e4000c101b08 */
.L_x_3045:
[----:B------:R-:W-:Y:S05]  /*3060*/  BSYNC B0 ;  /* 0x0000000000007941 */ /* 0x000fea0003800000 */
.L_x_3044:
[----:B0-2---:R-:W0:Y:S01]  /*3070*/  LDC R11, c[0x0][0x10] ;  /* 0x00000400ff0b7b82 */ /* 0x005e220000000800 */
[----:B------:R-:W-:Y:S02]  /*3080*/  IADD3 R2, R2, 0x1, RZ ;  /* 0x0000000102027810 */ /* 0x000fe40007ffe0ff */
[----:B0-----:R-:W-:-:S04]  /*3090*/  IADD3 R44, R11, R44, RZ ;  /* 0x0000002c0b2c7210 */ /* 0x001fc80007ffe0ff */
[----:B------:R-:W-:-:S13]  /*30a0*/  ISETP.GE.AND P1, PT, R44, UR4, PT ;  /* 0x000000042c007c0c */ /* 0x000fda000bf26270 */
[----:B------:R-:W-:Y:S05]  /*30b0*/  @!P1 BRA `(.L_x_3046) ;  /* 0xffffffd000689947 */ /* 0x000fea000383ffff */
[----:B------:R-:W-:Y:S05]  /*30c0*/  EXIT ;  /* 0x000000000000794d */ /* 0x000fea0003800000 */
.L_x_3047:
        /* <DEDUP_REMOVED lines=11> */
.L_x_3308:


//--------------------- .text._Z35group_norm_nhwc_fwd_one_pass_kernelI11Fp32IOBf16WLi512ELi24ELi384EEv26Group_norm_nhwc_fwd_params --------------------------
	.section	.text._Z35group_norm_nhwc_fwd_one_pass_kernelI11Fp32IOBf16WLi512ELi24ELi384EEv26Group_norm_nhwc_fwd_params,"ax",@progbits
	.align	128
        .global         _Z35group_norm_nhwc_fwd_one_pass_kernelI11Fp32IOBf16WLi512ELi24ELi384EEv26Group_norm_nhwc_fwd_params
        .type           _Z35group_norm_nhwc_fwd_one_pass_kernelI11Fp32IOBf16WLi512ELi24ELi384EEv26Group_norm_nhwc_fwd_params,@function
        .size           _Z35group_norm_nhwc_fwd_one_pass_kernelI11Fp32IOBf16WLi512ELi24ELi384EEv26Group_norm_nhwc_fwd_params,(.L_x_3309 - _Z35group_norm_nhwc_fwd_one_pass_kernelI11Fp32IOBf16WLi512ELi24ELi384EEv26Group_norm_nhwc_fwd_params)
        .other          _Z35group_norm_nhwc_fwd_one_pass_kernelI11Fp32IOBf16WLi512ELi24ELi384EEv26Group_norm_nhwc_fwd_params,@"STO_CUDA_ENTRY STV_DEFAULT"
_Z35group_norm_nhwc_fwd_one_pass_kernelI11Fp32IOBf16WLi512ELi24ELi384EEv26Group_norm_nhwc_fwd_params:
.text._Z35group_norm_nhwc_fwd_one_pass_kernelI11Fp32IOBf16WLi512ELi24ELi384EEv26Group_norm_nhwc_fwd_params:
        /* <DEDUP_REMOVED lines=88> */
.L_x_3105:
[----:B0-----:R-:W0:Y:S01]  /*0580*/  LDC R9, c[0x0][0x288] ;  /* 0x0000a200ff097b82 */ /* 0x001e220000000800 */
[----:B------:R-:W-:Y:S01]  /*0590*/  P2R R14, PR, RZ, 0x8 ;  /* 0x00000008ff0e7803 */ /* 0x000fe20000000000 */
[----:B------:R-:W-:Y:S01]  /*05a0*/  ULDC.64 UR12, c[0x0][0x280] ;  /* 0x0000a000000c7ab9 */ /* 0x000fe20000000a00 */
[C---:B------:R-:W-:Y:S02]  /*05b0*/  LOP3.LUT P3, RZ, R82.reuse, 0x200, RZ, 0xc0, !PT ;  /* 0x0000020052ff7812 */ /* 0x040fe4000786c0ff */
[----:B------:R-:W-:Y:S02]  /*05c0*/  CS2R R26, SRZ ;  /* 0x00000000001a7805 */ /* 0x000fe4000001ff00 */
[----:B------:R-:W-:Y:S02]  /*05d0*/  P2R R16, PR, RZ, 0x10 ;  /* 0x00000010ff107803 */ /* 0x000fe40000000000 */
[C---:B------:R-:W-:Y:S01]  /*05e0*/  LOP3.LUT P4, RZ, R82.reuse, 0x100, RZ, 0xc0, !PT ;  /* 0x0000010052ff7812 */ /* 0x040fe2000788c0ff */
[----:B------:R-:W1:Y:S01]  /*05f0*/  @P0 LDC.64 R18, c[0x0][0x220] ;  /* 0x00008800ff120b82 */ /* 0x000e620000000a00 */
[----:B------:R-:W-:-:S02]  /*0600*/  LOP3.LUT P6, RZ, R82, 0x80, RZ, 0xc0, !PT ;  /* 0x0000008052ff7812 */ /* 0x000fc400078cc0ff */
[----:B------:R-:W-:Y:S02]  /*0610*/  SHF.R.S32.HI R87, RZ, 0x1f, R72 ;  /* 0x0000001fff577819 */ /* 0x000fe40000011448 */
[----:B------:R-:W-:Y:S02]  /*0620*/  P2R R24, PR, RZ, 0x4 ;  /* 0x00000004ff187803 */ /* 0x000fe40000000000 */
[----:B------:R-:W-:Y:S01]  /*0630*/  SHF.R.S32.HI R89, RZ, 0x1f, R74 ;  /* 0x0000001fff597819 */ /* 0x000fe2000001144a */
[----:B------:R-:W2:Y:S01]  /*0640*/  @P1 LDC.64 R20, c[0x0][0x220] ;  /* 0x00008800ff141b82 */ /* 0x000ea20000000a00 */
[----:B------:R-:W-:Y:S02]  /*0650*/  P2R R22, PR, RZ, 0x2 ;  /* 0x00000002ff167803 */ /* 0x000fe40000000000 */
[----:B------:R-:W-:Y:S02]  /*0660*/  P2R R46, PR, RZ, 0x1 ;  /* 0x00000001ff2e7803 */ /* 0x000fe40000000000 */
[----:B------:R-:W-:-:S02]  /*0670*/  SHF.R.S32.HI R91, RZ, 0x1f, R76 ;  /* 0x0000001fff5b7819 */ /* 0x000fc4000001144c */
[----:B------:R-:W-:Y:S01]  /*0680*/  SHF.R.S32.HI R93, RZ, 0x1f, R78 ;  /* 0x0000001fff5d7819 */ /* 0x000fe2000001144e */
[----:B------:R-:W3:Y:S01]  /*0690*/  @P6 LDC.64 R10, c[0x0][0x220] ;  /* 0x00008800ff0a6b82 */ /* 0x000ee20000000a00 */
[----:B0-----:R-:W-:Y:S02]  /*06a0*/  IABS R5, R9 ;  /* 0x0000000900057213 */ /* 0x001fe40000000000 */
        /* <DEDUP_REMOVED lines=168> */
[----:B------:R-:W-:-:S03]  /*1130*/  ISETP.GE.U32.AND P5, PT, R74, UR12, PT ;  /* 0x0000000c4a007c0c */ /* 0x000fc6000bfa6070 */
[----:B------:R0:W2:Y:S01]  /*1140*/  @!P2 LDG.E.64 R26, desc[UR8][R32.64] ;  /* 0x00000008201aa981 */ /* 0x0000a2000c1e1b00 */
[----:B------:R-:W-:-:S04]  /*1150*/  ISETP.GE.AND.EX P5, PT, R89, UR13, PT, P5 ;  /* 0x0000000d59007c0c */ /* 0x000fc8000bfa6350 */
[----:B------:R-:W-:-:S13]  /*1160*/  ISETP.GT.U32.OR P1, PT, R0, 0x17f, P5 ;  /* 0x0000017f0000780c */ /* 0x000fda0002f24470 */
[----:B------:R-:W1:Y:S01]  /*1170*/  @!P1 LDC.64 R20, c[0x0][0x270] ;  /* 0x00009c00ff149b82 */ /* 0x000e620000000a00 */
[----:B------:R-:W-:-:S07]  /*1180*/  @!P1 MOV R3, R29 ;  /* 0x0000001d00039202 */ /* 0x000fce0000000f00 */
[----:B------:R-:W3:Y:S01]  /*1190*/  @!P1 LDC.64 R34, c[0x0][0x220] ;  /* 0x00008800ff229b82 */ /* 0x000ee20000000a00 */
[----:B-1----:R-:W-:-:S04]  /*11a0*/  @!P1 IMAD R2, R89, R20, RZ ;  /* 0x0000001459029224 */ /* 0x002fc800078e02ff */
[----:B------:R-:W-:Y:S01]  /*11b0*/  @!P1 IMAD R21, R74, R21, R2 ;  /* 0x000000154a159224 */ /* 0x000fe200078e0202 */
[----:B------:R-:W-:-:S05]  /*11c0*/  @!P1 MOV R2, R30 ;  /* 0x0000001e00029202 */ /* 0x000fca0000000f00 */
[----:B------:R-:W-:-:S05]  /*11d0*/  @!P1 IMAD.WIDE.U32 R2, R74, R20, R2 ;  /* 0x000000144a029225 */ /* 0x000fca00078e0002 */
[----:B------:R-:W-:Y:S02]  /*11e0*/  @!P1 IADD3 R3, R3, R21, RZ ;  /* 0x0000001503039210 */ /* 0x000fe40007ffe0ff */
[----:B---3--:R-:W-:-:S04]  /*11f0*/  @!P1 LEA R34, P5, R2, R34, 0x2 ;  /* 0x0000002202229211 */ /* 0x008fc800078a10ff */
[----:B------:R-:W-:Y:S02]  /*1200*/  @!P1 LEA.HI.X R35, R2, R35, R3, 0x2, P5 ;  /* 0x0000002302239211 */ /* 0x000fe400028f1403 */
[----:B------:R-:W-:-:S04]  /*1210*/  ISETP.GE.U32.AND P5, PT, R76, UR12, PT ;  /* 0x0000000c4c007c0c */ /* 0x000fc8000bfa6070 */
        /* <DEDUP_REMOVED lines=31> */
[----:B------:R-:W-:Y:S02]  /*1410*/  ISETP.NE.AND P2, PT, R24, RZ, PT ;  /* 0x000000ff1800720c */ /* 0x000fe40003f45270 */
[----:B------:R-:W-:-:S06]  /*1420*/  CS2R R24, SRZ ;  /* 0x0000000000187805 */ /* 0x000fcc000001ff00 */
[----:B------:R4:W5:Y:S01]  /*1430*/  @!P1 LDG.E.64 R24, desc[UR8][R34.64] ;  /* 0x0000000822189981 */ /* 0x000962000c1e1b00 */
[----:B-1----:R-:W-:-:S04]  /*1440*/  @!P6 IMAD R2, R95, R20, RZ ;  /* 0x000000145f02e224 */ /* 0x002fc800078e02ff */
[----:B------:R-:W-:Y:S01]  /*1450*/  @!P6 IMAD R21, R80, R21, R2 ;  /* 0x000000155015e224 */ /* 0x000fe200078e0202 */
[----:B------:R-:W-:-:S05]  /*1460*/  @!P6 MOV R2, R30 ;  /* 0x0000001e0002e202 */ /* 0x000fca0000000f00 */
[----:B------:R-:W-:-:S05]  /*1470*/  @!P6 IMAD.WIDE.U32 R2, R80, R20, R2 ;  /* 0x000000145002e225 */ /* 0x000fca00078e0002 */
[----:B------:R-:W-:Y:S02]  /*1480*/  @!P6 IADD3 R3, R3, R21, RZ ;  /* 0x000000150303e210 */ /* 0x000fe40007ffe0ff */
[----:B---3--:R-:W-:Y:S02]  /*1490*/  @!P6 LEA R44, P3, R2, R44, 0x2 ;  /* 0x0000002c022ce211 */ /* 0x008fe400078610ff */
[----:B------:R-:W-:Y:S02]  /*14a0*/  ISETP.NE.AND P1, PT, R22, RZ, PT ;  /* 0x000000ff1600720c */ /* 0x000fe40003f25270 */
[----:B------:R-:W-:Y:S02]  /*14b0*/  @!P6 LEA.HI.X R45, R2, R45, R3, 0x2, P3 ;  /* 0x0000002d022de211 */ /* 0x000fe400018f1403 */
[----:B------:R-:W-:Y:S02]  /*14c0*/  ISETP.NE.AND P3, PT, R23, RZ, PT ;  /* 0x000000ff1700720c */ /* 0x000fe40003f65270 */
[----:B------:R-:W-:-:S06]  /*14d0*/  CS2R R22, SRZ ;  /* 0x0000000000167805 */ /* 0x000fcc000001ff00 */
[----:B------:R1:W3:Y:S01]  /*14e0*/  @!P0 LDG.E.64 R22, desc[UR8][R40.64] ;  /* 0x0000000828168981 */ /* 0x0002e2000c1e1b00 */
[----:B------:R-:W-:Y:S02]  /*14f0*/  ISETP.NE.AND P0, PT, R36, RZ, PT ;  /* 0x000000ff2400720c */ /* 0x000fe40003f05270 */
[----:B------:R-:W-:Y:S02]  /*1500*/  CS2R R36, SRZ ;  /* 0x0000000000247805 */ /* 0x000fe4000001ff00 */
[----:B------:R-:W-:-:S09]  /*1510*/  CS2R R38, SRZ ;  /* 0x0000000000267805 */ /* 0x000fd2000001ff00 */
[----:B------:R-:W2:Y:S01]  /*1520*/  @P0 LDG.E.64 R36, desc[UR8][R4.64] ;  /* 0x0000000804240981 */ /* 0x000ea2000c1e1b00 */
[----:B------:R-:W-:Y:S02]  /*1530*/  ISETP.NE.AND P0, PT, R48, RZ, PT ;  /* 0x000000ff3000720c */ /* 0x000fe40003f05270 */
[----:B0-----:R-:W-:-:S11]  /*1540*/  CS2R R32, SRZ ;  /* 0x0000000000207805 */ /* 0x001fd6000001ff00 */
[----:B------:R-:W5:Y:S01]  /*1550*/  @P0 LDG.E.64 R38, desc[UR8][R6.64] ;  /* 0x0000000806260981 */ /* 0x000f62000c1e1b00 */
[----:B------:R-:W-:Y:S02]  /*1560*/  ISETP.NE.AND P0, PT, R49, RZ, PT ;  /* 0x000000ff3100720c */ /* 0x000fe40003f05270 */
[----:B------:R-:W-:Y:S02]  /*1570*/  MOV R3, RZ ;  /* 0x000000ff00037202 */ /* 0x000fe40000000f00 */
[----:B------:R-:W-:Y:S02]  /*1580*/  MOV R2, RZ ;  /* 0x000000ff00027202 */ /* 0x000fe40000000f00 */
[----:B------:R-:W-:Y:S02]  /*1590*/  CS2R R20, SRZ ;  /* 0x0000000000147805 */ /* 0x000fe4000001ff00 */
[----:B----4-:R-:W-:Y:S02]  /*15a0*/  CS2R R34, SRZ ;  /* 0x0000000000227805 */ /* 0x010fe4000001ff00 */
[----:B------:R-:W4:Y:S04]  /*15b0*/  @!P6 LDG.E.64 R2, desc[UR8][R44.64] ;  /* 0x000000082c02e981 */ /* 0x000f28000c1e1b00 */
[----:B------:R-:W3:Y:S01]  /*15c0*/  @P0 LDG.E.64 R32, desc[UR8][R8.64] ;  /* 0x0000000808200981 */ /* 0x000ee2000c1e1b00 */
[----:B------:R-:W-:-:S02]  /*15d0*/  ISETP.NE.AND P0, PT, R47, RZ, PT ;  /* 0x000000ff2f00720c */ /* 0x000fc40003f05270 */
[C---:B------:R-:W-:Y:S01]  /*15e0*/  LOP3.LUT P6, RZ, R82.reuse, 0x20, RZ, 0xc0, !PT ;  /* 0x0000002052ff7812 */ /* 0x040fe200078cc0ff */
[----:B------:R0:W4:Y:S01]  /*15f0*/  @!P5 LDG.E.64 R20, desc[UR8][R42.64] ;  /* 0x000000082a14d981 */ /* 0x000122000c1e1b00 */
[----:B------:R-:W-:Y:S02]  /*1600*/  LOP3.LUT P5, RZ, R82, 0x8, RZ, 0xc0, !PT ;  /* 0x0000000852ff7812 */ /* 0x000fe400078ac0ff */
[----:B-1----:R-:W-:-:S07]  /*1610*/  CS2R R40, SRZ ;  /* 0x0000000000287805 */ /* 0x002fce000001ff00 */
[----:B------:R-:W4:Y:S01]  /*1620*/  @P0 LDG.E.64 R34, desc[UR8][R10.64] ;  /* 0x000000080a220981 */ /* 0x000f22000c1e1b00 */
[----:B------:R-:W-:Y:S02]  /*1630*/  ISETP.NE.AND P0, PT, R46, RZ, PT ;  /* 0x000000ff2e00720c */ /* 0x000fe40003f05270 */
[----:B0-----:R-:W-:Y:S01]  /*1640*/  CS2R R42, SRZ ;  /* 0x00000000002a7805 */ /* 0x001fe2000001ff00 */
[----:B------:R-:W4:Y:S01]  /*1650*/  @P6 LDG.E.64 R40, desc[UR8][R12.64] ;  /* 0x000000080c286981 */ /* 0x000f22000c1e1b00 */
[----:B------:R-:W-:-:S04]  /*1660*/  CS2R R44, SRZ ;  /* 0x00000000002c7805 */ /* 0x000fc8000001ff00 */
[----:B------:R-:W4:Y:S01]  /*1670*/  @P5 LDG.E.64 R42, desc[UR8][R14.64] ;  /* 0x000000080e2a5981 */ /* 0x000f22000c1e1b00 */
[----:B------:R-:W-:Y:S02]  /*1680*/  CS2R R46, SRZ ;  /* 0x00000000002e7805 */ /* 0x000fe4000001ff00 */
[----:B------:R-:W-:Y:S02]  /*1690*/  CS2R R48, SRZ ;  /* 0x0000000000307805 */ /* 0x000fe4000001ff00 */
[----:B------:R-:W4:Y:S04]  /*16a0*/  @P0 LDG.E.64 R44, desc[UR8][R18.64] ;  /* 0x00000008122c0981 */ /* 0x000f28000c1e1b00 */
[----:B------:R-:W4:Y:S01]  /*16b0*/  @P1 LDG.E.64 R46, desc[UR8][R16.64] ;  /* 0x00000008102e1981 */ /* 0x000f22000c1e1b00 */
[----:B------:R-:W-:-:S03]  /*16c0*/  CS2R R50, SRZ ;  /* 0x0000000000327805 */ /* 0x000fc6000001ff00 */
[----:B------:R-:W4:Y:S01]  /*16d0*/  @P2 LDG.E.64 R48, desc[UR8][R98.64] ;  /* 0x0000000862302981 */ /* 0x000f22000c1e1b00 */
[----:B------:R-:W-:-:S03]  /*16e0*/  CS2R R52, SRZ ;  /* 0x0000000000347805 */ /* 0x000fc6000001ff00 */
[----:B------:R-:W4:Y:S04]  /*16f0*/  @P3 LDG.E.64 R50, desc[UR8][R100.64] ;  /* 0x0000000864323981 */ /* 0x000f28000c1e1b00 */
[----:B------:R-:W4:Y:S01]  /*1700*/  @P4 LDG.E.64 R52, desc[UR8][R102.64] ;  /* 0x0000000866344981 */ /* 0x000f22000c1e1b00 */
[----:B------:R-:W-:Y:S01]  /*1710*/  ISETP.GT.AND P5, PT, R84, 0x1e, PT ;  /* 0x0000001e5400780c */ /* 0x000fe20003fa4270 */
[----:B--2---:R-:W-:Y:S01]  /*1720*/  FMUL.FTZ R5, R37, R37 ;  /* 0x0000002525057220 */ /* 0x004fe20000410000 */
[----:B------:R-:W-:-:S03]  /*1730*/  FADD.FTZ R4, R36, R37 ;  /* 0x0000002524047221 */ /* 0x000fc60000010000 */
[----:B------:R-:W-:Y:S01]  /*1740*/  FFMA.FTZ R5, R36, R36, R5 ;  /* 0x0000002424057223 */ /* 0x000fe20000010005 */
[----:B------:R-:W-:-:S03]  /*1750*/  FADD.FTZ R4, RZ, R4 ;  /* 0x00000004ff047221 */ /* 0x000fc60000010000 */
[----:B------:R-:W-:Y:S01]  /*1760*/  FADD.FTZ R5, RZ, R5 ;  /* 0x00000005ff057221 */ /* 0x000fe20000010000 */
[----:B-----5:R-:W-:Y:S01]  /*1770*/  FMUL.FTZ R9, R39, R39 ;  /* 0x0000002727097220 */ /* 0x020fe20000410000 */
[----:B------:R-:W-:-:S03]  /*1780*/  FADD.FTZ R7, R38, R39 ;  /* 0x0000002726077221 */ /* 0x000fc60000010000 */
[----:B------:R-:W-:Y:S01]  /*1790*/  FFMA.FTZ R6, R38, R38, R9 ;  /* 0x0000002626067223 */ /* 0x000fe20000010009 */
[----:B------:R-:W-:-:S03]  /*17a0*/  FADD.FTZ R4, R4, R7 ;  /* 0x0000000704047221 */ /* 0x000fc60000010000 */
[----:B------:R-:W-:Y:S01]  /*17b0*/  FADD.FTZ R5, R5, R6 ;  /* 0x0000000605057221 */ /* 0x000fe20000010000 */
[----:B---3--:R-:W-:Y:S01]  /*17c0*/  FMUL.FTZ R9, R33, R33 ;  /* 0x0000002121097220 */ /* 0x008fe20000410000 */
[----:B------:R-:W-:-:S03]  /*17d0*/  FADD.FTZ R7, R32, R33 ;  /* 0x0000002120077221 */ /* 0x000fc60000010000 */
[----:B------:R-:W-:Y:S01]  /*17e0*/  FFMA.FTZ R6, R32, R32, R9 ;  /* 0x0000002020067223 */ /* 0x000fe20000010009 */
[----:B------:R-:W-:-:S03]  /*17f0*/  FADD.FTZ R4, R4, R7 ;  /* 0x0000000704047221 */ /* 0x000fc60000010000 */
[----:B------:R-:W-:Y:S01]  /*1800*/  FADD.FTZ R5, R5, R6 ;  /* 0x0000000605057221 */ /* 0x000fe20000010000 */
[----:B----4-:R-:W-:Y:S01]  /*1810*/  FMUL.FTZ R9, R35, R35 ;  /* 0x0000002323097220 */ /* 0x010fe20000410000 */
[----:B------:R-:W-:-:S03]  /*1820*/  FADD.FTZ R7, R34, R35 ;  /* 0x0000002322077221 */ /* 0x000fc60000010000 */
        /* <DEDUP_REMOVED lines=126> */
.L_x_3049:
[----:B------:R-:W-:Y:S05]  /*2010*/  BSYNC B0 ;  /* 0x0000000000007941 */ /* 0x000fea0003800000 */
.L_x_3048:
        /* <DEDUP_REMOVED lines=28> */
.L_x_3052:
[----:B------:R-:W2:Y:S04]  /*21e0*/  LDG.E.STRONG.GPU R5, desc[UR8][R8.64] ;  /* 0x0000000808057981 */ /* 0x000ea8000c1ef900 */
[----:B--2---:R-:W-:Y:S01]  /*21f0*/  CCTL.IVALL ;  /* 0x00000000ff00798f */ /* 0x004fe20002000000 */
[----:B------:R-:W-:Y:S05]  /*2200*/  YIELD ;  /* 0x0000000000007946 */ /* 0x000fea0003800000 */
[----:B------:R-:W-:-:S13]  /*2210*/  ISETP.NE.AND P6, PT, R5, R14, PT ;  /* 0x0000000e0500720c */ /* 0x000fda0003fc5270 */
[----:B------:R-:W-:Y:S05]  /*2220*/  @P6 BRA `(.L_x_3052) ;  /* 0xfffffffc00ec6947 */ /* 0x000fea000383ffff */
.L_x_3051:
        /* <DEDUP_REMOVED lines=11> */
.L_x_3054:
        /* <DEDUP_REMOVED lines=63> */
.L_x_3053:
        /* <DEDUP_REMOVED lines=18> */
.L_x_3056:
[----:B------:R-:W-:Y:S05]  /*27f0*/  BSYNC B0 ;  /* 0x0000000000007941 */ /* 0x000fea0003800000 */
.L_x_3055:
        /* <DEDUP_REMOVED lines=33> */
.L_x_3050:
[----:B------:R-:W-:Y:S01]  /*2a10*/  ULDC.64 UR12, c[0x0][0x218] ;  /* 0x00008600000c7ab9 */ /* 0x000fe20000000a00 */
[----:B------:R-:W-:Y:S01]  /*2a20*/  P2R R4, PR, RZ, 0x1 ;  /* 0x00000001ff047803 */ /* 0x000fe20000000000 */
[----:B------:R-:W1:Y:S01]  /*2a30*/  S2UR UR6, SR_CgaCtaId ;  /* 0x00000000000679c3 */ /* 0x000e620000008800 */
[----:B------:R-:W-:Y:S01]  /*2a40*/  LOP3.LUT P0, RZ, R0, UR7, RZ, 0xfc, !PT ;  /* 0x0000000700ff7c12 */ /* 0x000fe2000f80fcff */
[----:B------:R-:W-:Y:S01]  /*2a50*/  UMOV UR5, 0x400 ;  /* 0x0000040000057882 */ /* 0x000fe20000000000 */
[----:B------:R-:W-:Y:S02]  /*2a60*/  ISETP.EQ.U32.AND P6, PT, RZ, UR12, PT ;  /* 0x0000000cff007c0c */ /* 0x000fe4000bfc2070 */
[----:B------:R-:W-:Y:S02]  /*2a70*/  IADD3 R97, R68, R97, RZ ;  /* 0x0000006144617210 */ /* 0x000fe40007ffe0ff */
[----:B------:R-:W-:Y:S01]  /*2a80*/  ISETP.EQ.OR.EX P6, PT, RZ, UR13, P0, P6 ;  /* 0x0000000dff007c0c */ /* 0x000fe200087c2760 */
[----:B0-----:R-:W0:Y:S01]  /*2a90*/  LDC.64 R12, c[0x0][0x230] ;  /* 0x00008c00ff0c7b82 */ /* 0x001e220000000a00 */
[----:B------:R-:W-:-:S11]  /*2aa0*/  ISETP.NE.AND P0, PT, R4, RZ, PT ;  /* 0x000000ff0400720c */ /* 0x000fd60003f05270 */
[----:B------:R-:W2:Y:S01]  /*2ab0*/  @!P6 LDC.64 R6, c[0x0][0x218] ;  /* 0x00008600ff06eb82 */ /* 0x000ea20000000a00 */
[----:B-1----:R-:W-:-:S03]  /*2ac0*/  ULEA UR5, UR6, UR5, 0x18 ;  /* 0x0000000506057291 */ /* 0x002fc6000f8ec03f */
[----:B------:R-:W-:Y:S02]  /*2ad0*/  ULDC UR6, c[0x0][0x2a4] ;  /* 0x0000a90000067ab9 */ /* 0x000fe40000000800 */
[----:B------:R-:W-:Y:S01]  /*2ae0*/  @!P6 FMUL.FTZ R9, R19, UR6 ;  /* 0x000000061309ec20 */ /* 0x000fe20008410000 */
[----:B------:R-:W-:Y:S01]  /*2af0*/  @!P6 FMUL.FTZ R8, R18, UR6 ;  /* 0x000000061208ec20 */ /* 0x000fe20008410000 */
[----:B0-----:R-:W-:Y:S02]  /*2b00*/  IMAD.WIDE R12, R97, 0x2, R12 ;  /* 0x00000002610c7825 */ /* 0x001fe400078e020c */
[----:B------:R-:W-:Y:S02]  /*2b10*/  @!P5 STS.64 [UR5+0x78], R18 ;  /* 0x00007812ff00d988 */ /* 0x000fe40008000a05 */
[----:B--2---:R-:W-:-:S05]  /*2b20*/  @!P6 IMAD.WIDE R6, R66, 0x8, R6 ;  /* 0x000000084206e825 */ /* 0x004fca00078e0206 */
[----:B------:R0:W-:Y:S01]  /*2b30*/  @!P6 STG.E.64 desc[UR8][R6.64], R8 ;  /* 0x000000080600e986 */ /* 0x0001e2000c101b08 */
[----:B------:R-:W-:Y:S06]  /*2b40*/  BAR.SYNC.DEFER_BLOCKING 0x0 ;  /* 0x0000000000007b1d */ /* 0x000fec0000010000 */
[----:B------:R-:W1:Y:S04]  /*2b50*/  LDS.64 R4, [UR5+0x78] ;  /* 0x00007805ff047984 */ /* 0x000e680008000a00 */
[----:B0-----:R-:W2:Y:S04]  /*2b60*/  LDG.E.U16 R9, desc[UR8][R12.64] ;  /* 0x000000080c097981 */ /* 0x001ea8000c1e1500 */
[----:B------:R-:W3:Y:S01]  /*2b70*/  LDG.E.U16 R8, desc[UR8][R12.64+0x2] ;  /* 0x000002080c087981 */ /* 0x000ee2000c1e1500 */
[----:B-1----:R-:W-:-:S04]  /*2b80*/  FMUL.FTZ R4, R4, UR6 ;  /* 0x0000000604047c20 */ /* 0x002fc80008410000 */
[----:B------:R-:W-:-:S04]  /*2b90*/  FMUL.FTZ R10, R4, R4 ;  /* 0x00000004040a7220 */ /* 0x000fc80000410000 */
[----:B------:R-:W-:Y:S01]  /*2ba0*/  FFMA.FTZ R10, R5, UR6, -R10 ;  /* 0x00000006050a7c23 */ /* 0x000fe2000801080a */
[----:B------:R-:W-:-:S04]  /*2bb0*/  MOV R5, 0x3f800000 ;  /* 0x3f80000000057802 */ /* 0x000fc80000000f00 */
[----:B------:R-:W-:-:S13]  /*2bc0*/  FSETP.GTU.FTZ.AND P5, PT, R10, RZ, PT ;  /* 0x000000ff0a00720b */ /* 0x000fda0003fbc000 */
[----:B------:R-:W0:Y:S02]  /*2bd0*/  @P5 LDC R11, c[0x0][0x238] ;  /* 0x00008e00ff0b5b82 */ /* 0x000e240000000800 */
[----:B0-----:R-:W-:-:S06]  /*2be0*/  @P5 FADD.FTZ R14, R10, R11 ;  /* 0x0000000b0a0e5221 */ /* 0x001fcc0000010000 */
[----:B------:R-:W0:Y:S01]  /*2bf0*/  LDC.64 R10, c[0x0][0x228] ;  /* 0x00008a00ff0a7b82 */ /* 0x000e220000000a00 */
[----:B------:R1:W4:Y:S01]  /*2c00*/  @P5 MUFU.RSQ R5, R14 ;  /* 0x0000000e00055308 */ /* 0x0003220000001400 */
[----:B0-----:R-:W-:-:S05]  /*2c10*/  IMAD.WIDE R10, R97, 0x2, R10 ;  /* 0x00000002610a7825 */ /* 0x001fca00078e020a */
[----:B------:R-:W5:Y:S04]  /*2c20*/  LDG.E.U16 R6, desc[UR8][R10.64] ;  /* 0x000000080a067981 */ /* 0x000f68000c1e1500 */
[----:B------:R-:W5:Y:S01]  /*2c30*/  LDG.E.U16 R7, desc[UR8][R10.64+0x2] ;  /* 0x000002080a077981 */ /* 0x000f62000c1e1500 */
[----:B------:R-:W-:Y:S01]  /*2c40*/  ISETP.NE.AND P6, PT, RZ, UR10, PT ;  /* 0x0000000aff007c0c */ /* 0x000fe2000bfc5270 */
[C---:B------:R-:W-:Y:S01]  /*2c50*/  FADD.FTZ R36, -R4.reuse, R36 ;  /* 0x0000002404247221 */ /* 0x040fe20000010100 */
[C---:B-1----:R-:W-:Y:S01]  /*2c60*/  FADD.FTZ R14, -R4.reuse, R37 ;  /* 0x00000025040e7221 */ /* 0x042fe20000010100 */
[C---:B------:R-:W-:Y:S01]  /*2c70*/  FADD.FTZ R38, -R4.reuse, R38 ;  /* 0x0000002604267221 */ /* 0x040fe20000010100 */
[----:B------:R-:W-:Y:S01]  /*2c80*/  FADD.FTZ R16, -R4, R39 ;  /* 0x0000002704107221 */ /* 0x000fe20000010100 */
[-C--:B----4-:R-:W-:Y:S01]  /*2c90*/  FMUL.FTZ R36, R36, R5.reuse ;  /* 0x0000000524247220 */ /* 0x090fe20000410000 */
[-C--:B------:R-:W-:Y:S01]  /*2ca0*/  FMUL.FTZ R14, R14, R5.reuse ;  /* 0x000000050e0e7220 */ /* 0x080fe20000410000 */
[-C--:B------:R-:W-:Y:S01]  /*2cb0*/  FMUL.FTZ R38, R38, R5.reuse ;  /* 0x0000000526267220 */ /* 0x080fe20000410000 */
[----:B------:R-:W-:Y:S01]  /*2cc0*/  FMUL.FTZ R16, R16, R5 ;  /* 0x0000000510107220 */ /* 0x000fe20000410000 */
[----:B--2---:R-:W-:-:S02]  /*2cd0*/  SHF.L.U32 R9, R9, 0x10, RZ ;  /* 0x0000001009097819 */ /* 0x004fc400000006ff */
[----:B---3--:R-:W-:Y:S02]  /*2ce0*/  SHF.L.U32 R8, R8, 0x10, RZ ;  /* 0x0000001008087819 */ /* 0x008fe400000006ff */
        /* <DEDUP_REMOVED lines=15> */
.L_x_3057:
        /* <DEDUP_REMOVED lines=14> */
.L_x_3059:
[----:B------:R-:W-:Y:S05]  /*2ec0*/  BSYNC B0 ;  /* 0x0000000000007941 */ /* 0x000fea0003800000 */
.L_x_3058:
[C---:B------:R-:W-:Y:S01]  /*2ed0*/  FADD.FTZ R32, -R4.reuse, R32 ;  /* 0x0000002004207221 */ /* 0x040fe20000010100 */
[----:B------:R-:W-:Y:S01]  /*2ee0*/  FADD.FTZ R18, -R4, R33 ;  /* 0x0000002104127221 */ /* 0x000fe20000010100 */
        /* <DEDUP_REMOVED lines=13> */
.L_x_3060:
        /* <DEDUP_REMOVED lines=14> */
.L_x_3062:
[----:B------:R-:W-:Y:S05]  /*30a0*/  BSYNC B0 ;  /* 0x0000000000007941 */ /* 0x000fea0003800000 */
.L_x_3061:
[C---:B------:R-:W-:Y:S01]  /*30b0*/  FADD.FTZ R34, -R4.reuse, R34 ;  /* 0x0000002204227221 */ /* 0x040fe20000010100 */
[----:B01----:R-:W-:Y:S01]  /*30c0*/  FADD.FTZ R10, -R4, R35 ;  /* 0x00000023040a7221 */ /* 0x003fe20000010100 */
        /* <DEDUP_REMOVED lines=17> */
.L_x_3063:
        /* <DEDUP_REMOVED lines=14> */
.L_x_3065:
[----:B------:R-:W-:Y:S05]  /*32c0*/  BSYNC B0 ;  /* 0x0000000000007941 */ /* 0x000fea0003800000 */
.L_x_3064:
        /* <DEDUP_REMOVED lines=15> */
.L_x_3066:
        /* <DEDUP_REMOVED lines=14> */
.L_x_3068:
[----:B------:R-:W-:Y:S05]  /*34a0*/  BSYNC B0 ;  /* 0x0000000000007941 */ /* 0x000fea0003800000 */
.L_x_3067:
        /* <DEDUP_REMOVED lines=19> */
.L_x_3069:
        /* <DEDUP_REMOVED lines=14> */
.L_x_3071:
[----:B------:R-:W-:Y:S05]  /*36c0*/  BSYNC B0 ;  /* 0x0000000000007941 */ /* 0x000fea0003800000 */
.L_x_3070:
        /* <DEDUP_REMOVED lines=15> */
.L_x_3072:
        /* <DEDUP_REMOVED lines=14> */
.L_x_3074:
[----:B------:R-:W-:Y:S05]  /*38a0*/  BSYNC B0 ;  /* 0x0000000000007941 */ /* 0x000fea0003800000 */
.L_x_3073:
        /* <DEDUP_REMOVED lines=19> */
.L_x_3075:
        /* <DEDUP_REMOVED lines=13> */
.L_x_3077:
[----:B------:R-:W-:Y:S05]  /*3ab0*/  BSYNC B0 ;  /* 0x0000000000007941 */ /* 0x000fea0003800000 */
.L_x_3076:
        /* <DEDUP_REMOVED lines=15> */
.L_x_3078:
[----:B------:R-:W-:Y:S04]  /*3bb0*/  BSSY B0, `(.L_x_3079) ;  /* 0x000000d000007945 */ /* 0x000fe80003800000 */
        /* <DEDUP_REMOVED lines=12> */
.L_x_3080:
[----:B------:R-:W-:Y:S05]  /*3c80*/  BSYNC B0 ;  /* 0x0000000000007941 */ /* 0x000fea0003800000 */
.L_x_3079:
        /* <DEDUP_REMOVED lines=19> */
.L_x_3081:
        /* <DEDUP_REMOVED lines=13> */
.L_x_3083:
[----:B------:R-:W-:Y:S05]  /*3e90*/  BSYNC B0 ;  /* 0x0000000000007941 */ /* 0x000fea0003800000 */
.L_x_3082:
        /* <DEDUP_REMOVED lines=15> */
.L_x_3084:
        /* <DEDUP_REMOVED lines=13> */
.L_x_3086:
[----:B------:R-:W-:Y:S05]  /*4060*/  BSYNC B0 ;  /* 0x0000000000007941 */ /* 0x000fea0003800000 */
.L_x_3085:
        /* <DEDUP_REMOVED lines=19> */
.L_x_3087:
        /* <DEDUP_REMOVED lines=13> */
.L_x_3089:
[----:B------:R-:W-:Y:S05]  /*4270*/  BSYNC B0 ;  /* 0x0000000000007941 */ /* 0x000fea0003800000 */
.L_x_3088:
[----:B------:R-:W-:Y:S01]  /*4280*/  ULDC.64 UR12, c[0x0][0x278] ;  /* 0x00009e00000c7ab9 */ /* 0x000fe20000000a00 */
        /* <DEDUP_REMOVED lines=13> */
.L_x_3090:
        /* <DEDUP_REMOVED lines=22> */
.L_x_3092:
[----:B------:R-:W-:Y:S05]  /*44c0*/  BSYNC B0 ;  /* 0x0000000000007941 */ /* 0x000fea0003800000 */
.L_x_3091:
        /* <DEDUP_REMOVED lines=11> */
.L_x_3093:
        /* <DEDUP_REMOVED lines=22> */
.L_x_3095:
[----:B------:R-:W-:Y:S05]  /*46e0*/  BSYNC B0 ;  /* 0x0000000000007941 */ /* 0x000fea0003800000 */
.L_x_3094:
        /* <DEDUP_REMOVED lines=11> */
.L_x_3096:
        /* <DEDUP_REMOVED lines=22> */
.L_x_3098:
[----:B------:R-:W-:Y:S05]  /*4900*/  BSYNC B0 ;  /* 0x0000000000007941 */ /* 0x000fea0003800000 */
.L_x_3097:
        /* <DEDUP_REMOVED lines=11> */
.L_x_3099:
        /* <DEDUP_REMOVED lines=22> */
.L_x_3101:
[----:B------:R-:W-:Y:S05]  /*4b20*/  BSYNC B0 ;  /* 0x0000000000007941 */ /* 0x000fea0003800000 */
.L_x_3100:
[----:B------:R-:W-:Y:S05]  /*4b30*/  @!P6 BRA `(.L_x_3102) ;  /* 0x000000000028e947 */ /* 0x000fea0003800000 */
[----:B-1----:R-:W-:Y:S01]  /*4b40*/  FMUL.FTZ R2, R6, -1.4426950216293334961 ;  /* 0xbfb8aa3b06027820 */ /* 0x002fe20000410000 */
        /* <DEDUP_REMOVED lines=9> */
.L_x_3102:
[----:B------:R-:W-:Y:S01]  /*4be0*/  ISETP.GE.U32.AND P5, PT, R80, UR12, PT ;  /* 0x0000000c50007c0c */ /* 0x000fe2000bfa6070 */
[----:B------:R-:W-:Y:S03]  /*4bf0*/  BSSY B0, `(.L_x_3103) ;  /* 0x000000e000007945 */ /* 0x000fe60003800000 */
[----:B------:R-:W-:-:S04]  /*4c00*/  ISETP.GE.AND.EX P5, PT, R95, UR13, PT, P5 ;  /* 0x0000000d5f007c0c */ /* 0x000fc8000bfa6350 */
[----:B------:R-:W-:-:S13]  /*4c10*/  ISETP.GT.U32.OR P5, PT, R0, 0x17f, P5 ;  /* 0x0000017f0000780c */ /* 0x000fda0002fa4470 */
[----:B------:R-:W-:Y:S05]  /*4c20*/  @P5 BRA `(.L_x_3104) ;  /* 0x0000000000285947 */ /* 0x000fea0003800000 */
[----:B------:R-:W-:Y:S01]  /*4c30*/  ULDC.64 UR12, c[0x0][0x270] ;  /* 0x00009c00000c7ab9 */ /* 0x000fe20000000a00 */
[----:B------:R-:W-:Y:S01]  /*4c40*/  MOV R28, R30 ;  /* 0x0000001e001c7202 */ /* 0x000fe20000000f00 */
[----:B------:R-:W-:-:S04]  /*4c50*/  IMAD R95, R95, UR12, RZ ;  /* 0x0000000c5f5f7c24 */ /* 0x000fc8000f8e02ff */
[----:B------:R-:W-:-:S04]  /*4c60*/  IMAD.WIDE.U32 R28, R80, UR12, R28 ;  /* 0x0000000c501c7c25 */ /* 0x000fc8000f8e001c */
[----:B------:R-:W-:Y:S01]  /*4c70*/  IMAD R95, R80, UR13, R95 ;  /* 0x0000000d505f7c24 */ /* 0x000fe2000f8e025f */
[----:B------:R-:W-:Y:S02]  /*4c80*/  ULDC.64 UR12, c[0x0][0x210] ;  /* 0x00008400000c7ab9 */ /* 0x000fe40000000a00 */
[----:B-1----:R-:W-:Y:S02]  /*4c90*/  LEA R2, P5, R28, UR12, 0x2 ;  /* 0x0000000c1c027c11 */ /* 0x002fe4000f8a10ff */
[----:B------:R-:W-:-:S04]  /*4ca0*/  IADD3 R95, R29, R95, RZ ;  /* 0x0000005f1d5f7210 */ /* 0x000fc80007ffe0ff */
[----:B------:R-:W-:-:S05]  /*4cb0*/  LEA.HI.X R3, R28, UR13, R95, 0x2, P5 ;  /* 0x0000000d1c037c11 */ /* 0x000fca000a8f145f */
[----:B------:R2:W-:Y:S02]  /*4cc0*/  STG.E.64 desc[UR8][R2.64], R6 ;  /* 0x0000000602007986 */ /* 0x0005e4000c101b08 */
.L_x_3104:
[----:B------:R-:W-:Y:S05]  /*4cd0*/  BSYNC B0 ;  /* 0x0000000000007941 */ /* 0x000fea0003800000 */
.L_x_3103:
[----:B-12---:R-:W1:Y:S01]  /*4ce0*/  LDC R3, c[0x0][0x10] ;  /* 0x00000400ff037b82 */ /* 0x006e620000000800 */
[----:B------:R-:W-:Y:S02]  /*4cf0*/  IADD3 R86, R86, 0x1, RZ ;  /* 0x0000000156567810 */ /* 0x000fe40007ffe0ff */
[----:B-1----:R-:W-:-:S04]  /*4d00*/  IADD3 R66, R3, R66, RZ ;  /* 0x0000004203427210 */ /* 0x002fc80007ffe0ff */
[----:B------:R-:W-:-:S13]  /*4d10*/  ISETP.GE.AND P5, PT, R66, UR4, PT ;  /* 0x0000000442007c0c */ /* 0x000fda000bfa6270 */
[----:B------:R-:W-:Y:S05]  /*4d20*/  @!P5 BRA `(.L_x_3105) ;  /* 0xffffffb80014d947 */ /* 0x000fea000383ffff */
[----:B------:R-:W-:Y:S05]  /*4d30*/  EXIT ;  /* 0x000000000000794d */ /* 0x000fea0003800000 */
.L_x_3106:
        /* <DEDUP_REMOVED lines=12> */
.L_x_3309:


//--------------------- .text._Z35group_norm_nhwc_fwd_one_pass_kernelI11Fp32IOFp16WLi64ELi24ELi384EEv26Group_norm_nhwc_fwd_params --------------------------
	.section	.text._Z35group_norm_nhwc_fwd_one_pass_kernelI11Fp32IOFp16WLi64ELi24ELi384EEv26Group_norm_nhwc_fwd_params,"ax",@progbits
	.align	128
        .global         _Z35group_norm_nhwc_fwd_one_pass_kernelI11Fp32IOFp16WLi64ELi24ELi384EEv26Group_norm_nhwc_fwd_params
        .type           _Z35group_norm_nhwc_fwd_one_pass_kernelI11Fp32IOFp16WLi64ELi24ELi384EEv26Group_norm_nhwc_fwd_params,@function
        .size           _Z35group_norm_nhwc_fwd_one_pass_kernelI11Fp32IOFp16WLi64ELi24ELi384EEv26Group_norm_nhwc_fwd_params,(.L_x_3310 - _Z35group_norm_nhwc_fwd_one_pass_kernelI11Fp32IOFp16WLi64ELi24ELi384EEv26Group_norm_nhwc_fwd_params)
        .other          _Z35group_norm_nhwc_fwd_one_pass_kernelI11Fp32IOFp16WLi64ELi24ELi384EEv26Group_norm_nhwc_fwd_params,@"STO_CUDA_ENTRY STV_DEFAULT"
_Z35group_norm_nhwc_fwd_one_pass_kernelI11Fp32IOFp16WLi64ELi24ELi384EEv26Group_norm_nhwc_fwd_params:
.text._Z35group_norm_nhwc_fwd_one_pass_kernelI11Fp32IOFp16WLi64ELi24ELi384EEv26Group_norm_nhwc_fwd_params:
        /* <DEDUP_REMOVED lines=28> */
.L_x_3122:
        /* <DEDUP_REMOVED lines=145> */
.L_x_3108:
[----:B------:R-:W-:Y:S05]  /*0ad0*/  BSYNC B0 ;  /* 0x0000000000007941 */ /* 0x000fea0003800000 */
.L_x_3107:
        /* <DEDUP_REMOVED lines=28> */
.L_x_3111:
[----:B-1----:R-:W2:Y:S04]  /*0ca0*/  LDG.E.STRONG.GPU R12, desc[UR8][R10.64] ;  /* 0x000000080a0c7981 */ /* 0x002ea8000c1ef900 */
[----:B--2---:R-:W-:Y:S01]  /*0cb0*/  CCTL.IVALL ;  /* 0x00000000ff00798f */ /* 0x004fe20002000000 */
[----:B------:R-:W-:Y:S05]  /*0cc0*/  YIELD ;  /* 0x0000000000007946 */ /* 0x000fea0003800000 */
[----:B------:R-:W-:-:S13]  /*0cd0*/  ISETP.NE.AND P1, PT, R12, R15, PT ;  /* 0x0000000f0c00720c */ /* 0x000fda0003f25270 */
[----:B------:R-:W-:Y:S05]  /*0ce0*/  @P1 BRA `(.L_x_3111) ;  /* 0xfffffffc00ec1947 */ /* 0x000fea000383ffff */
.L_x_3110:
        /* <DEDUP_REMOVED lines=11> */
.L_x_3113:
        /* <DEDUP_REMOVED lines=63> */
.L_x_3112:
        /* <DEDUP_REMOVED lines=19> */
.L_x_3115:
[----:B------:R-:W-:Y:S05]  /*12c0*/  BSYNC B0 ;  /* 0x0000000000007941 */ /* 0x000fea0003800000 */
.L_x_3114:
        /* <DEDUP_REMOVED lines=33> */
.L_x_3109:
        /* <DEDUP_REMOVED lines=46> */
[----:B--2---:R-:W-:Y:S02]  /*17c0*/  HADD2.F32 R21, -RZ, R21.H0_H0 ;  /* 0x20000015ff157230 */ /* 0x004fe40000004100 */
[----:B---3--:R-:W-:-:S02]  /*17d0*/  HADD2.F32 R14, -RZ, R23.H0_H0 ;  /* 0x20000017ff0e7230 */ /* 0x008fc40000004100 */
[----:B----4-:R-:W-:-:S03]  /*17e0*/  HADD2.F32 R5, -RZ, R28.H0_H0 ;  /* 0x2000001cff057230 */ /* 0x010fc60000004100 */
[C-C-:B------:R-:W-:Y:S01]  /*17f0*/  FFMA.FTZ R6, R21.reuse, R4, R14.reuse ;  /* 0x0000000415067223 */ /* 0x140fe2000001000e */
[----:B-----5:R-:W-:Y:S02]  /*1800*/  HADD2.F32 R8, -RZ, R29.H0_H0 ;  /* 0x2000001dff087230 */ /* 0x020fe40000004100 */
[----:B------:R-:W-:-:S03]  /*1810*/  FFMA.FTZ R4, R21, R7, R14 ;  /* 0x0000000715047223 */ /* 0x000fc6000001000e */
        /* <DEDUP_REMOVED lines=12> */
.L_x_3116:
        /* <DEDUP_REMOVED lines=14> */
.L_x_3118:
[----:B------:R-:W-:Y:S05]  /*19c0*/  BSYNC B0 ;  /* 0x0000000000007941 */ /* 0x000fea0003800000 */
.L_x_3117:
        /* <DEDUP_REMOVED lines=13> */
.L_x_3119:
        /* <DEDUP_REMOVED lines=17> */
.L_x_3121:
[----:B------:R-:W-:Y:S05]  /*1bb0*/  BSYNC B0 ;  /* 0x0000000000007941 */ /* 0x000fea0003800000 */
.L_x_3120:
[----:B0-----:R-:W0:Y:S01]  /*1bc0*/  LDC R5, c[0x0][0x10] ;  /* 0x00000400ff057b82 */ /* 0x001e220000000800 */
[----:B------:R-:W-:Y:S02]  /*1bd0*/  IADD3 R3, R3, 0x1, RZ ;  /* 0x0000000103037810 */ /* 0x000fe40007ffe0ff */
[----:B0-----:R-:W-:-:S04]  /*1be0*/  IADD3 R22, R5, R22, RZ ;  /* 0x0000001605167210 */ /* 0x001fc80007ffe0ff */
[----:B------:R-:W-:-:S13]  /*1bf0*/  ISETP.GE.AND P1, PT, R22, UR4, PT ;  /* 0x0000000416007c0c */ /* 0x000fda000bf26270 */
[----:B------:R-:W-:Y:S05]  /*1c00*/  @!P1 BRA `(.L_x_3122) ;  /* 0xffffffe4006c9947 */ /* 0x000fea000383ffff */
[----:B------:R-:W-:Y:S05]  /*1c10*/  EXIT ;  /* 0x000000000000794d */ /* 0x000fea0003800000 */
.L_x_3123:
        /* <DEDUP_REMOVED lines=14> */
.L_x_3310:


//--------------------- .text._Z35group_norm_nhwc_fwd_one_pass_kernelI11Fp32IOFp16WLi128ELi24ELi384EEv26Group_norm_nhwc_fwd_params --------------------------
	.section	.text._Z35group_norm_nhwc_fwd_one_pass_kernelI11Fp32IOFp16WLi128ELi24ELi384EEv26Group_norm_nhwc_fwd_params,"ax",@progbits
	.align	128
        .global         _Z35group_norm_nhwc_fwd_one_pass_kernelI11Fp32IOFp16WLi128ELi24ELi384EEv26Group_norm_nhwc_fwd_params
        .type           _Z35group_norm_nhwc_fwd_one_pass_kernelI11Fp32IOFp16WLi128ELi24ELi384EEv26Group_norm_nhwc_fwd_params,@function
        .size           _Z35group_norm_nhwc_fwd_one_pass_kernelI11Fp32IOFp16WLi128ELi24ELi384EEv26Group_norm_nhwc_fwd_params,(.L_x_3311 - _Z35group_norm_nhwc_fwd_one_pass_kernelI11Fp32IOFp16WLi128ELi24ELi384EEv26Group_norm_nhwc_fwd_params)
        .other          _Z35group_norm_nhwc_fwd_one_pass_kernelI11Fp32IOFp16WLi128ELi24ELi384EEv26Group_norm_nhwc_fwd_params,@"STO_CUDA_ENTRY STV_DEFAULT"
_Z35group_norm_nhwc_fwd_one_pass_kernelI11Fp32IOFp16WLi128ELi24ELi384EEv26Group_norm_nhwc_fwd_params:
.text._Z35group_norm_nhwc_fwd_one_pass_kernelI11Fp32IOFp16WLi128ELi24ELi384EEv26Group_norm_nhwc_fwd_params:
        /* <DEDUP_REMOVED lines=22> */
.L_x_3145:
        /* <DEDUP_REMOVED lines=194> */
.L_x_3125:
[----:B------:R-:W-:Y:S05]  /*0d80*/  BSYNC B0 ;  /* 0x0000000000007941 */ /* 0x000fea0003800000 */
.L_x_3124:
        /* <DEDUP_REMOVED lines=28> */
.L_x_3128:
[----:B-1----:R-:W2:Y:S04]  /*0f50*/  LDG.E.STRONG.GPU R10, desc[UR8][R8.64] ;  /* 0x00000008080a7981 */ /* 0x002ea8000c1ef900 */
[----:B--2---:R-:W-:Y:S01]  /*0f60*/  CCTL.IVALL ;  /* 0x00000000ff00798f */ /* 0x004fe20002000000 */
[----:B------:R-:W-:Y:S05]  /*0f70*/  YIELD ;  /* 0x0000000000007946 */ /* 0x000fea0003800000 */
[----:B------:R-:W-:-:S13]  /*0f80*/  ISETP.NE.AND P1, PT, R10, R13, PT ;  /* 0x0000000d0a00720c */ /* 0x000fda0003f25270 */
[----:B------:R-:W-:Y:S05]  /*0f90*/  @P1 BRA `(.L_x_3128) ;  /* 0xfffffffc00ec1947 */ /* 0x000fea000383ffff */
.L_x_3127:
        /* <DEDUP_REMOVED lines=11> */
.L_x_3130:
        /* <DEDUP_REMOVED lines=63> */
.L_x_3129:
        /* <DEDUP_REMOVED lines=19> */
.L_x_3132:
[----:B------:R-:W-:Y:S05]  /*1570*/  BSYNC B0 ;  /* 0x0000000000007941 */ /* 0x000fea0003800000 */
.L_x_3131:
        /* <DEDUP_REMOVED lines=32> */
.L_x_3126:
        /* <DEDUP_REMOVED lines=65> */
[----:B------:R-:W-:Y:S01]  /*1b90*/  ISETP.GT.U32.OR P3, PT, R32, 0x17f, P3 ;  /* 0x0000017f2000780c */ /* 0x000fe20001f64470 */
[----:B--2---:R-:W-:-:S02]  /*1ba0*/  HADD2.F32 R11, -RZ, R17.H0_H0 ;  /* 0x20000011ff0b7230 */ /* 0x004fc40000004100 */
[----:B---3--:R-:W-:Y:S02]  /*1bb0*/  HADD2.F32 R18, -RZ, R18.H0_H0 ;  /* 0x20000012ff127230 */ /* 0x008fe40000004100 */
[----:B----4-:R-:W-:Y:S02]  /*1bc0*/  HADD2.F32 R10, -RZ, R16.H0_H0 ;  /* 0x20000010ff0a7230 */ /* 0x010fe40000004100 */
[----:B-----5:R-:W-:Y:S02]  /*1bd0*/  HADD2.F32 R9, -RZ, R19.H0_H0 ;  /* 0x20000013ff097230 */ /* 0x020fe40000004100 */
        /* <DEDUP_REMOVED lines=15> */
.L_x_3133:
        /* <DEDUP_REMOVED lines=13> */
.L_x_3135:
[----:B------:R-:W-:Y:S05]  /*1da0*/  BSYNC B0 ;  /* 0x0000000000007941 */ /* 0x000fea0003800000 */
.L_x_3134:
        /* <DEDUP_REMOVED lines=13> */
.L_x_3136:
        /* <DEDUP_REMOVED lines=13> */
.L_x_3138:
[----:B------:R-:W-:Y:S05]  /*1f50*/  BSYNC B0 ;  /* 0x0000000000007941 */ /* 0x000fea0003800000 */
.L_x_3137:
        /* <DEDUP_REMOVED lines=13> */
.L_x_3139:
        /* <DEDUP_REMOVED lines=13> */
.L_x_3141:
[----:B------:R-:W-:Y:S05]  /*2100*/  BSYNC B0 ;  /* 0x0000000000007941 */ /* 0x000fea0003800000 */
.L_x_3140:
        /* <DEDUP_REMOVED lines=13> */
.L_x_3142:
        /* <DEDUP_REMOVED lines=12> */
.L_x_3144:
[----:B------:R-:W-:Y:S05]  /*22a0*/  BSYNC B0 ;  /* 0x0000000000007941 */ /* 0x000fea0003800000 */
.L_x_3143:
[----:B------:R-:W2:Y:S01]  /*22b0*/  LDC R0, c[0x0][0x10] ;  /* 0x00000400ff007b82 */ /* 0x000ea20000000800 */
[----:B------:R-:W-:Y:S02]  /*22c0*/  IADD3 R4, R4, 0x1, RZ ;  /* 0x0000000104047810 */ /* 0x000fe40007ffe0ff */
[----:B--2---:R-:W-:-:S04]  /*22d0*/  IADD3 R5, R0, R5, RZ ;  /* 0x0000000500057210 */ /* 0x004fc80007ffe0ff */
[----:B------:R-:W-:-:S13]  /*22e0*/  ISETP.GE.AND P1, PT, R5, UR4, PT ;  /* 0x0000000405007c0c */ /* 0x000fda000bf26270 */
[----:B------:R-:W-:Y:S05]  /*22f0*/  @!P1 BRA `(.L_x_3145) ;  /* 0xffffffdc00989947 */ /* 0x000fea000383ffff */
[----:B------:R-:W-:Y:S05]  /*2300*/  EXIT ;  /* 0x000000000000794d */ /* 0x000fea0003800000 */
.L_x_3146:
        /* <DEDUP_REMOVED lines=15> */
.L_x_3311:


//--------------------- .text._Z35group_norm_nhwc_fwd_one_pass_kernelI11Fp32IOFp16WLi256ELi24ELi384EEv26Group_norm_nhwc_fwd_params --------------------------
	.section	.text._Z35group_norm_nhwc_fwd_one_pass_kernelI11Fp32IOFp16WLi256ELi24ELi384EEv26Group_norm_nhwc_fwd_params,"ax",@progbits
	.align	128
        .global         _Z35group_norm_nhwc_fwd_one_pass_kernelI11Fp32IOFp16WLi256ELi24ELi384EEv26Group_norm_nhwc_fwd_params
        .type           _Z35group_norm_nhwc_fwd_one_pass_kernelI11Fp32IOFp16WLi256ELi24ELi384EEv26Group_norm_nhwc_fwd_params,@function
        .size           _Z35group_norm_nhwc_fwd_one_pass_kernelI11Fp32IOFp16WLi256ELi24ELi384EEv26Group_norm_nhwc_fwd_params,(.L_x_3312 - _Z35group_norm_nhwc_fwd_one_pass_kernelI11Fp32IOFp16WLi256ELi24ELi384EEv26Group_norm_nhwc_fwd_params)
        .other          _Z35group_norm_nhwc_fwd_one_pass_kernelI11Fp32IOFp16WLi256ELi24ELi384EEv26Group_norm_nhwc_fwd_params,@"STO_CUDA_ENTRY STV_DEFAULT"
_Z35group_norm_nhwc_fwd_one_pass_kernelI11Fp32IOFp16WLi256ELi24ELi384EEv26Group_norm_nhwc_fwd_params:
.text._Z35group_norm_nhwc_fwd_one_pass_kernelI11Fp32IOFp16WLi256ELi24ELi384EEv26Group_norm_nhwc_fwd_params:
        /* <DEDUP_REMOVED lines=38> */
.L_x_3180:
        /* <DEDUP_REMOVED lines=265> */
.L_x_3148:
[----:B------:R-:W-:Y:S05]  /*12f0*/  BSYNC B0 ;  /* 0x0000000000007941 */ /* 0x000fea0003800000 */
.L_x_3147:
        /* <DEDUP_REMOVED lines=28> */
.L_x_3151:
[----:B-1----:R-:W2:Y:S04]  /*14c0*/  LDG.E.STRONG.GPU R16, desc[UR8][R14.64] ;  /* 0x000000080e107981 */ /* 0x002ea8000c1ef900 */
[----:B--2---:R-:W-:Y:S01]  /*14d0*/  CCTL.IVALL ;  /* 0x00000000ff00798f */ /* 0x004fe20002000000 */
[----:B------:R-:W-:Y:S05]  /*14e0*/  YIELD ;  /* 0x0000000000007946 */ /* 0x000fea0003800000 */
[----:B------:R-:W-:-:S13]  /*14f0*/  ISETP.NE.AND P1, PT, R16, R19, PT ;  /* 0x000000131000720c */ /* 0x000fda0003f25270 */
[----:B------:R-:W-:Y:S05]  /*1500*/  @P1 BRA `(.L_x_3151) ;  /* 0xfffffffc00ec1947 */ /* 0x000fea000383ffff */
.L_x_3150:
        /* <DEDUP_REMOVED lines=11> */
.L_x_3153:
        /* <DEDUP_REMOVED lines=63> */
.L_x_3152:
        /* <DEDUP_REMOVED lines=19> */
.L_x_3155:
[----:B------:R-:W-:Y:S05]  /*1ae0*/  BSYNC B0 ;  /* 0x0000000000007941 */ /* 0x000fea0003800000 */
.L_x_3154:
        /* <DEDUP_REMOVED lines=32> */
.L_x_3149:
        /* <DEDUP_REMOVED lines=56> */
[----:B------:R-:W-:Y:S01]  /*2070*/  ISETP.GT.U32.OR P1, PT, R5, 0x17f, P1 ;  /* 0x0000017f0500780c */ /* 0x000fe20000f24470 */
[----:B--2---:R-:W-:Y:S02]  /*2080*/  HADD2.F32 R24, -RZ, R18.H0_H0 ;  /* 0x20000012ff187230 */ /* 0x004fe40000004100 */
[----:B---3--:R-:W-:Y:S02]  /*2090*/  HADD2.F32 R26, -RZ, R19.H0_H0 ;  /* 0x20000013ff1a7230 */ /* 0x008fe40000004100 */
[-C--:B0-----:R-:W-:Y:S01]  /*20a0*/  FMUL.FTZ R19, R27, R12.reuse ;  /* 0x0000000c1b137220 */ /* 0x081fe20000410000 */
[C---:B------:R-:W-:Y:S01]  /*20b0*/  FADD.FTZ R27, -R16.reuse, R37 ;  /* 0x00000025101b7221 */ /* 0x040fe20000010100 */
[----:B----4-:R-:W-:Y:S02]  /*20c0*/  HADD2.F32 R28, -RZ, R20.H0_H0 ;  /* 0x20000014ff1c7230 */ /* 0x010fe40000004100 */
[----:B-----5:R-:W-:Y:S02]  /*20d0*/  HADD2.F32 R30, -RZ, R21.H0_H0 ;  /* 0x20000015ff1e7230 */ /* 0x020fe40000004100 */
[----:B------:R-:W-:Y:S01]  /*20e0*/  FMUL.FTZ R21, R13, R12 ;  /* 0x0000000c0d157220 */ /* 0x000fe20000410000 */
[----:B------:R-:W-:-:S02]  /*20f0*/  FADD.FTZ R13, -R16, R36 ;  /* 0x00000024100d7221 */ /* 0x000fc40000010100 */
        /* <DEDUP_REMOVED lines=13> */
.L_x_3156:
        /* <DEDUP_REMOVED lines=13> */
.L_x_3158:
[----:B------:R-:W-:Y:S05]  /*22a0*/  BSYNC B0 ;  /* 0x0000000000007941 */ /* 0x000fea0003800000 */
.L_x_3157:
        /* <DEDUP_REMOVED lines=17> */
.L_x_3159:
        /* <DEDUP_REMOVED lines=13> */
.L_x_3161:
[----:B------:R-:W-:Y:S05]  /*2490*/  BSYNC B0 ;  /* 0x0000000000007941 */ /* 0x000fea0003800000 */
.L_x_3160:
        /* <DEDUP_REMOVED lines=13> */
.L_x_3162:
        /* <DEDUP_REMOVED lines=13> */
.L_x_3164:
[----:B------:R-:W-:Y:S05]  /*2640*/  BSYNC B0 ;  /* 0x0000000000007941 */ /* 0x000fea0003800000 */
.L_x_3163:
        /* <DEDUP_REMOVED lines=41> */
.L_x_3165:
        /* <DEDUP_REMOVED lines=13> */
.L_x_3167:
[----:B------:R-:W-:Y:S05]  /*29b0*/  BSYNC B0 ;  /* 0x0000000000007941 */ /* 0x000fea0003800000 */
.L_x_3166:
        /* <DEDUP_REMOVED lines=13> */
.L_x_3168:
        /* <DEDUP_REMOVED lines=13> */
.L_x_3170:
[----:B------:R-:W-:Y:S05]  /*2b60*/  BSYNC B0 ;  /* 0x0000000000007941 */ /* 0x000fea0003800000 */
.L_x_3169:
        /* <DEDUP_REMOVED lines=13> */
.L_x_3171:
        /* <DEDUP_REMOVED lines=13> */
.L_x_3173:
[----:B------:R-:W-:Y:S05]  /*2d10*/  BSYNC B0 ;  /* 0x0000000000007941 */ /* 0x000fea0003800000 */
.L_x_3172:
        /* <DEDUP_REMOVED lines=13> */
.L_x_3174:
        /* <DEDUP_REMOVED lines=13> */
.L_x_3176:
[----:B------:R-:W-:Y:S05]  /*2ec0*/  BSYNC B0 ;  /* 0x0000000000007941 */ /* 0x000fea0003800000 */
.L_x_3175:
        /* <DEDUP_REMOVED lines=13> */
.L_x_3177:
        /* <DEDUP_REMOVED lines=12> */
.L_x_3179:
[----:B------:R-:W-:Y:S05]  /*3060*/  BSYNC B0 ;  /* 0x0000000000007941 */ /* 0x000fea0003800000 */
.L_x_3178:
[----:B0-2---:R-:W0:Y:S01]  /*3070*/  LDC R11, c[0x0][0x10] ;  /* 0x00000400ff0b7b82 */ /* 0x005e220000000800 */
[----:B------:R-:W-:Y:S02]  /*3080*/  IADD3 R2, R2, 0x1, RZ ;  /* 0x0000000102027810 */ /* 0x000fe40007ffe0ff */
[----:B0-----:R-:W-:-:S04]  /*3090*/  IADD3 R44, R11, R44, RZ ;  /* 0x0000002c0b2c7210 */ /* 0x001fc80007ffe0ff */
[----:B------:R-:W-:-:S13]  /*30a0*/  ISETP.GE.AND P1, PT, R44, UR4, PT ;  /* 0x000000042c007c0c */ /* 0x000fda000bf26270 */
[----:B------:R-:W-:Y:S05]  /*30b0*/  @!P1 BRA `(.L_x_3180) ;  /* 0xffffffd000689947 */ /* 0x000fea000383ffff */
[----:B------:R-:W-:Y:S05]  /*30c0*/  EXIT ;  /* 0x000000000000794d */ /* 0x000fea0003800000 */
.L_x_3181:
        /* <DEDUP_REMOVED lines=11> */
.L_x_3312:


//--------------------- .text._Z35group_norm_nhwc_fwd_one_pass_kernelI11Fp32IOFp16WLi512ELi24ELi384EEv26Group_norm_nhwc_fwd_params --------------------------
	.section	.text._Z35group_norm_nhwc_fwd_one_pass_kernelI11Fp32IOFp16WLi512ELi24ELi384EEv26Group_norm_nhwc_fwd_params,"ax",@progbits
	.align	128
        .global         _Z35group_norm_nhwc_fwd_one_pass_kernelI11Fp32IOFp16WLi512ELi24ELi384EEv26Group_norm_nhwc_fwd_params
        .type           _Z35group_norm_nhwc_fwd_one_pass_kernelI11Fp32IOFp16WLi512ELi24ELi384EEv26Group_norm_nhwc_fwd_params,@function
        .size           _Z35group_norm_nhwc_fwd_one_pass_kernelI11Fp32IOFp16WLi512ELi24ELi384EEv26Group_norm_nhwc_fwd_params,(.L_x_3313 - _Z35group_norm_nhwc_fwd_one_pass_kernelI11Fp32IOFp16WLi512ELi24ELi384EEv26Group_norm_nhwc_fwd_params)
        .other          _Z35group_norm_nhwc_fwd_one_pass_kernelI11Fp32IOFp16WLi512ELi24ELi384EEv26Group_norm_nhwc_fwd_params,@"STO_CUDA_ENTRY STV_DEFAULT"
_Z35group_norm_nhwc_fwd_one_pass_kernelI11Fp32IOFp16WLi512ELi24ELi384EEv26Group_norm_nhwc_fwd_params:
.text._Z35group_norm_nhwc_fwd_one_pass_kernelI11Fp32IOFp16WLi512ELi24ELi384EEv26Group_norm_nhwc_fwd_params:
        /* <DEDUP_REMOVED lines=88> */
.L_x_3239:
        /* <DEDUP_REMOVED lines=425> */
.L_x_3183:
[----:B------:R-:W-:Y:S05]  /*2010*/  BSYNC B0 ;  /* 0x0000000000007941 */ /* 0x000fea0003800000 */
.L_x_3182:
        /* <DEDUP_REMOVED lines=28> */
.L_x_3186:
[----:B------:R-:W2:Y:S04]  /*21e0*/  LDG.E.STRONG.GPU R5, desc[UR8][R8.64] ;  /* 0x0000000808057981 */ /* 0x000ea8000c1ef900 */
[----:B--2---:R-:W-:Y:S01]  /*21f0*/  CCTL.IVALL ;  /* 0x00000000ff00798f */ /* 0x004fe20002000000 */
[----:B------:R-:W-:Y:S05]  /*2200*/  YIELD ;  /* 0x0000000000007946 */ /* 0x000fea0003800000 */
[----:B------:R-:W-:-:S13]  /*2210*/  ISETP.NE.AND P6, PT, R5, R14, PT ;  /* 0x0000000e0500720c */ /* 0x000fda0003fc5270 */
[----:B------:R-:W-:Y:S05]  /*2220*/  @P6 BRA `(.L_x_3186) ;  /* 0xfffffffc00ec6947 */ /* 0x000fea000383ffff */
.L_x_3185:
        /* <DEDUP_REMOVED lines=11> */
.L_x_3188:
        /* <DEDUP_REMOVED lines=63> */
.L_x_3187:
        /* <DEDUP_REMOVED lines=18> */
.L_x_3190:
[----:B------:R-:W-:Y:S05]  /*27f0*/  BSYNC B0 ;  /* 0x0000000000007941 */ /* 0x000fea0003800000 */
.L_x_3189:
        /* <DEDUP_REMOVED lines=33> */
.L_x_3184:
        /* <DEDUP_REMOVED lines=44> */
[----:B--2---:R-:W-:-:S02]  /*2cd0*/  HADD2.F32 R9, -RZ, R9.H0_H0 ;  /* 0x20000009ff097230 */ /* 0x004fc40000004100 */
[----:B---3--:R-:W-:Y:S02]  /*2ce0*/  HADD2.F32 R8, -RZ, R8.H0_H0 ;  /* 0x20000008ff087230 */ /* 0x008fe40000004100 */
        /* <DEDUP_REMOVED lines=15> */
.L_x_3191:
        /* <DEDUP_REMOVED lines=14> */
.L_x_3193:
[----:B------:R-:W-:Y:S05]  /*2ec0*/  BSYNC B0 ;  /* 0x0000000000007941 */ /* 0x000fea0003800000 */
.L_x_3192:
        /* <DEDUP_REMOVED lines=15> */
.L_x_3194:
        /* <DEDUP_REMOVED lines=14> */
.L_x_3196:
[----:B------:R-:W-:Y:S05]  /*30a0*/  BSYNC B0 ;  /* 0x0000000000007941 */ /* 0x000fea0003800000 */
.L_x_3195:
        /* <DEDUP_REMOVED lines=19> */
.L_x_3197:
        /* <DEDUP_REMOVED lines=14> */
.L_x_3199:
[----:B------:R-:W-:Y:S05]  /*32c0*/  BSYNC B0 ;  /* 0x0000000000007941 */ /* 0x000fea0003800000 */
.L_x_3198:
        /* <DEDUP_REMOVED lines=15> */
.L_x_3200:
        /* <DEDUP_REMOVED lines=14> */
.L_x_3202:
[----:B------:R-:W-:Y:S05]  /*34a0*/  BSYNC B0 ;  /* 0x0000000000007941 */ /* 0x000fea0003800000 */
.L_x_3201:
        /* <DEDUP_REMOVED lines=19> */
.L_x_3203:
        /* <DEDUP_REMOVED lines=14> */
.L_x_3205:
[----:B------:R-:W-:Y:S05]  /*36c0*/  BSYNC B0 ;  /* 0x0000000000007941 */ /* 0x000fea0003800000 */
.L_x_3204:
        /* <DEDUP_REMOVED lines=15> */
.L_x_3206:
        /* <DEDUP_REMOVED lines=14> */
.L_x_3208:
[----:B------:R-:W-:Y:S05]  /*38a0*/  BSYNC B0 ;  /* 0x0000000000007941 */ /* 0x000fea0003800000 */
.L_x_3207:
        /* <DEDUP_REMOVED lines=19> */
.L_x_3209:
        /* <DEDUP_REMOVED lines=13> */
.L_x_3211:
[----:B------:R-:W-:Y:S05]  /*3ab0*/  BSYNC B0 ;  /* 0x0000000000007941 */ /* 0x000fea0003800000 */
.L_x_3210:
        /* <DEDUP_REMOVED lines=15> */
.L_x_3212:
        /* <DEDUP_REMOVED lines=13> */
.L_x_3214:
[----:B------:R-:W-:Y:S05]  /*3c80*/  BSYNC B0 ;  /* 0x0000000000007941 */ /* 0x000fea0003800000 */
.L_x_3213:
        /* <DEDUP_REMOVED lines=19> */
.L_x_3215:
        /* <DEDUP_REMOVED lines=13> */
.L_x_3217:
[----:B------:R-:W-:Y:S05]  /*3e90*/  BSYNC B0 ;  /* 0x0000000000007941 */ /* 0x000fea0003800000 */
.L_x_3216:
        /* <DEDUP_REMOVED lines=15> */
.L_x_3218:
        /* <DEDUP_REMOVED lines=13> */
.L_x_3220:
[----:B------:R-:W-:Y:S05]  /*4060*/  BSYNC B0 ;  /* 0x0000000000007941 */ /* 0x000fea0003800000 */
.L_x_3219:
        /* <DEDUP_REMOVED lines=19> */
.L_x_3221:
        /* <DEDUP_REMOVED lines=13> */
.L_x_3223:
[----:B------:R-:W-:Y:S05]  /*4270*/  BSYNC B0 ;  /* 0x0000000000007941 */ /* 0x000fea0003800000 */
.L_x_3222:
        /* <DEDUP_REMOVED lines=14> */
.L_x_3224:
        /* <DEDUP_REMOVED lines=22> */
.L_x_3226:
[----:B------:R-:W-:Y:S05]  /*44c0*/  BSYNC B0 ;  /* 0x0000000000007941 */ /* 0x000fea0003800000 */
.L_x_3225:
        /* <DEDUP_REMOVED lines=11> */
.L_x_3227:
        /* <DEDUP_REMOVED lines=22> */
.L_x_3229:
[----:B------:R-:W-:Y:S05]  /*46e0*/  BSYNC B0 ;  /* 0x0000000000007941 */ /* 0x000fea0003800000 */
.L_x_3228:
        /* <DEDUP_REMOVED lines=11> */
.L_x_3230:
        /* <DEDUP_REMOVED lines=22> */
.L_x_3232:
[----:B------:R-:W-:Y:S05]  /*4900*/  BSYNC B0 ;  /* 0x0000000000007941 */ /* 0x000fea0003800000 */
.L_x_3231:
        /* <DEDUP_REMOVED lines=11> */
.L_x_3233:
        /* <DEDUP_REMOVED lines=22> */
.L_x_3235:
[----:B------:R-:W-:Y:S05]  /*4b20*/  BSYNC B0 ;  /* 0x0000000000007941 */ /* 0x000fea0003800000 */
.L_x_3234:
        /* <DEDUP_REMOVED lines=11> */
.L_x_3236:
        /* <DEDUP_REMOVED lines=15> */
.L_x_3238:
[----:B------:R-:W-:Y:S05]  /*4cd0*/  BSYNC B0 ;  /* 0x0000000000007941 */ /* 0x000fea0003800000 */
.L_x_3237:
[----:B-12---:R-:W1:Y:S01]  /*4ce0*/  LDC R3, c[0x0][0x10] ;  /* 0x00000400ff037b82 */ /* 0x006e620000000800 */
[----:B------:R-:W-:Y:S02]  /*4cf0*/  IADD3 R86, R86, 0x1, RZ ;  /* 0x0000000156567810 */ /* 0x000fe40007ffe0ff */
[----:B-1----:R-:W-:-:S04]  /*4d00*/  IADD3 R66, R3, R66, RZ ;  /* 0x0000004203427210 */ /* 0x002fc80007ffe0ff */
[----:B------:R-:W-:-:S13]  /*4d10*/  ISETP.GE.AND P5, PT, R66, UR4, PT ;  /* 0x0000000442007c0c */ /* 0x000fda000bfa6270 */
[----:B------:R-:W-:Y:S05]  /*4d20*/  @!P5 BRA `(.L_x_3239) ;  /* 0xffffffb80014d947 */ /* 0x000fea000383ffff */
[----:B------:R-:W-:Y:S05]  /*4d30*/  EXIT ;  /* 0x000000000000794d */ /* 0x000fea0003800000 */
.L_x_3240:
        /* <DEDUP_REMOVED lines=12> */
.L_x_3313:


//--------------------- .nv.shared.reserved.0     --------------------------
	.section	.nv.shared.reserved.0,"aw",@nobits
	.weak		__nv_reservedSMEM_offset_0_alias
	.size		__nv_reservedSMEM_offset_0_alias, 0, 0
	.other		__nv_reservedSMEM_offset_0_alias,@"STO_CUDA_RESERVED_SHARED STV_DEFAULT"
__nv_reservedSMEM_offset_0_alias:
	.zero		0


//--------------------- .nv.global                --------------------------
	.section	.nv.global,"aw",@nobits
.nv.global:
	.type		_ZN61_INTERNAL_09f0c6f3_30_group_norm_nhwc_one_pass_24_cu_4b293f386thrust23THRUST_300001_SM_900_NS12placeholders2_5E,@object
	.size		_ZN61_INTERNAL_09f0c6f3_30_group_norm_nhwc_one_pass_24_cu_4b293f386thrust23THRUST_300001_SM_900_NS12placeholders2_5E,(_ZN61_INTERNAL_09f0c6f3_30_group_norm_nhwc_one_pass_24_cu_4b293f384cuda3std3__45__cpo6cbeginE - _ZN61_INTERNAL_09f0c6f3_30_group_norm_nhwc_one_pass_24_cu_4b293f386thrust23THRUST_300001_SM_900_NS12placeholders2_5E)
_ZN61_INTERNAL_09f0c6f3_30_group_norm_nhwc_one_pass_24_cu_4b293f386thrust23THRUST_300001_SM_900_NS12placeholders2_5E:
	.zero		1
	.type		_ZN61_INTERNAL_09f0c6f3_30_group_norm_nhwc_one_pass_24_cu_4b293f384cuda3std3__45__cpo6cbeginE,@object
	.size		_ZN61_INTERNAL_09f0c6f3_30_group_norm_nhwc_one_pass_24_cu_4b293f384cuda3std3__45__cpo6cbeginE,(_ZN61_INTERNAL_09f0c6f3_30_group_norm_nhwc_one_pass_24_cu_4b293f384cuda3std6ranges3__45__cpo6cbeginE - _ZN61_INTERNAL_09f0c6f3_30_group_norm_nhwc_one_pass_24_cu_4b293f384cuda3std3__45__cpo6cbeginE)
_ZN61_INTERNAL_09f0c6f3_30_group_norm_nhwc_one_pass_24_cu_4b293f384cuda3std3__45__cpo6cbeginE:
	.zero		1
	.type		_ZN61_INTERNAL_09f0c6f3_30_group_norm_nhwc_one_pass_24_cu_4b293f384cuda3std6ranges3__45__cpo6cbeginE,@object
	.size		_ZN61_INTERNAL_09f0c6f3_30_group_norm_nhwc_one_pass_24_cu_4b293f384cuda3std6ranges3__45__cpo6cbeginE,(_ZN61_INTERNAL_09f0c6f3_30_group_norm_nhwc_one_pass_24_cu_4b293f384cuda3std3__48in_placeE - _ZN61_INTERNAL_09f0c6f3_30_group_norm_nhwc_one_pass_24_cu_4b293f384cuda3std6ranges3__45__cpo6cbeginE)
_ZN61_INTERNAL_09f0c6f3_30_group_norm_nhwc_one_pass_24_cu_4b293f384cuda3std6ranges3__45__cpo6cbeginE:
	.zero		1
	.type		_ZN61_INTERNAL_09f0c6f3_30_group_norm_nhwc_one_pass_24_cu_4b293f384cuda3std3__48in_placeE,@object
	.size		_ZN61_INTERNAL_09f0c6f3_30_group_norm_nhwc_one_pass_24_cu_4b293f384cuda3std3__48in_placeE,(_ZN61_INTERNAL_09f0c6f3_30_group_norm_nhwc_one_pass_24_cu_4b293f384cuda3std6ranges3__45__cpo4sizeE - _ZN61_INTERNAL_09f0c6f3_30_group_norm_nhwc_one_pass_24_cu_4b293f384cuda3std3__48in_placeE)
_ZN61_INTERNAL_09f0c6f3_30_group_norm_nhwc_one_pass_24_cu_4b293f384cuda3std3__48in_placeE:
	.zero		1
	.type		_ZN61_INTERNAL_09f0c6f3_30_group_norm_nhwc_one_pass_24_cu_4b293f384cuda3std6ranges3__45__cpo4sizeE,@object
	.size		_ZN61_INTERNAL_09f0c6f3_30_group_norm_nhwc_one_pass_24_cu_4b293f384cuda3std6ranges3__45__cpo4sizeE,(_ZN61_INTERNAL_09f0c6f3_30_group_norm_nhwc_one_pass_24_cu_4b293f386thrust23THRUST_300001_SM_900_NS12placeholders2_9E - _ZN61_INTERNAL_09f0c6f3_30_group_norm_nhwc_one_pass_24_cu_4b293f384cuda3std6ranges3__45__cpo4sizeE)
_ZN61_INTERNAL_09f0c6f3_30_group_norm_nhwc_one_pass_24_cu_4b293f384cuda3std6ranges3__45__cpo4sizeE:
	.zero		1
	.type		_ZN61_INTERNAL_09f0c6f3_30_group_norm_nhwc_one_pass_24_cu_4b293f386thrust23THRUST_300001_SM_900_NS12placeholders2_9E,@object
	.size		_ZN61_INTERNAL_09f0c6f3_30_group_norm_nhwc_one_pass_24_cu_4b293f386thrust23THRUST_300001_SM_900_NS12placeholders2_9E,(_ZN61_INTERNAL_09f0c6f3_30_group_norm_nhwc_one_pass_24_cu_4b293f384cuda3std3__45__cpo7crbeginE - _ZN61_INTERNAL_09f0c6f3_30_group_norm_nhwc_one_pass_24_cu_4b293f386thrust23THRUST_300001_SM_900_NS12placeholders2_9E)
_ZN61_INTERNAL_09f0c6f3_30_group_norm_nhwc_one_pass_24_cu_4b293f386thrust23THRUST_300001_SM_900_NS12placeholders2_9E:
	.zero		1
	.type		_ZN61_INTERNAL_09f0c6f3_30_group_norm_nhwc_one_pass_24_cu_4b293f384cuda3std3__45__cpo7crbeginE,@object
	.size		_ZN61_INTERNAL_09f0c6f3_30_group_norm_nhwc_one_pass_24_cu_4b293f384cuda3std3__45__cpo7crbeginE,(_ZN61_INTERNAL_09f0c6f3_30_group_norm_nhwc_one_pass_24_cu_4b293f384cuda3std6ranges3__45__cpo4nextE - _ZN61_INTERNAL_09f0c6f3_30_group_norm_nhwc_one_pass_24_cu_4b293f384cuda3std3__45__cpo7crbeginE)
_ZN61_INTERNAL_09f0c6f3_30_group_norm_nhwc_one_pass_24_cu_4b293f384cuda3std3__45__cpo7crbeginE:
	.zero		1
	.type		_ZN61_INTERNAL_09f0c6f3_30_group_norm_nhwc_one_pass_24_cu_4b293f384cuda3std6ranges3__45__cpo4nextE,@object
	.size		_ZN61_INTERNAL_09f0c6f3_30_group_norm_nhwc_one_pass_24_cu_4b293f384cuda3std6ranges3__45__cpo4nextE,(_ZN61_INTERNAL_09f0c6f3_30_group_norm_nhwc_one_pass_24_cu_4b293f384cuda3std6ranges3__45__cpo4swapE - _ZN61_INTERNAL_09f0c6f3_30_group_norm_nhwc_one_pass_24_cu_4b293f384cuda3std6ranges3__45__cpo4nextE)
_ZN61_INTERNAL_09f0c6f3_30_group_norm_nhwc_one_pass_24_cu_4b293f384cuda3std6ranges3__45__cpo4nextE:
	.zero		1
	.type		_ZN61_INTERNAL_09f0c6f3_30_group_norm_nhwc_one_pass_24_cu_4b293f384cuda3std6ranges3__45__cpo4swapE,@object
	.size		_ZN61_INTERNAL_09f0c6f3_30_group_norm_nhwc_one_pass_24_cu_4b293f384cuda3std6ranges3__45__cpo4swapE,(_ZN61_INTERNAL_09f0c6f3_30_group_norm_nhwc_one_pass_24_cu_4b293f386thrust23THRUST_300001_SM_900_NS12placeholders2_1E - _ZN61_INTERNAL_09f0c6f3_30_group_norm_nhwc_one_pass_24_cu_4b293f384cuda3std6ranges3__45__cpo4swapE)
_ZN61_INTERNAL_09f0c6f3_30_group_norm_nhwc_one_pass_24_cu_4b293f384cuda3std6ranges3__45__cpo4swapE:
	.zero		1
	.type		_ZN61_INTERNAL_09f0c6f3_30_group_norm_nhwc_one_pass_24_cu_4b293f386thrust23THRUST_300001_SM_900_NS12placeholders2_1E,@object
	.size		_ZN61_INTERNAL_09f0c6f3_30_group_norm_nhwc_one_pass_24_cu_4b293f386thrust23THRUST_300001_SM_900_NS12placeholders2_1E,(_ZN61_INTERNAL_09f0c6f3_30_group_norm_nhwc_one_pass_24_cu_4b293f386thrust23THRUST_300001_SM_900_NS12placeholders2_3E - _ZN61_INTERNAL_09f0c6f3_30_group_norm_nhwc_one_pass_24_cu_4b293f386thrust23THRUST_300001_SM_900_NS12placeholders2_1E)
_ZN61_INTERNAL_09f0c6f3_30_group_norm_nhwc_one_pass_24_cu_4b293f386thrust23THRUST_300001_SM_900_NS12placeholders2_1E:
	.zero		1
	.type		_ZN61_INTERNAL_09f0c6f3_30_group_norm_nhwc_one_pass_24_cu_4b293f386thrust23THRUST_300001_SM_900_NS12placeholders2_3E,@object
	.size		_ZN61_INTERNAL_09f0c6f3_30_group_norm_nhwc_one_pass_24_cu_4b293f386thrust23THRUST_300001_SM_900_NS12placeholders2_3E,(_ZN61_INTERNAL_09f0c6f3_30_group_norm_nhwc_one_pass_24_cu_4b293f384cuda3std3__45__cpo5beginE - _ZN61_INTERNAL_09f0c6f3_30_group_norm_nhwc_one_pass_24_cu_4b293f386thrust23THRUST_300001_SM_900_NS12placeholders2_3E)
_ZN61_INTERNAL_09f0c6f3_30_group_norm_nhwc_one_pass_24_cu_4b293f386thrust23THRUST_300001_SM_900_NS12placeholders2_3E:
	.zero		1
	.type		_ZN61_INTERNAL_09f0c6f3_30_group_norm_nhwc_one_pass_24_cu_4b293f384cuda3std3__45__cpo5beginE,@object
	.size		_ZN61_INTERNAL_09f0c6f3_30_group_norm_nhwc_one_pass_24_cu_4b293f384cuda3std3__45__cpo5beginE,(_ZN61_INTERNAL_09f0c6f3_30_group_norm_nhwc_one_pass_24_cu_4b293f384cuda3std6ranges3__45__cpo5beginE - _ZN61_INTERNAL_09f0c6f3_30_group_norm_nhwc_one_pass_24_cu_4b293f384cuda3std3__45__cpo5beginE)
_ZN61_INTERNAL_09f0c6f3_30_group_norm_nhwc_one_pass_24_cu_4b293f384cuda3std3__45__cpo5beginE:
	.zero		1
	.type		_ZN61_INTERNAL_09f0c6f3_30_group_norm_nhwc_one_pass_24_cu_4b293f384cuda3std6ranges3__45__cpo5beginE,@object
	.size		_ZN61_INTERNAL_09f0c6f3_30_group_norm_nhwc_one_pass_24_cu_4b293f384cuda3std6ranges3__45__cpo5beginE,(_ZN61_INTERNAL_09f0c6f3_30_group_norm_nhwc_one_pass_24_cu_4b293f384cuda3std3__463_GLOBAL__N__09f0c6f3_30_group_norm_nhwc_one_pass_24_cu_4b293f386ignoreE - _ZN61_INTERNAL_09f0c6f3_30_group_norm_nhwc_one_pass_24_cu_4b293f384cuda3std6ranges3__45__cpo5beginE)
_ZN61_INTERNAL_09f0c6f3_30_group_norm_nhwc_one_pass_24_cu_4b293f384cuda3std6ranges3__45__cpo5beginE:
	.zero		1
	.type		_ZN61_INTERNAL_09f0c6f3_30_group_norm_nhwc_one_pass_24_cu_4b293f384cuda3std3__463_GLOBAL__N__09f0c6f3_30_group_norm_nhwc_one_pass_24_cu_4b293f386ignoreE,@object
	.size		_ZN61_INTERNAL_09f0c6f3_30_group_norm_nhwc_one_pass_24_cu_4b293f384cuda3std3__463_GLOBAL__N__09f0c6f3_30_group_norm_nhwc_one_pass_24_cu_4b293f386ignoreE,(_ZN61_INTERNAL_09f0c6f3_30_group_norm_nhwc_one_pass_24_cu_4b293f384cuda3std6ranges3__45__cpo4dataE - _ZN61_INTERNAL_09f0c6f3_30_group_norm_nhwc_one_pass_24_cu_4b293f384cuda3std3__463_GLOBAL__N__09f0c6f3_30_group_norm_nhwc_one_pass_24_cu_4b293f386ignoreE)
_ZN61_INTERNAL_09f0c6f3_30_group_norm_nhwc_one_pass_24_cu_4b293f384cuda3std3__463_GLOBAL__N__09f0c6f3_30_group_norm_nhwc_one_pass_24_cu_4b293f386ignoreE:
	.zero		1
	.type		_ZN61_INTERNAL_09f0c6f3_30_group_norm_nhwc_one_pass_24_cu_4b293f384cuda3std6ranges3__45__cpo4dataE,@object
	.size		_ZN61_INTERNAL_09f0c6f3_30_group_norm_nhwc_one_pass_24_cu_4b293f384cuda3std6ranges3__45__cpo4dataE,(_ZN61_INTERNAL_09f0c6f3_30_group_norm_nhwc_one_pass_24_cu_4b293f386thrust23THRUST_300001_SM_900_NS12placeholders2_7E - _ZN61_INTERNAL_09f0c6f3_30_group_norm_nhwc_one_pass_24_cu_4b293f384cuda3std6ranges3__45__cpo4dataE)
_ZN61_INTERNAL_09f0c6f3_30_group_norm_nhwc_one_pass_24_cu_4b293f384cuda3std6ranges3__45__cpo4dataE:
	.zero		1
	.type		_ZN61_INTERNAL_09f0c6f3_30_group_norm_nhwc_one_pass_24_cu_4b293f386thrust23THRUST_300001_SM_900_NS12placeholders2_7E,@object
	.size		_ZN61_INTERNAL_09f0c6f3_30_group_norm_nhwc_one_pass_24_cu_4b293f386thrust23THRUST_300001_SM_900_NS12placeholders2_7E,(_ZN61_INTERNAL_09f0c6f3_30_group_norm_nhwc_one_pass_24_cu_4b293f384cuda3std3__45__cpo6rbeginE - _ZN61_INTERNAL_09f0c6f3_30_group_norm_nhwc_one_pass_24_cu_4b293f386thrust23THRUST_300001_SM_900_NS12placeholders2_7E)
_ZN61_INTERNAL_09f0c6f3_30_group_norm_nhwc_one_pass_24_cu_4b293f386thrust23THRUST_300001_SM_900_NS12placeholders2_7E:
	.zero		1
	.type		_ZN61_INTERNAL_09f0c6f3_30_group_norm_nhwc_one_pass_24_cu_4b293f384cuda3std3__45__cpo6rbeginE,@object
	.size		_ZN61_INTERNAL_09f0c6f3_30_group_norm_nhwc_one_pass_24_cu_4b293f384cuda3std3__45__cpo6rbeginE,(_ZN61_INTERNAL_09f0c6f3_30_group_norm_nhwc_one_pass_24_cu_4b293f384cuda3std6ranges3__45__cpo7advanceE - _ZN61_INTERNAL_09f0c6f3_30_group_norm_nhwc_one_pass_24_cu_4b293f384cuda3std3__45__cpo6rbeginE)
_ZN61_INTERNAL_09f0c6f3_30_group_norm_nhwc_one_pass_24_cu_4b293f384cuda3std3__45__cpo6rbeginE:
	.zero		1
	.type		_ZN61_INTERNAL_09f0c6f3_30_group_norm_nhwc_one_pass_24_cu_4b293f384cuda3std6ranges3__45__cpo7advanceE,@object
	.size		_ZN61_INTERNAL_09f0c6f3_30_group_norm_nhwc_one_pass_24_cu_4b293f384cuda3std6ranges3__45__cpo7advanceE,(_ZN61_INTERNAL_09f0c6f3_30_group_norm_nhwc_one_pass_24_cu_4b293f384cuda3std3__47nulloptE - _ZN61_INTERNAL_09f0c6f3_30_group_norm_nhwc_one_pass_24_cu_4b293f384cuda3std6ranges3__45__cpo7advanceE)
_ZN61_INTERNAL_09f0c6f3_30_group_norm_nhwc_one_pass_24_cu_4b293f384cuda3std6ranges3__45__cpo7advanceE:
	.zero		1
	.type		_ZN61_INTERNAL_09f0c6f3_30_group_norm_nhwc_one_pass_24_cu_4b293f384cuda3std3__47nulloptE,@object
	.size		_ZN61_INTERNAL_09f0c6f3_30_group_norm_nhwc_one_pass_24_cu_4b293f384cuda3std3__47nulloptE,(_ZN61_INTERNAL_09f0c6f3_30_group_norm_nhwc_one_pass_24_cu_4b293f384cuda3std6ranges3__45__cpo8distanceE - _ZN61_INTERNAL_09f0c6f3_30_group_norm_nhwc_one_pass_24_cu_4b293f384cuda3std3__47nulloptE)
_ZN61_INTERNAL_09f0c6f3_30_group_norm_nhwc_one_pass_24_cu_4b293f384cuda3std3__47nulloptE:
	.zero		1
	.type		_ZN61_INTERNAL_09f0c6f3_30_group_norm_nhwc_one_pass_24_cu_4b293f384cuda3std6ranges3__45__cpo8distanceE,@object
	.size		_ZN61_INTERNAL_09f0c6f3_30_group_norm_nhwc_one_pass_24_cu_4b293f384cuda3std6ranges3__45__cpo8distanceE,(_ZN61_INTERNAL_09f0c6f3_30_group_norm_nhwc_one_pass_24_cu_4b293f386thrust23THRUST_300001_SM_900_NS12placeholders2_6E - _ZN61_INTERNAL_09f0c6f3_30_group_norm_nhwc_one_pass_24_cu_4b293f384cuda3std6ranges3__45__cpo8distanceE)
_ZN61_INTERNAL_09f0c6f3_30_group_norm_nhwc_one_pass_24_cu_4b293f384cuda3std6ranges3__45__cpo8distanceE:
	.zero		1
	.type		_ZN61_INTERNAL_09f0c6f3_30_group_norm_nhwc_one_pass_24_cu_4b293f386thrust23THRUST_300001_SM_900_NS12placeholders2_6E,@object
	.size		_ZN61_INTERNAL_09f0c6f3_30_group_norm_nhwc_one_pass_24_cu_4b293f386thrust23THRUST_300001_SM_900_NS12placeholders2_6E,(_ZN61_INTERNAL_09f0c6f3_30_group_norm_nhwc_one_pass_24_cu_4b293f384cuda3std3__45__cpo4cendE - _ZN61_INTERNAL_09f0c6f3_30_group_norm_nhwc_one_pass_24_cu_4b293f386thrust23THRUST_300001_SM_900_NS12placeholders2_6E)
_ZN61_INTERNAL_09f0c6f3_30_group_norm_nhwc_one_pass_24_cu_4b293f386thrust23THRUST_300001_SM_900_NS12placeholders2_6E:
	.zero		1
	.type		_ZN61_INTERNAL_09f0c6f3_30_group_norm_nhwc_one_pass_24_cu_4b293f384cuda3std3__45__cpo4cendE,@object
	.size		_ZN61_INTERNAL_09f0c6f3_30_group_norm_nhwc_one_pass_24_cu_4b293f384cuda3std3__45__cpo4cendE,(_ZN61_INTERNAL_09f0c6f3_30_group_norm_nhwc_one_pass_24_cu_4b293f384cuda3std6ranges3__45__cpo4cendE - _ZN61_INTERNAL_09f0c6f3_30_group_norm_nhwc_one_pass_24_cu_4b293f384cuda3std3__45__cpo4cendE)
_ZN61_INTERNAL_09f0c6f3_30_group_norm_nhwc_one_pass_24_cu_4b293f384cuda3std3__45__cpo4cendE:
	.zero		1
	.type		_ZN61_INTERNAL_09f0c6f3_30_group_norm_nhwc_one_pass_24_cu_4b293f384cuda3std6ranges3__45__cpo4cendE,@object
	.size		_ZN61_INTERNAL_09f0c6f3_30_group_norm_nhwc_one_pass_24_cu_4b293f384cuda3std6ranges3__45__cpo4cendE,(_ZN61_INTERNAL_09f0c6f3_30_group_norm_nhwc_one_pass_24_cu_4b293f384cuda3std3__420unreachable_sentinelE - _ZN61_INTERNAL_09f0c6f3_30_group_norm_nhwc_one_pass_24_cu_4b293f384cuda3std6ranges3__45__cpo4cendE)
_ZN61_INTERNAL_09f0c6f3_30_group_norm_nhwc_one_pass_24_cu_4b293f384cuda3std6ranges3__45__cpo4cendE:
	.zero		1
	.type		_ZN61_INTERNAL_09f0c6f3_30_group_norm_nhwc_one_pass_24_cu_4b293f384cuda3std3__420unreachable_sentinelE,@object
	.size		_ZN61_INTERNAL_09f0c6f3_30_group_norm_nhwc_one_pass_24_cu_4b293f384cuda3std3__420unreachable_sentinelE,(_ZN61_INTERNAL_09f0c6f3_30_group_norm_nhwc_one_pass_24_cu_4b293f384cuda3std6ranges3__45__cpo5ssizeE - _ZN61_INTERNAL_09f0c6f3_30_group_norm_nhwc_one_pass_24_cu_4b293f384cuda3std3__420unreachable_sentinelE)
_ZN61_INTERNAL_09f0c6f3_30_group_norm_nhwc_one_pass_24_cu_4b293f384cuda3std3__420unreachable_sentinelE:
	.zero		1
	.type		_ZN61_INTERNAL_09f0c6f3_30_group_norm_nhwc_one_pass_24_cu_4b293f384cuda3std6ranges3__45__cpo5ssizeE,@object
	.size		_ZN61_INTERNAL_09f0c6f3_30_group_norm_nhwc_one_pass_24_cu_4b293f384cuda3std6ranges3__45__cpo5ssizeE,(_ZN61_INTERNAL_09f0c6f3_30_group_norm_nhwc_one_pass_24_cu_4b293f386thrust23THRUST_300001_SM_900_NS12placeholders3_10E - _ZN61_INTERNAL_09f0c6f3_30_group_norm_nhwc_one_pass_24_cu_4b293f384cuda3std6ranges3__45__cpo5ssizeE)
_ZN61_INTERNAL_09f0c6f3_30_group_norm_nhwc_one_pass_24_cu_4b293f384cuda3std6ranges3__45__cpo5ssizeE:
	.zero		1
	.type		_ZN61_INTERNAL_09f0c6f3_30_group_norm_nhwc_one_pass_24_cu_4b293f386thrust23THRUST_300001_SM_900_NS12placeholders3_10E,@object
	.size		_ZN61_INTERNAL_09f0c6f3_30_group_norm_nhwc_one_pass_24_cu_4b293f386thrust23THRUST_300001_SM_900_NS12placeholders3_10E,(_ZN61_INTERNAL_09f0c6f3_30_group_norm_nhwc_one_pass_24_cu_4b293f384cuda3std3__45__cpo5crendE - _ZN61_INTERNAL_09f0c6f3_30_group_norm_nhwc_one_pass_24_cu_4b293f386thrust23THRUST_300001_SM_900_NS12placeholders3_10E)
_ZN61_INTERNAL_09f0c6f3_30_group_norm_nhwc_one_pass_24_cu_4b293f386thrust23THRUST_300001_SM_900_NS12placeholders3_10E:
	.zero		1
	.type		_ZN61_INTERNAL_09f0c6f3_30_group_norm_nhwc_one_pass_24_cu_4b293f384cuda3std3__45__cpo5crendE,@object
	.size		_ZN61_INTERNAL_09f0c6f3_30_group_norm_nhwc_one_pass_24_cu_4b293f384cuda3std3__45__cpo5crendE,(_ZN61_INTERNAL_09f0c6f3_30_group_norm_nhwc_one_pass_24_cu_4b293f384cuda3std6ranges3__45__cpo4prevE - _ZN61_INTERNAL_09f0c6f3_30_group_norm_nhwc_one_pass_24_cu_4b293f384cuda3std3__45__cpo5crendE)
_ZN61_INTERNAL_09f0c6f3_30_group_norm_nhwc_one_pass_24_cu_4b293f384cuda3std3__45__cpo5crendE:
	.zero		1
	.type		_ZN61_INTERNAL_09f0c6f3_30_group_norm_nhwc_one_pass_24_cu_4b293f384cuda3std6ranges3__45__cpo4prevE,@object
	.size		_ZN61_INTERNAL_09f0c6f3_30_group_norm_nhwc_one_pass_24_cu_4b293f384cuda3std6ranges3__45__cpo4prevE,(_ZN61_INTERNAL_09f0c6f3_30_group_norm_nhwc_one_pass_24_cu_4b293f384cuda3std6ranges3__45__cpo9iter_moveE - _ZN61_INTERNAL_09f0c6f3_30_group_norm_nhwc_one_pass_24_cu_4b293f384cuda3std6ranges3__45__cpo4prevE)
_ZN61_INTERNAL_09f0c6f3_30_group_norm_nhwc_one_pass_24_cu_4b293f384cuda3std6ranges3__45__cpo4prevE:
	.zero		1
	.type		_ZN61_INTERNAL_09f0c6f3_30_group_norm_nhwc_one_pass_24_cu_4b293f384cuda3std6ranges3__45__cpo9iter_moveE,@object
	.size		_ZN61_INTERNAL_09f0c6f3_30_group_norm_nhwc_one_pass_24_cu_4b293f384cuda3std6ranges3__45__cpo9iter_moveE,(_ZN61_INTERNAL_09f0c6f3_30_group_norm_nhwc_one_pass_24_cu_4b293f386thrust23THRUST_300001_SM_900_NS12placeholders2_2E - _ZN61_INTERNAL_09f0c6f3_30_group_norm_nhwc_one_pass_24_cu_4b293f384cuda3std6ranges3__45__cpo9iter_moveE)
_ZN61_INTERNAL_09f0c6f3_30_group_norm_nhwc_one_pass_24_cu_4b293f384cuda3std6ranges3__45__cpo9iter_moveE:
	.zero		1
	.type		_ZN61_INTERNAL_09f0c6f3_30_group_norm_nhwc_one_pass_24_cu_4b293f386thrust23THRUST_300001_SM_900_NS12placeholders2_2E,@object
	.size		_ZN61_INTERNAL_09f0c6f3_30_group_norm_nhwc_one_pass_24_cu_4b293f386thrust23THRUST_300001_SM_900_NS12placeholders2_2E,(_ZN61_INTERNAL_09f0c6f3_30_group_norm_nhwc_one_pass_24_cu_4b293f386thrust23THRUST_300001_SM_900_NS12placeholders2_4E - _ZN61_INTERNAL_09f0c6f3_30_group_norm_nhwc_one_pass_24_cu_4b293f386thrust23THRUST_300001_SM_900_NS12placeholders2_2E)
_ZN61_INTERNAL_09f0c6f3_30_group_norm_nhwc_one_pass_24_cu_4b293f386thrust23THRUST_300001_SM_900_NS12placeholders2_2E:
	.zero		1
	.type		_ZN61_INTERNAL_09f0c6f3_30_group_norm_nhwc_one_pass_24_cu_4b293f386thrust23THRUST_300001_SM_900_NS12placeholders2_4E,@object
	.size		_ZN61_INTERNAL_09f0c6f3_30_group_norm_nhwc_one_pass_24_cu_4b293f386thrust23THRUST_300001_SM_900_NS12placeholders2_4E,(_ZN61_INTERNAL_09f0c6f3_30_group_norm_nhwc_one_pass_24_cu_4b293f384cuda3std3__45__cpo3endE - _ZN61_INTERNAL_09f0c6f3_30_group_norm_nhwc_one_pass_24_cu_4b293f386thrust23THRUST_300001_SM_900_NS12placeholders2_4E)
_ZN61_INTERNAL_09f0c6f3_30_group_norm_nhwc_one_pass_24_cu_4b293f386thrust23THRUST_300001_SM_900_NS12placeholders2_4E:
	.zero		1
	.type		_ZN61_INTERNAL_09f0c6f3_30_group_norm_nhwc_one_pass_24_cu_4b293f384cuda3std3__45__cpo3endE,@object
	.size		_ZN61_INTERNAL_09f0c6f3_30_group_norm_nhwc_one_pass_24_cu_4b293f384cuda3std3__45__cpo3endE,(_ZN61_INTERNAL_09f0c6f3_30_group_norm_nhwc_one_pass_24_cu_4b293f384cuda3std6ranges3__45__cpo3endE - _ZN61_INTERNAL_09f0c6f3_30_group_norm_nhwc_one_pass_24_cu_4b293f384cuda3std3__45__cpo3endE)
_ZN61_INTERNAL_09f0c6f3_30_group_norm_nhwc_one_pass_24_cu_4b293f384cuda3std3__45__cpo3endE:
	.zero		1
	.type		_ZN61_INTERNAL_09f0c6f3_30_group_norm_nhwc_one_pass_24_cu_4b293f384cuda3std6ranges3__45__cpo3endE,@object
	.size		_ZN61_INTERNAL_09f0c6f3_30_group_norm_nhwc_one_pass_24_cu_4b293f384cuda3std6ranges3__45__cpo3endE,(_ZN61_INTERNAL_09f0c6f3_30_group_norm_nhwc_one_pass_24_cu_4b293f384cuda3std3__419piecewise_constructE - _ZN61_INTERNAL_09f0c6f3_30_group_norm_nhwc_one_pass_24_cu_4b293f384cuda3std6ranges3__45__cpo3endE)
_ZN61_INTERNAL_09f0c6f3_30_group_norm_nhwc_one_pass_24_cu_4b293f384cuda3std6ranges3__45__cpo3endE:
	.zero		1
	.type		_ZN61_INTERNAL_09f0c6f3_30_group_norm_nhwc_one_pass_24_cu_4b293f384cuda3std3__419piecewise_constructE,@object
	.size		_ZN61_INTERNAL_09f0c6f3_30_group_norm_nhwc_one_pass_24_cu_4b293f384cuda3std3__419piecewise_constructE,(_ZN61_INTERNAL_09f0c6f3_30_group_norm_nhwc_one_pass_24_cu_4b293f384cuda3std6ranges3__45__cpo5cdataE - _ZN61_INTERNAL_09f0c6f3_30_group_norm_nhwc_one_pass_24_cu_4b293f384cuda3std3__419piecewise_constructE)
_ZN61_INTERNAL_09f0c6f3_30_group_norm_nhwc_one_pass_24_cu_4b293f384cuda3std3__419piecewise_constructE:
	.zero		1
	.type		_ZN61_INTERNAL_09f0c6f3_30_group_norm_nhwc_one_pass_24_cu_4b293f384cuda3std6ranges3__45__cpo5cdataE,@object
	.size		_ZN61_INTERNAL_09f0c6f3_30_group_norm_nhwc_one_pass_24_cu_4b293f384cuda3std6ranges3__45__cpo5cdataE,(_ZN61_INTERNAL_09f0c6f3_30_group_norm_nhwc_one_pass_24_cu_4b293f386thrust23THRUST_300001_SM_900_NS12placeholders2_8E - _ZN61_INTERNAL_09f0c6f3_30_group_norm_nhwc_one_pass_24_cu_4b293f384cuda3std6ranges3__45__cpo5cdataE)
_ZN61_INTERNAL_09f0c6f3_30_group_norm_nhwc_one_pass_24_cu_4b293f384cuda3std6ranges3__45__cpo5cdataE:
	.zero		1
	.type		_ZN61_INTERNAL_09f0c6f3_30_group_norm_nhwc_one_pass_24_cu_4b293f386thrust23THRUST_300001_SM_900_NS12placeholders2_8E,@object
	.size		_ZN61_INTERNAL_09f0c6f3_30_group_norm_nhwc_one_pass_24_cu_4b293f386thrust23THRUST_300001_SM_900_NS12placeholders2_8E,(_ZN61_INTERNAL_09f0c6f3_30_group_norm_nhwc_one_pass_24_cu_4b293f384cuda3std3__45__cpo4rendE - _ZN61_INTERNAL_09f0c6f3_30_group_norm_nhwc_one_pass_24_cu_4b293f386thrust23THRUST_300001_SM_900_NS12placeholders2_8E)
_ZN61_INTERNAL_09f0c6f3_30_group_norm_nhwc_one_pass_24_cu_4b293f386thrust23THRUST_300001_SM_900_NS12placeholders2_8E:
	.zero		1
	.type		_ZN61_INTERNAL_09f0c6f3_30_group_norm_nhwc_one_pass_24_cu_4b293f384cuda3std3__45__cpo4rendE,@object
	.size		_ZN61_INTERNAL_09f0c6f3_30_group_norm_nhwc_one_pass_24_cu_4b293f384cuda3std3__45__cpo4rendE,(_ZN61_INTERNAL_09f0c6f3_30_group_norm_nhwc_one_pass_24_cu_4b293f384cuda3std6ranges3__45__cpo9iter_swapE - _ZN61_INTERNAL_09f0c6f3_30_group_norm_nhwc_one_pass_24_cu_4b293f384cuda3std3__45__cpo4rendE)
_ZN61_INTERNAL_09f0c6f3_30_group_norm_nhwc_one_pass_24_cu_4b293f384cuda3std3__45__cpo4rendE:
	.zero		1
	.type		_ZN61_INTERNAL_09f0c6f3_30_group_norm_nhwc_one_pass_24_cu_4b293f384cuda3std6ranges3__45__cpo9iter_swapE,@object
	.size		_ZN61_INTERNAL_09f0c6f3_30_group_norm_nhwc_one_pass_24_cu_4b293f384cuda3std6ranges3__45__cpo9iter_swapE,(_ZN61_INTERNAL_09f0c6f3_30_group_norm_nhwc_one_pass_24_cu_4b293f384cuda3std3__48unexpectE - _ZN61_INTERNAL_09f0c6f3_30_group_norm_nhwc_one_pass_24_cu_4b293f384cuda3std6ranges3__45__cpo9iter_swapE)
_ZN61_INTERNAL_09f0c6f3_30_group_norm_nhwc_one_pass_24_cu_4b293f384cuda3std6ranges3__45__cpo9iter_swapE:
	.zero		1
	.type		_ZN61_INTERNAL_09f0c6f3_30_group_norm_nhwc_one_pass_24_cu_4b293f384cuda3std3__48unexpectE,@object
	.size		_ZN61_INTERNAL_09f0c6f3_30_group_norm_nhwc_one_pass_24_cu_4b293f384cuda3std3__48unexpectE,(_ZN61_INTERNAL_09f0c6f3_30_group_norm_nhwc_one_pass_24_cu_4b293f386thrust23THRUST_300001_SM_900_NS6system6detail10sequential3seqE - _ZN61_INTERNAL_09f0c6f3_30_group_norm_nhwc_one_pass_24_cu_4b293f384cuda3std3__48unexpectE)
_ZN61_INTERNAL_09f0c6f3_30_group_norm_nhwc_one_pass_24_cu_4b293f384cuda3std3__48unexpectE:
	.zero		1
	.type		_ZN61_INTERNAL_09f0c6f3_30_group_norm_nhwc_one_pass_24_cu_4b293f386thrust23THRUST_300001_SM_900_NS6system6detail10sequential3seqE,@object
	.size		_ZN61_INTERNAL_09f0c6f3_30_group_norm_nhwc_one_pass_24_cu_4b293f386thrust23THRUST_300001_SM_900_NS6system6detail10sequential3seqE,(.L_29 - _ZN61_INTERNAL_09f0c6f3_30_group_norm_nhwc_one_pass_24_cu_4b293f386thrust23THRUST_300001_SM_900_NS6system6detail10sequential3seqE)
_ZN61_INTERNAL_09f0c6f3_30_group_norm_nhwc_one_pass_24_cu_4b293f386thrust23THRUST_300001_SM_900_NS6system6detail10sequential3seqE:
	.zero		1
.L_29:


//--------------------- .nv.shared._Z35group_norm_nhwc_bwd_one_pass_kernelI11Bf16IOFp32WLi64ELi24ELi384EEv26Group_norm_nhwc_bwd_params --------------------------
	.section	.nv.shared._Z35group_norm_nhwc_bwd_one_pass_kernelI11Bf16IOFp32WLi64ELi24ELi384EEv26Group_norm_nhwc_bwd_params,"aw",@nobits
	.sectionflags	@""
	.align	16
.nv.shared._Z35group_norm_nhwc_bwd_one_pass_kernelI11Bf16IOFp32WLi64ELi24ELi384EEv26Group_norm_nhwc_bwd_params:
	.zero		7296


//--------------------- .nv.shared._Z35group_norm_nhwc_bwd_one_pass_kernelI11Bf16IOFp32WLi128ELi24ELi384EEv26Group_norm_nhwc_bwd_params --------------------------
	.section	.nv.shared._Z35group_norm_nhwc_bwd_one_pass_kernelI11Bf16IOFp32WLi128ELi24ELi384EEv26Group_norm_nhwc_bwd_params,"aw",@nobits
	.sectionflags	@""
	.align	16
.nv.shared._Z35group_norm_nhwc_bwd_one_pass_kernelI11Bf16IOFp32WLi128ELi24ELi384EEv26Group_norm_nhwc_bwd_params:
	.zero		7296


//--------------------- .nv.shared._Z35group_norm_nhwc_bwd_one_pass_kernelI11Bf16IOFp32WLi256ELi24ELi384EEv26Group_norm_nhwc_bwd_params --------------------------
	.section	.nv.shared._Z35group_norm_nhwc_bwd_one_pass_kernelI11Bf16IOFp32WLi256ELi24ELi384EEv26Group_norm_nhwc_bwd_params,"aw",@nobits
	.sectionflags	@""
	.align	16
.nv.shared._Z35group_norm_nhwc_bwd_one_pass_kernelI11Bf16IOFp32WLi256ELi24ELi384EEv26Group_norm_nhwc_bwd_params:
	.zero		7296


//--------------------- .nv.shared._Z35group_norm_nhwc_bwd_one_pass_kernelI11Bf16IOFp32WLi512ELi24ELi384EEv26Group_norm_nhwc_bwd_params --------------------------
	.section	.nv.shared._Z35group_norm_nhwc_bwd_one_pass_kernelI11Bf16IOFp32WLi512ELi24ELi384EEv26Group_norm_nhwc_bwd_params,"aw",@nobits
	.sectionflags	@""
	.align	16
.nv.shared._Z35group_norm_nhwc_bwd_one_pass_kernelI11Bf16IOFp32WLi512ELi24ELi384EEv26Group_norm_nhwc_bwd_params:
	.zero		7296


//--------------------- .nv.shared._Z35group_norm_nhwc_bwd_one_pass_kernelI11Bf16IOBf16WLi64ELi24ELi384EEv26Group_norm_nhwc_bwd_params --------------------------
	.section	.nv.shared._Z35group_norm_nhwc_bwd_one_pass_kernelI11Bf16IOBf16WLi64ELi24ELi384EEv26Group_norm_nhwc_bwd_params,"aw",@nobits
	.sectionflags	@""
	.align	16
.nv.shared._Z35group_norm_nhwc_bwd_one_pass_kernelI11Bf16IOBf16WLi64ELi24ELi384EEv26Group_norm_nhwc_bwd_params:
	.zero		7296


//--------------------- .nv.shared._Z35group_norm_nhwc_bwd_one_pass_kernelI11Bf16IOBf16WLi128ELi24ELi384EEv26Group_norm_nhwc_bwd_params --------------------------
	.section	.nv.shared._Z35group_norm_nhwc_bwd_one_pass_kernelI11Bf16IOBf16WLi128ELi24ELi384EEv26Group_norm_nhwc_bwd_params,"aw",@nobits
	.sectionflags	@""
	.align	16
.nv.shared._Z35group_norm_nhwc_bwd_one_pass_kernelI11Bf16IOBf16WLi128ELi24ELi384EEv26Group_norm_nhwc_bwd_params:
	.zero		7296


//--------------------- .nv.shared._Z35group_norm_nhwc_bwd_one_pass_kernelI11Bf16IOBf16WLi256ELi24ELi384EEv26Group_norm_nhwc_bwd_params --------------------------
	.section	.nv.shared._Z35group_norm_nhwc_bwd_one_pass_kernelI11Bf16IOBf16WLi256ELi24ELi384EEv26Group_norm_nhwc_bwd_params,"aw",@nobits
	.sectionflags	@""
	.align	16
.nv.shared._Z35group_norm_nhwc_bwd_one_pass_kernelI11Bf16IOBf16WLi256ELi24ELi384EEv26Group_norm_nhwc_bwd_params:
	.zero		7296


//--------------------- .nv.shared._Z35group_norm_nhwc_bwd_one_pass_kernelI11Bf16IOBf16WLi512ELi24ELi384EEv26Group_norm_nhwc_bwd_params --------------------------
	.section	.nv.shared._Z35group_norm_nhwc_bwd_one_pass_kernelI11Bf16IOBf16WLi512ELi24ELi384EEv26Group_norm_nhwc_bwd_params,"aw",@nobits
	.sectionflags	@""
	.align	16
.nv.shared._Z35group_norm_nhwc_bwd_one_pass_kernelI11Bf16IOBf16WLi512ELi24ELi384EEv26Group_norm_nhwc_bwd_params:
	.zero		7296


//--------------------- .nv.shared._Z35group_norm_nhwc_bwd_one_pass_kernelI11Bf16IOFp16WLi64ELi24ELi384EEv26Group_norm_nhwc_bwd_params --------------------------
	.section	.nv.shared._Z35group_norm_nhwc_bwd_one_pass_kernelI11Bf16IOFp16WLi64ELi24ELi384EEv26Group_norm_nhwc_bwd_params,"aw",@nobits
	.sectionflags	@""
	.align	16
.nv.shared._Z35group_norm_nhwc_bwd_one_pass_kernelI11Bf16IOFp16WLi64ELi24ELi384EEv26Group_norm_nhwc_bwd_params:
	.zero		7296


//--------------------- .nv.shared._Z35group_norm_nhwc_bwd_one_pass_kernelI11Bf16IOFp16WLi128ELi24ELi384EEv26Group_norm_nhwc_bwd_params --------------------------
	.section	.nv.shared._Z35group_norm_nhwc_bwd_one_pass_kernelI11Bf16IOFp16WLi128ELi24ELi384EEv26Group_norm_nhwc_bwd_params,"aw",@nobits
	.sectionflags	@""
	.align	16
.nv.shared._Z35group_norm_nhwc_bwd_one_pass_kernelI11Bf16IOFp16WLi128ELi24ELi384EEv26Group_norm_nhwc_bwd_params:
	.zero		7296


//--------------------- .nv.shared._Z35group_norm_nhwc_bwd_one_pass_kernelI11Bf16IOFp16WLi256ELi24ELi384EEv26Group_norm_nhwc_bwd_params --------------------------
	.section	.nv.shared._Z35group_norm_nhwc_bwd_one_pass_kernelI11Bf16IOFp16WLi256ELi24ELi384EEv26Group_norm_nhwc_bwd_params,"aw",@nobits
	.sectionflags	@""
	.align	16
.nv.shared._Z35group_norm_nhwc_bwd_one_pass_kernelI11Bf16IOFp16WLi256ELi24ELi384EEv26Group_norm_nhwc_bwd_params:
	.zero		7296


//--------------------- .nv.shared._Z35group_norm_nhwc_bwd_one_pass_kernelI11Bf16IOFp16WLi512ELi24ELi384EEv26Group_norm_nhwc_bwd_params --------------------------
	.section	.nv.shared._Z35group_norm_nhwc_bwd_one_pass_kernelI11Bf16IOFp16WLi512ELi24ELi384EEv26Group_norm_nhwc_bwd_params,"aw",@nobits
	.sectionflags	@""
	.align	16
.nv.shared._Z35group_norm_nhwc_bwd_one_pass_kernelI11Bf16IOFp16WLi512ELi24ELi384EEv26Group_norm_nhwc_bwd_params:
	.zero		7296


//--------------------- .nv.shared._Z35group_norm_nhwc_bwd_one_pass_kernelI11Fp16IOFp32WLi64ELi24ELi384EEv26Group_norm_nhwc_bwd_params --------------------------
	.section	.nv.shared._Z35group_norm_nhwc_bwd_one_pass_kernelI11Fp16IOFp32WLi64ELi24ELi384EEv26Group_norm_nhwc_bwd_params,"aw",@nobits
	.sectionflags	@""
	.align	16
.nv.shared._Z35group_norm_nhwc_bwd_one_pass_kernelI11Fp16IOFp32WLi64ELi24ELi384EEv26Group_norm_nhwc_bwd_params:
	.zero		7296


//--------------------- .nv.shared._Z35group_norm_nhwc_bwd_one_pass_kernelI11Fp16IOFp32WLi128ELi24ELi384EEv26Group_norm_nhwc_bwd_params --------------------------
	.section	.nv.shared._Z35group_norm_nhwc_bwd_one_pass_kernelI11Fp16IOFp32WLi128ELi24ELi384EEv26Group_norm_nhwc_bwd_params,"aw",@nobits
	.sectionflags	@""
	.align	16
.nv.shared._Z35group_norm_nhwc_bwd_one_pass_kernelI11Fp16IOFp32WLi128ELi24ELi384EEv26Group_norm_nhwc_bwd_params:
	.zero		7296


//--------------------- .nv.shared._Z35group_norm_nhwc_bwd_one_pass_kernelI11Fp16IOFp32WLi256ELi24ELi384EEv26Group_norm_nhwc_bwd_params --------------------------
	.section	.nv.shared._Z35group_norm_nhwc_bwd_one_pass_kernelI11Fp16IOFp32WLi256ELi24ELi384EEv26Group_norm_nhwc_bwd_params,"aw",@nobits
	.sectionflags	@""
	.align	16
.nv.shared._Z35group_norm_nhwc_bwd_one_pass_kernelI11Fp16IOFp32WLi256ELi24ELi384EEv26Group_norm_nhwc_bwd_params:
	.zero		7296


//--------------------- .nv.shared._Z35group_norm_nhwc_bwd_one_pass_kernelI11Fp16IOFp32WLi512ELi24ELi384EEv26Group_norm_nhwc_bwd_params --------------------------
	.section	.nv.shared._Z35group_norm_nhwc_bwd_one_pass_kernelI11Fp16IOFp32WLi512ELi24ELi384EEv26Group_norm_nhwc_bwd_params,"aw",@nobits
	.sectionflags	@""
	.align	16
.nv.shared._Z35group_norm_nhwc_bwd_one_pass_kernelI11Fp16IOFp32WLi512ELi24ELi384EEv26Group_norm_nhwc_bwd_params:
	.zero		7296


//--------------------- .nv.shared._Z35group_norm_nhwc_bwd_one_pass_kernelI11Fp16IOBf16WLi64ELi24ELi384EEv26Group_norm_nhwc_bwd_params --------------------------
	.section	.nv.shared._Z35group_norm_nhwc_bwd_one_pass_kernelI11Fp16IOBf16WLi64ELi24ELi384EEv26Group_norm_nhwc_bwd_params,"aw",@nobits
	.sectionflags	@""
	.align	16
.nv.shared._Z35group_norm_nhwc_bwd_one_pass_kernelI11Fp16IOBf16WLi64ELi24ELi384EEv26Group_norm_nhwc_bwd_params:
	.zero		7296


//--------------------- .nv.shared._Z35group_norm_nhwc_bwd_one_pass_kernelI11Fp16IOBf16WLi128ELi24ELi384EEv26Group_norm_nhwc_bwd_params --------------------------
	.section	.nv.shared._Z35group_norm_nhwc_bwd_one_pass_kernelI11Fp16IOBf16WLi128ELi24ELi384EEv26Group_norm_nhwc_bwd_params,"aw",@nobits
	.sectionflags	@""
	.align	16
.nv.shared._Z35group_norm_nhwc_bwd_one_pass_kernelI11Fp16IOBf16WLi128ELi24ELi384EEv26Group_norm_nhwc_bwd_params:
	.zero		7296


//--------------------- .nv.shared._Z35group_norm_nhwc_bwd_one_pass_kernelI11Fp16IOBf16WLi256ELi24ELi384EEv26Group_norm_nhwc_bwd_params --------------------------
	.section	.nv.shared._Z35group_norm_nhwc_bwd_one_pass_kernelI11Fp16IOBf16WLi256ELi24ELi384EEv26Group_norm_nhwc_bwd_params,"aw",@nobits
	.sectionflags	@""
	.align	16
.nv.shared._Z35group_norm_nhwc_bwd_one_pass_kernelI11Fp16IOBf16WLi256ELi24ELi384EEv26Group_norm_nhwc_bwd_params:
	.zero		7296


//--------------------- .nv.shared._Z35group_norm_nhwc_bwd_one_pass_kernelI11Fp16IOBf16WLi512ELi24ELi384EEv26Group_norm_nhwc_bwd_params --------------------------
	.section	.nv.shared._Z35group_norm_nhwc_bwd_one_pass_kernelI11Fp16IOBf16WLi512ELi24ELi384EEv26Group_norm_nhwc_bwd_params,"aw",@nobits
	.sectionflags	@""
	.align	16
.nv.shared._Z35group_norm_nhwc_bwd_one_pass_kernelI11Fp16IOBf16WLi512ELi24ELi384EEv26Group_norm_nhwc_bwd_params:
	.zero		7296


//--------------------- .nv.shared._Z35group_norm_nhwc_bwd_one_pass_kernelI11Fp16IOFp16WLi64ELi24ELi384EEv26Group_norm_nhwc_bwd_params --------------------------
	.section	.nv.shared._Z35group_norm_nhwc_bwd_one_pass_kernelI11Fp16IOFp16WLi64ELi24ELi384EEv26Group_norm_nhwc_bwd_params,"aw",@nobits
	.sectionflags	@""
	.align	16
.nv.shared._Z35group_norm_nhwc_bwd_one_pass_kernelI11Fp16IOFp16WLi64ELi24ELi384EEv26Group_norm_nhwc_bwd_params:
	.zero		7296


//--------------------- .nv.shared._Z35group_norm_nhwc_bwd_one_pass_kernelI11Fp16IOFp16WLi128ELi24ELi384EEv26Group_norm_nhwc_bwd_params --------------------------
	.section	.nv.shared._Z35group_norm_nhwc_bwd_one_pass_kernelI11Fp16IOFp16WLi128ELi24ELi384EEv26Group_norm_nhwc_bwd_params,"aw",@nobits
	.sectionflags	@""
	.align	16
.nv.shared._Z35group_norm_nhwc_bwd_one_pass_kernelI11Fp16IOFp16WLi128ELi24ELi384EEv26Group_norm_nhwc_bwd_params:
	.zero		7296


//--------------------- .nv.shared._Z35group_norm_nhwc_bwd_one_pass_kernelI11Fp16IOFp16WLi256ELi24ELi384EEv26Group_norm_nhwc_bwd_params --------------------------
	.section	.nv.shared._Z35group_norm_nhwc_bwd_one_pass_kernelI11Fp16IOFp16WLi256ELi24ELi384EEv26Group_norm_nhwc_bwd_params,"aw",@nobits
	.sectionflags	@""
	.align	16
.nv.shared._Z35group_norm_nhwc_bwd_one_pass_kernelI11Fp16IOFp16WLi256ELi24ELi384EEv26Group_norm_nhwc_bwd_params:
	.zero		7296


//--------------------- .nv.shared._Z35group_norm_nhwc_bwd_one_pass_kernelI11Fp16IOFp16WLi512ELi24ELi384EEv26Group_norm_nhwc_bwd_params --------------------------
	.section	.nv.shared._Z35group_norm_nhwc_bwd_one_pass_kernelI11Fp16IOFp16WLi512ELi24ELi384EEv26Group_norm_nhwc_bwd_params,"aw",@nobits
	.sectionflags	@""
	.align	16
.nv.shared._Z35group_norm_nhwc_bwd_one_pass_kernelI11Fp16IOFp16WLi512ELi24ELi384EEv26Group_norm_nhwc_bwd_params:
	.zero		7296


//--------------------- .nv.shared._Z35group_norm_nhwc_bwd_one_pass_kernelI11Fp32IOFp32WLi64ELi24ELi384EEv26Group_norm_nhwc_bwd_params --------------------------
	.section	.nv.shared._Z35group_norm_nhwc_bwd_one_pass_kernelI11Fp32IOFp32WLi64ELi24ELi384EEv26Group_norm_nhwc_bwd_params,"aw",@nobits
	.sectionflags	@""
	.align	16
.nv.shared._Z35group_norm_nhwc_bwd_one_pass_kernelI11Fp32IOFp32WLi64ELi24ELi384EEv26Group_norm_nhwc_bwd_params:
	.zero		7296


//--------------------- .nv.shared._Z35group_norm_nhwc_bwd_one_pass_kernelI11Fp32IOFp32WLi128ELi24ELi384EEv26Group_norm_nhwc_bwd_params --------------------------
	.section	.nv.shared._Z35group_norm_nhwc_bwd_one_pass_kernelI11Fp32IOFp32WLi128ELi24ELi384EEv26Group_norm_nhwc_bwd_params,"aw",@nobits
	.sectionflags	@""
	.align	16
.nv.shared._Z35group_norm_nhwc_bwd_one_pass_kernelI11Fp32IOFp32WLi128ELi24ELi384EEv26Group_norm_nhwc_bwd_params:
	.zero		7296


//--------------------- .nv.shared._Z35group_norm_nhwc_bwd_one_pass_kernelI11Fp32IOFp32WLi256ELi24ELi384EEv26Group_norm_nhwc_bwd_params --------------------------
	.section	.nv.shared._Z35group_norm_nhwc_bwd_one_pass_kernelI11Fp32IOFp32WLi256ELi24ELi384EEv26Group_norm_nhwc_bwd_params,"aw",@nobits
	.sectionflags	@""
	.align	16
.nv.shared._Z35group_norm_nhwc_bwd_one_pass_kernelI11Fp32IOFp32WLi256ELi24ELi384EEv26Group_norm_nhwc_bwd_params:
	.zero		7296


//--------------------- .nv.shared._Z35group_norm_nhwc_bwd_one_pass_kernelI11Fp32IOFp32WLi512ELi24ELi384EEv26Group_norm_nhwc_bwd_params --------------------------
	.section	.nv.shared._Z35group_norm_nhwc_bwd_one_pass_kernelI11Fp32IOFp32WLi512ELi24ELi384EEv26Group_norm_nhwc_bwd_params,"aw",@nobits
	.sectionflags	@""
	.align	16
.nv.shared._Z35group_norm_nhwc_bwd_one_pass_kernelI11Fp32IOFp32WLi512ELi24ELi384EEv26Group_norm_nhwc_bwd_params:
	.zero		7296


//--------------------- .nv.shared._Z35group_norm_nhwc_bwd_one_pass_kernelI11Fp32IOBf16WLi64ELi24ELi384EEv26Group_norm_nhwc_bwd_params --------------------------
	.section	.nv.shared._Z35group_norm_nhwc_bwd_one_pass_kernelI11Fp32IOBf16WLi64ELi24ELi384EEv26Group_norm_nhwc_bwd_params,"aw",@nobits
	.sectionflags	@""
	.align	16
.nv.shared._Z35group_norm_nhwc_bwd_one_pass_kernelI11Fp32IOBf16WLi64ELi24ELi384EEv26Group_norm_nhwc_bwd_params:
	.zero		7296


//--------------------- .nv.shared._Z35group_norm_nhwc_bwd_one_pass_kernelI11Fp32IOBf16WLi128ELi24ELi384EEv26Group_norm_nhwc_bwd_params --------------------------
	.section	.nv.shared._Z35group_norm_nhwc_bwd_one_pass_kernelI11Fp32IOBf16WLi128ELi24ELi384EEv26Group_norm_nhwc_bwd_params,"aw",@nobits
	.sectionflags	@""
	.align	16
.nv.shared._Z35group_norm_nhwc_bwd_one_pass_kernelI11Fp32IOBf16WLi128ELi24ELi384EEv26Group_norm_nhwc_bwd_params:
	.zero		7296


//--------------------- .nv.shared._Z35group_norm_nhwc_bwd_one_pass_kernelI11Fp32IOBf16WLi256ELi24ELi384EEv26Group_norm_nhwc_bwd_params --------------------------
	.section	.nv.shared._Z35group_norm_nhwc_bwd_one_pass_kernelI11Fp32IOBf16WLi256ELi24ELi384EEv26Group_norm_nhwc_bwd_params,"aw",@nobits
	.sectionflags	@""
	.align	16
.nv.shared._Z35group_norm_nhwc_bwd_one_pass_kernelI11Fp32IOBf16WLi256ELi24ELi384EEv26Group_norm_nhwc_bwd_params:
	.zero		7296


//--------------------- .nv.shared._Z35group_norm_nhwc_bwd_one_pass_kernelI11Fp32IOBf16WLi512ELi24ELi384EEv26Group_norm_nhwc_bwd_params --------------------------
	.section	.nv.shared._Z35group_norm_nhwc_bwd_one_pass_kernelI11Fp32IOBf16WLi512ELi24ELi384EEv26Group_norm_nhwc_bwd_params,"aw",@nobits
	.sectionflags	@""
	.align	16
.nv.shared._Z35group_norm_nhwc_bwd_one_pass_kernelI11Fp32IOBf16WLi512ELi24ELi384EEv26Group_norm_nhwc_bwd_params:
	.zero		7296


//--------------------- .nv.shared._Z35group_norm_nhwc_bwd_one_pass_kernelI11Fp32IOFp16WLi64ELi24ELi384EEv26Group_norm_nhwc_bwd_params --------------------------
	.section	.nv.shared._Z35group_norm_nhwc_bwd_one_pass_kernelI11Fp32IOFp16WLi64ELi24ELi384EEv26Group_norm_nhwc_bwd_params,"aw",@nobits
	.sectionflags	@""
	.align	16
.nv.shared._Z35group_norm_nhwc_bwd_one_pass_kernelI11Fp32IOFp16WLi64ELi24ELi384EEv26Group_norm_nhwc_bwd_params:
	.zero		7296


//--------------------- .nv.shared._Z35group_norm_nhwc_bwd_one_pass_kernelI11Fp32IOFp16WLi128ELi24ELi384EEv26Group_norm_nhwc_bwd_params --------------------------
	.section	.nv.shared._Z35group_norm_nhwc_bwd_one_pass_kernelI11Fp32IOFp16WLi128ELi24ELi384EEv26Group_norm_nhwc_bwd_params,"aw",@nobits
	.sectionflags	@""
	.align	16
.nv.shared._Z35group_norm_nhwc_bwd_one_pass_kernelI11Fp32IOFp16WLi128ELi24ELi384EEv26Group_norm_nhwc_bwd_params:
	.zero		7296


//--------------------- .nv.shared._Z35group_norm_nhwc_bwd_one_pass_kernelI11Fp32IOFp16WLi256ELi24ELi384EEv26Group_norm_nhwc_bwd_params --------------------------
	.section	.nv.shared._Z35group_norm_nhwc_bwd_one_pass_kernelI11Fp32IOFp16WLi256ELi24ELi384EEv26Group_norm_nhwc_bwd_params,"aw",@nobits
	.sectionflags	@""
	.align	16
.nv.shared._Z35group_norm_nhwc_bwd_one_pass_kernelI11Fp32IOFp16WLi256ELi24ELi384EEv26Group_norm_nhwc_bwd_params:
	.zero		7296


//--------------------- .nv.shared._Z35group_norm_nhwc_bwd_one_pass_kernelI11Fp32IOFp16WLi512ELi24ELi384EEv26Group_norm_nhwc_bwd_params --------------------------
	.section	.nv.shared._Z35group_norm_nhwc_bwd_one_pass_kernelI11Fp32IOFp16WLi512ELi24ELi384EEv26Group_norm_nhwc_bwd_params,"aw",@nobits
	.sectionflags	@""
	.align	16
.nv.shared._Z35group_norm_nhwc_bwd_one_pass_kernelI11Fp32IOFp16WLi512ELi24ELi384EEv26Group_norm_nhwc_bwd_params:
	.zero		7296


//--------------------- .nv.shared._Z35group_norm_nhwc_fwd_one_pass_kernelI11Bf16IOFp32WLi64ELi24ELi384EEv26Group_norm_nhwc_fwd_params --------------------------
	.section	.nv.shared._Z35group_norm_nhwc_fwd_one_pass_kernelI11Bf16IOFp32WLi64ELi24ELi384EEv26Group_norm_nhwc_fwd_params,"aw",@nobits
	.sectionflags	@""
	.align	8
.nv.shared._Z35group_norm_nhwc_fwd_one_pass_kernelI11Bf16IOFp32WLi64ELi24ELi384EEv26Group_norm_nhwc_fwd_params:
	.zero		1152


//--------------------- .nv.shared._Z35group_norm_nhwc_fwd_one_pass_kernelI11Bf16IOFp32WLi128ELi24ELi384EEv26Group_norm_nhwc_fwd_params --------------------------
	.section	.nv.shared._Z35group_norm_nhwc_fwd_one_pass_kernelI11Bf16IOFp32WLi128ELi24ELi384EEv26Group_norm_nhwc_fwd_params,"aw",@nobits
	.sectionflags	@""
	.align	8
.nv.shared._Z35group_norm_nhwc_fwd_one_pass_kernelI11Bf16IOFp32WLi128ELi24ELi384EEv26Group_norm_nhwc_fwd_params:
	.zero		1152


//--------------------- .nv.shared._Z35group_norm_nhwc_fwd_one_pass_kernelI11Bf16IOFp32WLi256ELi24ELi384EEv26Group_norm_nhwc_fwd_params --------------------------
	.section	.nv.shared._Z35group_norm_nhwc_fwd_one_pass_kernelI11Bf16IOFp32WLi256ELi24ELi384EEv26Group_norm_nhwc_fwd_params,"aw",@nobits
	.sectionflags	@""
	.align	8
.nv.shared._Z35group_norm_nhwc_fwd_one_pass_kernelI11Bf16IOFp32WLi256ELi24ELi384EEv26Group_norm_nhwc_fwd_params:
	.zero		1152


//--------------------- .nv.shared._Z35group_norm_nhwc_fwd_one_pass_kernelI11Bf16IOFp32WLi512ELi24ELi384EEv26Group_norm_nhwc_fwd_params --------------------------
	.section	.nv.shared._Z35group_norm_nhwc_fwd_one_pass_kernelI11Bf16IOFp32WLi512ELi24ELi384EEv26Group_norm_nhwc_fwd_params,"aw",@nobits
	.sectionflags	@""
	.align	8
.nv.shared._Z35group_norm_nhwc_fwd_one_pass_kernelI11Bf16IOFp32WLi512ELi24ELi384EEv26Group_norm_nhwc_fwd_params:
	.zero		1152


//--------------------- .nv.shared._Z35group_norm_nhwc_fwd_one_pass_kernelI11Bf16IOBf16WLi64ELi24ELi384EEv26Group_norm_nhwc_fwd_params --------------------------
	.section	.nv.shared._Z35group_norm_nhwc_fwd_one_pass_kernelI11Bf16IOBf16WLi64ELi24ELi384EEv26Group_norm_nhwc_fwd_params,"aw",@nobits
	.sectionflags	@""
	.align	8
.nv.shared._Z35group_norm_nhwc_fwd_one_pass_kernelI11Bf16IOBf16WLi64ELi24ELi384EEv26Group_norm_nhwc_fwd_params:
	.zero		1152


//--------------------- .nv.shared._Z35group_norm_nhwc_fwd_one_pass_kernelI11Bf16IOBf16WLi128ELi24ELi384EEv26Group_norm_nhwc_fwd_params --------------------------
	.section	.nv.shared._Z35group_norm_nhwc_fwd_one_pass_kernelI11Bf16IOBf16WLi128ELi24ELi384EEv26Group_norm_nhwc_fwd_params,"aw",@nobits
	.sectionflags	@""
	.align	8
.nv.shared._Z35group_norm_nhwc_fwd_one_pass_kernelI11Bf16IOBf16WLi128ELi24ELi384EEv26Group_norm_nhwc_fwd_params:
	.zero		1152


//--------------------- .nv.shared._Z35group_norm_nhwc_fwd_one_pass_kernelI11Bf16IOBf16WLi256ELi24ELi384EEv26Group_norm_nhwc_fwd_params --------------------------
	.section	.nv.shared._Z35group_norm_nhwc_fwd_one_pass_kernelI11Bf16IOBf16WLi256ELi24ELi384EEv26Group_norm_nhwc_fwd_params,"aw",@nobits
	.sectionflags	@""
	.align	8
.nv.shared._Z35group_norm_nhwc_fwd_one_pass_kernelI11Bf16IOBf16WLi256ELi24ELi384EEv26Group_norm_nhwc_fwd_params:
	.zero		1152


//--------------------- .nv.shared._Z35group_norm_nhwc_fwd_one_pass_kernelI11Bf16IOBf16WLi512ELi24ELi384EEv26Group_norm_nhwc_fwd_params --------------------------
	.section	.nv.shared._Z35group_norm_nhwc_fwd_one_pass_kernelI11Bf16IOBf16WLi512ELi24ELi384EEv26Group_norm_nhwc_fwd_params,"aw",@nobits
	.sectionflags	@""
	.align	8
.nv.shared._Z35group_norm_nhwc_fwd_one_pass_kernelI11Bf16IOBf16WLi512ELi24ELi384EEv26Group_norm_nhwc_fwd_params:
	.zero		1152


//--------------------- .nv.shared._Z35group_norm_nhwc_fwd_one_pass_kernelI11Bf16IOFp16WLi64ELi24ELi384EEv26Group_norm_nhwc_fwd_params --------------------------
	.section	.nv.shared._Z35group_norm_nhwc_fwd_one_pass_kernelI11Bf16IOFp16WLi64ELi24ELi384EEv26Group_norm_nhwc_fwd_params,"aw",@nobits
	.sectionflags	@""
	.align	8
.nv.shared._Z35group_norm_nhwc_fwd_one_pass_kernelI11Bf16IOFp16WLi64ELi24ELi384EEv26Group_norm_nhwc_fwd_params:
	.zero		1152


//--------------------- .nv.shared._Z35group_norm_nhwc_fwd_one_pass_kernelI11Bf16IOFp16WLi128ELi24ELi384EEv26Group_norm_nhwc_fwd_params --------------------------
	.section	.nv.shared._Z35group_norm_nhwc_fwd_one_pass_kernelI11Bf16IOFp16WLi128ELi24ELi384EEv26Group_norm_nhwc_fwd_params,"aw",@nobits
	.sectionflags	@""
	.align	8
.nv.shared._Z35group_norm_nhwc_fwd_one_pass_kernelI11Bf16IOFp16WLi128ELi24ELi384EEv26Group_norm_nhwc_fwd_params:
	.zero		1152


//--------------------- .nv.shared._Z35group_norm_nhwc_fwd_one_pass_kernelI11Bf16IOFp16WLi256ELi24ELi384EEv26Group_norm_nhwc_fwd_params --------------------------
	.section	.nv.shared._Z35group_norm_nhwc_fwd_one_pass_kernelI11Bf16IOFp16WLi256ELi24ELi384EEv26Group_norm_nhwc_fwd_params,"aw",@nobits
	.sectionflags	@""
	.align	8
.nv.shared._Z35group_norm_nhwc_fwd_one_pass_kernelI11Bf16IOFp16WLi256ELi24ELi384EEv26Group_norm_nhwc_fwd_params:
	.zero		1152


//--------------------- .nv.shared._Z35group_norm_nhwc_fwd_one_pass_kernelI11Bf16IOFp16WLi512ELi24ELi384EEv26Group_norm_nhwc_fwd_params --------------------------
	.section	.nv.shared._Z35group_norm_nhwc_fwd_one_pass_kernelI11Bf16IOFp16WLi512ELi24ELi384EEv26Group_norm_nhwc_fwd_params,"aw",@nobits
	.sectionflags	@""
	.align	8
.nv.shared._Z35group_norm_nhwc_fwd_one_pass_kernelI11Bf16IOFp16WLi512ELi24ELi384EEv26Group_norm_nhwc_fwd_params:
	.zero		1152


//--------------------- .nv.shared._Z35group_norm_nhwc_fwd_one_pass_kernelI11Fp16IOFp32WLi64ELi24ELi384EEv26Group_norm_nhwc_fwd_params --------------------------
	.section	.nv.shared._Z35group_norm_nhwc_fwd_one_pass_kernelI11Fp16IOFp32WLi64ELi24ELi384EEv26Group_norm_nhwc_fwd_params,"aw",@nobits
	.sectionflags	@""
	.align	8
.nv.shared._Z35group_norm_nhwc_fwd_one_pass_kernelI11Fp16IOFp32WLi64ELi24ELi384EEv26Group_norm_nhwc_fwd_params:
	.zero		1152


//--------------------- .nv.shared._Z35group_norm_nhwc_fwd_one_pass_kernelI11Fp16IOFp32WLi128ELi24ELi384EEv26Group_norm_nhwc_fwd_params --------------------------
	.section	.nv.shared._Z35group_norm_nhwc_fwd_one_pass_kernelI11Fp16IOFp32WLi128ELi24ELi384EEv26Group_norm_nhwc_fwd_params,"aw",@nobits
	.sectionflags	@""
	.align	8
.nv.shared._Z35group_norm_nhwc_fwd_one_pass_kernelI11Fp16IOFp32WLi128ELi24ELi384EEv26Group_norm_nhwc_fwd_params:
	.zero		1152


//--------------------- .nv.shared._Z35group_norm_nhwc_fwd_one_pass_kernelI11Fp16IOFp32WLi256ELi24ELi384EEv26Group_norm_nhwc_fwd_params --------------------------
	.section	.nv.shared._Z35group_norm_nhwc_fwd_one_pass_kernelI11Fp16IOFp32WLi256ELi24ELi384EEv26Group_norm_nhwc_fwd_params,"aw",@nobits
	.sectionflags	@""
	.align	8
.nv.shared._Z35group_norm_nhwc_fwd_one_pass_kernelI11Fp16IOFp32WLi256ELi24ELi384EEv26Group_norm_nhwc_fwd_params:
	.zero		1152


//--------------------- .nv.shared._Z35group_norm_nhwc_fwd_one_pass_kernelI11Fp16IOFp32WLi512ELi24ELi384EEv26Group_norm_nhwc_fwd_params --------------------------
	.section	.nv.shared._Z35group_norm_nhwc_fwd_one_pass_kernelI11Fp16IOFp32WLi512ELi24ELi384EEv26Group_norm_nhwc_fwd_params,"aw",@nobits
	.sectionflags	@""
	.align	8
.nv.shared._Z35group_norm_nhwc_fwd_one_pass_kernelI11Fp16IOFp32WLi512ELi24ELi384EEv26Group_norm_nhwc_fwd_params:
	.zero		1152


//--------------------- .nv.shared._Z35group_norm_nhwc_fwd_one_pass_kernelI11Fp16IOBf16WLi64ELi24ELi384EEv26Group_norm_nhwc_fwd_params --------------------------
	.section	.nv.shared._Z35group_norm_nhwc_fwd_one_pass_kernelI11Fp16IOBf16WLi64ELi24ELi384EEv26Group_norm_nhwc_fwd_params,"aw",@nobits
	.sectionflags	@""
	.align	8
.nv.shared._Z35group_norm_nhwc_fwd_one_pass_kernelI11Fp16IOBf16WLi64ELi24ELi384EEv26Group_norm_nhwc_fwd_params:
	.zero		1152


//--------------------- .nv.shared._Z35group_norm_nhwc_fwd_one_pass_kernelI11Fp16IOBf16WLi128ELi24ELi384EEv26Group_norm_nhwc_fwd_params --------------------------
	.section	.nv.shared._Z35group_norm_nhwc_fwd_one_pass_kernelI11Fp16IOBf16WLi128ELi24ELi384EEv26Group_norm_nhwc_fwd_params,"aw",@nobits
	.sectionflags	@""
	.align	8
.nv.shared._Z35group_norm_nhwc_fwd_one_pass_kernelI11Fp16IOBf16WLi128ELi24ELi384EEv26Group_norm_nhwc_fwd_params:
	.zero		1152


//--------------------- .nv.shared._Z35group_norm_nhwc_fwd_one_pass_kernelI11Fp16IOBf16WLi256ELi24ELi384EEv26Group_norm_nhwc_fwd_params --------------------------
	.section	.nv.shared._Z35group_norm_nhwc_fwd_one_pass_kernelI11Fp16IOBf16WLi256ELi24ELi384EEv26Group_norm_nhwc_fwd_params,"aw",@nobits
	.sectionflags	@""
	.align	8
.nv.shared._Z35group_norm_nhwc_fwd_one_pass_kernelI11Fp16IOBf16WLi256ELi24ELi384EEv26Group_norm_nhwc_fwd_params:
	.zero		1152


//--------------------- .nv.shared._Z35group_norm_nhwc_fwd_one_pass_kernelI11Fp16IOBf16WLi512ELi24ELi384EEv26Group_norm_nhwc_fwd_params --------------------------
	.section	.nv.shared._Z35group_norm_nhwc_fwd_one_pass_kernelI11Fp16IOBf16WLi512ELi24ELi384EEv26Group_norm_nhwc_fwd_params,"aw",@nobits
	.sectionflags	@""
	.align	8
.nv.shared._Z35group_norm_nhwc_fwd_one_pass_kernelI11Fp16IOBf16WLi512ELi24ELi384EEv26Group_norm_nhwc_fwd_params:
	.zero		1152


//--------------------- .nv.shared._Z35group_norm_nhwc_fwd_one_pass_kernelI11Fp16IOFp16WLi64ELi24ELi384EEv26Group_norm_nhwc_fwd_params --------------------------
	.section	.nv.shared._Z35group_norm_nhwc_fwd_one_pass_kernelI11Fp16IOFp16WLi64ELi24ELi384EEv26Group_norm_nhwc_fwd_params,"aw",@nobits
	.sectionflags	@""
	.align	8
.nv.shared._Z35group_norm_nhwc_fwd_one_pass_kernelI11Fp16IOFp16WLi64ELi24ELi384EEv26Group_norm_nhwc_fwd_params:
	.zero		1152


//--------------------- .nv.shared._Z35group_norm_nhwc_fwd_one_pass_kernelI11Fp16IOFp16WLi128ELi24ELi384EEv26Group_norm_nhwc_fwd_params --------------------------
	.section	.nv.shared._Z35group_norm_nhwc_fwd_one_pass_kernelI11Fp16IOFp16WLi128ELi24ELi384EEv26Group_norm_nhwc_fwd_params,"aw",@nobits
	.sectionflags	@""
	.align	8
.nv.shared._Z35group_norm_nhwc_fwd_one_pass_kernelI11Fp16IOFp16WLi128ELi24ELi384EEv26Group_norm_nhwc_fwd_params:
	.zero		1152


//--------------------- .nv.shared._Z35group_norm_nhwc_fwd_one_pass_kernelI11Fp16IOFp16WLi256ELi24ELi384EEv26Group_norm_nhwc_fwd_params --------------------------
	.section	.nv.shared._Z35group_norm_nhwc_fwd_one_pass_kernelI11Fp16IOFp16WLi256ELi24ELi384EEv26Group_norm_nhwc_fwd_params,"aw",@nobits
	.sectionflags	@""
	.align	8
.nv.shared._Z35group_norm_nhwc_fwd_one_pass_kernelI11Fp16IOFp16WLi256ELi24ELi384EEv26Group_norm_nhwc_fwd_params:
	.zero		1152


//--------------------- .nv.shared._Z35group_norm_nhwc_fwd_one_pass_kernelI11Fp16IOFp16WLi512ELi24ELi384EEv26Group_norm_nhwc_fwd_params --------------------------
	.section	.nv.shared._Z35group_norm_nhwc_fwd_one_pass_kernelI11Fp16IOFp16WLi512ELi24ELi384EEv26Group_norm_nhwc_fwd_params,"aw",@nobits
	.sectionflags	@""
	.align	8
.nv.shared._Z35group_norm_nhwc_fwd_one_pass_kernelI11Fp16IOFp16WLi512ELi24ELi384EEv26Group_norm_nhwc_fwd_params:
	.zero		1152


//--------------------- .nv.shared._Z35group_norm_nhwc_fwd_one_pass_kernelI11Fp32IOFp32WLi64ELi24ELi384EEv26Group_norm_nhwc_fwd_params --------------------------
	.section	.nv.shared._Z35group_norm_nhwc_fwd_one_pass_kernelI11Fp32IOFp32WLi64ELi24ELi384EEv26Group_norm_nhwc_fwd_params,"aw",@nobits
	.sectionflags	@""
	.align	8
.nv.shared._Z35group_norm_nhwc_fwd_one_pass_kernelI11Fp32IOFp32WLi64ELi24ELi384EEv26Group_norm_nhwc_fwd_params:
	.zero		1152


//--------------------- .nv.shared._Z35group_norm_nhwc_fwd_one_pass_kernelI11Fp32IOFp32WLi128ELi24ELi384EEv26Group_norm_nhwc_fwd_params --------------------------
	.section	.nv.shared._Z35group_norm_nhwc_fwd_one_pass_kernelI11Fp32IOFp32WLi128ELi24ELi384EEv26Group_norm_nhwc_fwd_params,"aw",@nobits
	.sectionflags	@""
	.align	8
.nv.shared._Z35group_norm_nhwc_fwd_one_pass_kernelI11Fp32IOFp32WLi128ELi24ELi384EEv26Group_norm_nhwc_fwd_params:
	.zero		1152


//--------------------- .nv.shared._Z35group_norm_nhwc_fwd_one_pass_kernelI11Fp32IOFp32WLi256ELi24ELi384EEv26Group_norm_nhwc_fwd_params --------------------------
	.section	.nv.shared._Z35group_norm_nhwc_fwd_one_pass_kernelI11Fp32IOFp32WLi256ELi24ELi384EEv26Group_norm_nhwc_fwd_params,"aw",@nobits
	.sectionflags	@""
	.align	8
.nv.shared._Z35group_norm_nhwc_fwd_one_pass_kernelI11Fp32IOFp32WLi256ELi24ELi384EEv26Group_norm_nhwc_fwd_params:
	.zero		1152


//--------------------- .nv.shared._Z35group_norm_nhwc_fwd_one_pass_kernelI11Fp32IOFp32WLi512ELi24ELi384EEv26Group_norm_nhwc_fwd_params --------------------------
	.section	.nv.shared._Z35group_norm_nhwc_fwd_one_pass_kernelI11Fp32IOFp32WLi512ELi24ELi384EEv26Group_norm_nhwc_fwd_params,"aw",@nobits
	.sectionflags	@""
	.align	8
.nv.shared._Z35group_norm_nhwc_fwd_one_pass_kernelI11Fp32IOFp32WLi512ELi24ELi384EEv26Group_norm_nhwc_fwd_params:
	.zero		1152


//--------------------- .nv.shared._Z35group_norm_nhwc_fwd_one_pass_kernelI11Fp32IOBf16WLi64ELi24ELi384EEv26Group_norm_nhwc_fwd_params --------------------------
	.section	.nv.shared._Z35group_norm_nhwc_fwd_one_pass_kernelI11Fp32IOBf16WLi64ELi24ELi384EEv26Group_norm_nhwc_fwd_params,"aw",@nobits
	.sectionflags	@""
	.align	8
.nv.shared._Z35group_norm_nhwc_fwd_one_pass_kernelI11Fp32IOBf16WLi64ELi24ELi384EEv26Group_norm_nhwc_fwd_params:
	.zero		1152


//--------------------- .nv.shared._Z35group_norm_nhwc_fwd_one_pass_kernelI11Fp32IOBf16WLi128ELi24ELi384EEv26Group_norm_nhwc_fwd_params --------------------------
	.section	.nv.shared._Z35group_norm_nhwc_fwd_one_pass_kernelI11Fp32IOBf16WLi128ELi24ELi384EEv26Group_norm_nhwc_fwd_params,"aw",@nobits
	.sectionflags	@""
	.align	8
.nv.shared._Z35group_norm_nhwc_fwd_one_pass_kernelI11Fp32IOBf16WLi128ELi24ELi384EEv26Group_norm_nhwc_fwd_params:
	.zero		1152


//--------------------- .nv.shared._Z35group_norm_nhwc_fwd_one_pass_kernelI11Fp32IOBf16WLi256ELi24ELi384EEv26Group_norm_nhwc_fwd_params --------------------------
	.section	.nv.shared._Z35group_norm_nhwc_fwd_one_pass_kernelI11Fp32IOBf16WLi256ELi24ELi384EEv26Group_norm_nhwc_fwd_params,"aw",@nobits
	.sectionflags	@""
	.align	8
.nv.shared._Z35group_norm_nhwc_fwd_one_pass_kernelI11Fp32IOBf16WLi256ELi24ELi384EEv26Group_norm_nhwc_fwd_params:
	.zero		1152


//--------------------- .nv.shared._Z35group_norm_nhwc_fwd_one_pass_kernelI11Fp32IOBf16WLi512ELi24ELi384EEv26Group_norm_nhwc_fwd_params --------------------------
	.section	.nv.shared._Z35group_norm_nhwc_fwd_one_pass_kernelI11Fp32IOBf16WLi512ELi24ELi384EEv26Group_norm_nhwc_fwd_params,"aw",@nobits
	.sectionflags	@""
	.align	8
.nv.shared._Z35group_norm_nhwc_fwd_one_pass_kernelI11Fp32IOBf16WLi512ELi24ELi384EEv26Group_norm_nhwc_fwd_params:
	.zero		1152


//--------------------- .nv.shared._Z35group_norm_nhwc_fwd_one_pass_kernelI11Fp32IOFp16WLi64ELi24ELi384EEv26Group_norm_nhwc_fwd_params --------------------------
	.section	.nv.shared._Z35group_norm_nhwc_fwd_one_pass_kernelI11Fp32IOFp16WLi64ELi24ELi384EEv26Group_norm_nhwc_fwd_params,"aw",@nobits
	.sectionflags	@""
	.align	8
.nv.shared._Z35group_norm_nhwc_fwd_one_pass_kernelI11Fp32IOFp16WLi64ELi24ELi384EEv26Group_norm_nhwc_fwd_params:
	.zero		1152


//--------------------- .nv.shared._Z35group_norm_nhwc_fwd_one_pass_kernelI11Fp32IOFp16WLi128ELi24ELi384EEv26Group_norm_nhwc_fwd_params --------------------------
	.section	.nv.shared._Z35group_norm_nhwc_fwd_one_pass_kernelI11Fp32IOFp16WLi128ELi24ELi384EEv26Group_norm_nhwc_fwd_params,"aw",@nobits
	.sectionflags	@""
	.align	8
.nv.shared._Z35group_norm_nhwc_fwd_one_pass_kernelI11Fp32IOFp16WLi128ELi24ELi384EEv26Group_norm_nhwc_fwd_params:
	.zero		1152


//--------------------- .nv.shared._Z35group_norm_nhwc_fwd_one_pass_kernelI11Fp32IOFp16WLi256ELi24ELi384EEv26Group_norm_nhwc_fwd_params --------------------------
	.section	.nv.shared._Z35group_norm_nhwc_fwd_one_pass_kernelI11Fp32IOFp16WLi256ELi24ELi384EEv26Group_norm_nhwc_fwd_params,"aw",@nobits
	.sectionflags	@""
	.align	8
.nv.shared._Z35group_norm_nhwc_fwd_one_pass_kernelI11Fp32IOFp16WLi256ELi24ELi384EEv26Group_norm_nhwc_fwd_params:
	.zero		1152


//--------------------- .nv.shared._Z35group_norm_nhwc_fwd_one_pass_kernelI11Fp32IOFp16WLi512ELi24ELi384EEv26Group_norm_nhwc_fwd_params --------------------------
	.section	.nv.shared._Z35group_norm_nhwc_fwd_one_pass_kernelI11Fp32IOFp16WLi512ELi24ELi384EEv26Group_norm_nhwc_fwd_params,"aw",@nobits
	.sectionflags	@""
	.align	8
.nv.shared._Z35group_norm_nhwc_fwd_one_pass_kernelI11Fp32IOFp16WLi512ELi24ELi384EEv26Group_norm_nhwc_fwd_params:
	.zero		1152


//--------------------- .nv.constant0._ZN3cub17CUB_300001_SM_9006detail11EmptyKernelIvEEvv --------------------------
	.section	.nv.constant0._ZN3cub17CUB_300001_SM_9006detail11EmptyKernelIvEEvv,"a",@progbits
	.sectionflags	@""
	.align	4
.nv.constant0._ZN3cub17CUB_300001_SM_9006detail11EmptyKernelIvEEvv:
	.zero		528


//--------------------- .nv.constant0._Z35group_norm_nhwc_bwd_one_pass_kernelI11Bf16IOFp32WLi64ELi24ELi384EEv26Group_norm_nhwc_bwd_params --------------------------
	.section	.nv.constant0._Z35group_norm_nhwc_bwd_one_pass_kernelI11Bf16IOFp32WLi64ELi24ELi384EEv26Group_norm_nhwc_bwd_params,"a",@progbits
	.sectionflags	@""
	.align	4
.nv.constant0._Z35group_norm_nhwc_bwd_one_pass_kernelI11Bf16IOFp32WLi64ELi24ELi384EEv26Group_norm_nhwc_bwd_params:
	.zero		712


//--------------------- .nv.constant0._Z35group_norm_nhwc_bwd_one_pass_kernelI11Bf16IOFp32WLi128ELi24ELi384EEv26Group_norm_nhwc_bwd_params --------------------------
	.section	.nv.constant0._Z35group_norm_nhwc_bwd_one_pass_kernelI11Bf16IOFp32WLi128ELi24ELi384EEv26Group_norm_nhwc_bwd_params,"a",@progbits
	.sectionflags	@""
	.align	4
.nv.constant0._Z35group_norm_nhwc_bwd_one_pass_kernelI11Bf16IOFp32WLi128ELi24ELi384EEv26Group_norm_nhwc_bwd_params:
	.zero		712


//--------------------- .nv.constant0._Z35group_norm_nhwc_bwd_one_pass_kernelI11Bf16IOFp32WLi256ELi24ELi384EEv26Group_norm_nhwc_bwd_params --------------------------
	.section	.nv.constant0._Z35group_norm_nhwc_bwd_one_pass_kernelI11Bf16IOFp32WLi256ELi24ELi384EEv26Group_norm_nhwc_bwd_params,"a",@progbits
	.sectionflags	@""
	.align	4
.nv.constant0._Z35group_norm_nhwc_bwd_one_pass_kernelI11Bf16IOFp32WLi256ELi24ELi384EEv26Group_norm_nhwc_bwd_params:
	.zero		712


//--------------------- .nv.constant0._Z35group_norm_nhwc_bwd_one_pass_kernelI11Bf16IOFp32WLi512ELi24ELi384EEv26Group_norm_nhwc_bwd_params --------------------------
	.section	.nv.constant0._Z35group_norm_nhwc_bwd_one_pass_kernelI11Bf16IOFp32WLi512ELi24ELi384EEv26Group_norm_nhwc_bwd_params,"a",@progbits
	.sectionflags	@""
	.align	4
.nv.constant0._Z35group_norm_nhwc_bwd_one_pass_kernelI11Bf16IOFp32WLi512ELi24ELi384EEv26Group_norm_nhwc_bwd_params:
	.zero		712


//--------------------- .nv.constant0._Z35group_norm_nhwc_bwd_one_pass_kernelI11Bf16IOBf16WLi64ELi24ELi384EEv26Group_norm_nhwc_bwd_params --------------------------
	.section	.nv.constant0._Z35group_norm_nhwc_bwd_one_pass_kernelI11Bf16IOBf16WLi64ELi24ELi384EEv26Group_norm_nhwc_bwd_params,"a",@progbits
	.sectionflags	@""
	.align	4
.nv.constant0._Z35group_norm_nhwc_bwd_one_pass_kernelI11Bf16IOBf16WLi64ELi24ELi384EEv26Group_norm_nhwc_bwd_params:
	.zero		712


//--------------------- .nv.constant0._Z35group_norm_nhwc_bwd_one_pass_kernelI11Bf16IOBf16WLi128ELi24ELi384EEv26Group_norm_nhwc_bwd_params --------------------------
	.section	.nv.constant0._Z35group_norm_nhwc_bwd_one_pass_kernelI11Bf16IOBf16WLi128ELi24ELi384EEv26Group_norm_nhwc_bwd_params,"a",@progbits
	.sectionflags	@""
	.align	4
.nv.constant0._Z35group_norm_nhwc_bwd_one_pass_kernelI11Bf16IOBf16WLi128ELi24ELi384EEv26Group_norm_nhwc_bwd_params:
	.zero		712


//--------------------- .nv.constant0._Z35group_norm_nhwc_bwd_one_pass_kernelI11Bf16IOBf16WLi256ELi24ELi384EEv26Group_norm_nhwc_bwd_params --------------------------
	.section	.nv.constant0._Z35group_norm_nhwc_bwd_one_pass_kernelI11Bf16IOBf16WLi256ELi24ELi384EEv26Group_norm_nhwc_bwd_params,"a",@progbits
	.sectionflags	@""
	.align	4
.nv.constant0._Z35group_norm_nhwc_bwd_one_pass_kernelI11Bf16IOBf16WLi256ELi24ELi384EEv26Group_norm_nhwc_bwd_params:
	.zero		712


//--------------------- .nv.constant0._Z35group_norm_nhwc_bwd_one_pass_kernelI11Bf16IOBf16WLi512ELi24ELi384EEv26Group_norm_nhwc_bwd_params --------------------------
	.section	.nv.constant0._Z35group_norm_nhwc_bwd_one_pass_kernelI11Bf16IOBf16WLi512ELi24ELi384EEv26Group_norm_nhwc_bwd_params,"a",@progbits
	.sectionflags	@""
	.align	4
.nv.constant0._Z35group_norm_nhwc_bwd_one_pass_kernelI11Bf16IOBf16WLi512ELi24ELi384EEv26Group_norm_nhwc_bwd_params:
	.zero		712


//--------------------- .nv.constant0._Z35group_norm_nhwc_bwd_one_pass_kernelI11Bf16IOFp16WLi64ELi24ELi384EEv26Group_norm_nhwc_bwd_params --------------------------
	.section	.nv.constant0._Z35group_norm_nhwc_bwd_one_pass_kernelI11Bf16IOFp16WLi64ELi24ELi384EEv26Group_norm_nhwc_bwd_params,"a",@progbits
	.sectionflags	@""
	.align	4
.nv.constant0._Z35group_norm_nhwc_bwd_one_pass_kernelI11Bf16IOFp16WLi64ELi24ELi384EEv26Group_norm_nhwc_bwd_params:
	.zero		712


//--------------------- .nv.constant0._Z35group_norm_nhwc_bwd_one_pass_kernelI11Bf16IOFp16WLi128ELi24ELi384EEv26Group_norm_nhwc_bwd_params --------------------------
	.section	.nv.constant0._Z35group_norm_nhwc_bwd_one_pass_kernelI11Bf16IOFp16WLi128ELi24ELi384EEv26Group_norm_nhwc_bwd_params,"a",@progbits
	.sectionflags	@""
	.align	4
.nv.constant0._Z35group_norm_nhwc_bwd_one_pass_kernelI11Bf16IOFp16WLi128ELi24ELi384EEv26Group_norm_nhwc_bwd_params:
	.zero		712


//--------------------- .nv.constant0._Z35group_norm_nhwc_bwd_one_pass_kernelI11Bf16IOFp16WLi256ELi24ELi384EEv26Group_norm_nhwc_bwd_params --------------------------
	.section	.nv.constant0._Z35group_norm_nhwc_bwd_one_pass_kernelI11Bf16IOFp16WLi256ELi24ELi384EEv26Group_norm_nhwc_bwd_params,"a",@progbits
	.sectionflags	@""
	.align	4
.nv.constant0._Z35group_norm_nhwc_bwd_one_pass_kernelI11Bf16IOFp16WLi256ELi24ELi384EEv26Group_norm_nhwc_bwd_params:
	.zero		712


//--------------------- .nv.constant0._Z35group_norm_nhwc_bwd_one_pass_kernelI11Bf16IOFp16WLi512ELi24ELi384EEv26Group_norm_nhwc_bwd_params --------------------------
	.section	.nv.constant0._Z35group_norm_nhwc_bwd_one_pass_kernelI11Bf16IOFp16WLi512ELi24ELi384EEv26Group_norm_nhwc_bwd_params,"a",@progbits
	.sectionflags	@""
	.align	4
.nv.constant0._Z35group_norm_nhwc_bwd_one_pass_kernelI11Bf16IOFp16WLi512ELi24ELi384EEv26Group_norm_nhwc_bwd_params:
	.zero		712


//--------------------- .nv.constant0._Z35group_norm_nhwc_bwd_one_pass_kernelI11Fp16IOFp32WLi64ELi24ELi384EEv26Group_norm_nhwc_bwd_params --------------------------
	.section	.nv.constant0._Z35group_norm_nhwc_bwd_one_pass_kernelI11Fp16IOFp32WLi64ELi24ELi384EEv26Group_norm_nhwc_bwd_params,"a",@progbits
	.sectionflags	@""
	.align	4
.nv.constant0._Z35group_norm_nhwc_bwd_one_pass_kernelI11Fp16IOFp32WLi64ELi24ELi384EEv26Group_norm_nhwc_bwd_params:
	.zero		712


//--------------------- .nv.constant0._Z35group_norm_nhwc_bwd_one_pass_kernelI11Fp16IOFp32WLi128ELi24ELi384EEv26Group_norm_nhwc_bwd_params --------------------------
	.section	.nv.constant0._Z35group_norm_nhwc_bwd_one_pass_kernelI11Fp16IOFp32WLi128ELi24ELi384EEv26Group_norm_nhwc_bwd_params,"a",@progbits
	.sectionflags	@""
	.align	4
.nv.constant0._Z35group_norm_nhwc_bwd_one_pass_kernelI11Fp16IOFp32WLi128ELi24ELi384EEv26Group_norm_nhwc_bwd_params:
	.zero		712


//--------------------- .nv.constant0._Z35group_norm_nhwc_bwd_one_pass_kernelI11Fp16IOFp32WLi256ELi24ELi384EEv26Group_norm_nhwc_bwd_params --------------------------
	.section	.nv.constant0._Z35group_norm_nhwc_bwd_one_pass_kernelI11Fp16IOFp32WLi256ELi24ELi384EEv26Group_norm_nhwc_bwd_params,"a",@progbits
	.sectionflags	@""
	.align	4
.nv.constant0._Z35group_norm_nhwc_bwd_one_pass_kernelI11Fp16IOFp32WLi256ELi24ELi384EEv26Group_norm_nhwc_bwd_params:
	.zero		712


//--------------------- .nv.constant0._Z35group_norm_nhwc_bwd_one_pass_kernelI11Fp16IOFp32WLi512ELi24ELi384EEv26Group_norm_nhwc_bwd_params --------------------------
	.section	.nv.constant0._Z35group_norm_nhwc_bwd_one_pass_kernelI11Fp16IOFp32WLi512ELi24ELi384EEv26Group_norm_nhwc_bwd_params,"a",@progbits
	.sectionflags	@""
	.align	4
.nv.constant0._Z35group_norm_nhwc_bwd_one_pass_kernelI11Fp16IOFp32WLi512ELi24ELi384EEv26Group_norm_nhwc_bwd_params:
	.zero		712


//--------------------- .nv.constant0._Z35group_norm_nhwc_bwd_one_pass_kernelI11Fp16IOBf16WLi64ELi24ELi384EEv26Group_norm_nhwc_bwd_params --------------------------
	.section	.nv.constant0._Z35group_norm_nhwc_bwd_one_pass_kernelI11Fp16IOBf16WLi64ELi24ELi384EEv26Group_norm_nhwc_bwd_params,"a",@progbits
	.sectionflags	@""
	.align	4
.nv.constant0._Z35group_norm_nhwc_bwd_one_pass_kernelI11Fp16IOBf16WLi64ELi24ELi384EEv26Group_norm_nhwc_bwd_params:
	.zero		712


//--------------------- .nv.constant0._Z35group_norm_nhwc_bwd_one_pass_kernelI11Fp16IOBf16WLi128ELi24ELi384EEv26Group_norm_nhwc_bwd_params --------------------------
	.section	.nv.constant0._Z35group_norm_nhwc_bwd_one_pass_kernelI11Fp16IOBf16WLi128ELi24ELi384EEv26Group_norm_nhwc_bwd_params,"a",@progbits
	.sectionflags	@""
	.align	4
.nv.constant0._Z35group_norm_nhwc_bwd_one_pass_kernelI11Fp16IOBf16WLi128ELi24ELi384EEv26Group_norm_nhwc_bwd_params:
	.zero		712


//--------------------- .nv.constant0._Z35group_norm_nhwc_bwd_one_pass_kernelI11Fp16IOBf16WLi256ELi24ELi384EEv26Group_norm_nhwc_bwd_params --------------------------
	.section	.nv.constant0._Z35group_norm_nhwc_bwd_one_pass_kernelI11Fp16IOBf16WLi256ELi24ELi384EEv26Group_norm_nhwc_bwd_params,"a",@progbits
	.sectionflags	@""
	.align	4
.nv.constant0._Z35group_norm_nhwc_bwd_one_pass_kernelI11Fp16IOBf16WLi256ELi24ELi384EEv26Group_norm_nhwc_bwd_params:
	.zero		712


//--------------------- .nv.constant0._Z35group_norm_nhwc_bwd_one_pass_kernelI11Fp16IOBf16WLi512ELi24ELi384EEv26Group_norm_nhwc_bwd_params --------------------------
	.section	.nv.constant0._Z35group_norm_nhwc_bwd_one_pass_kernelI11Fp16IOBf16WLi512ELi24ELi384EEv26Group_norm_nhwc_bwd_params,"a",@progbits
	.sectionflags	@""
	.align	4
.nv.constant0._Z35group_norm_nhwc_bwd_one_pass_kernelI11Fp16IOBf16WLi512ELi24ELi384EEv26Group_norm_nhwc_bwd_params:
	.zero		712


//--------------------- .nv.constant0._Z35group_norm_nhwc_bwd_one_pass_kernelI11Fp16IOFp16WLi64ELi24ELi384EEv26Group_norm_nhwc_bwd_params --------------------------
	.section	.nv.constant0._Z35group_norm_nhwc_bwd_one_pass_kernelI11Fp16IOFp16WLi64ELi24ELi384EEv26Group_norm_nhwc_bwd_params,"a",@progbits
	.sectionflags	@""
	.align	4
.nv.constant0._Z35group_norm_nhwc_bwd_one_pass_kernelI11Fp16IOFp16WLi64ELi24ELi384EEv26Group_norm_nhwc_bwd_params:
	.zero		712


//--------------------- .nv.constant0._Z35group_norm_nhwc_bwd_one_pass_kernelI11Fp16IOFp16WLi128ELi24ELi384EEv26Group_norm_nhwc_bwd_params --------------------------
	.section	.nv.constant0._Z35group_norm_nhwc_bwd_one_pass_kernelI11Fp16IOFp16WLi128ELi24ELi384EEv26Group_norm_nhwc_bwd_params,"a",@progbits
	.sectionflags	@""
	.align	4
.nv.constant0._Z35group_norm_nhwc_bwd_one_pass_kernelI11Fp16IOFp16WLi128ELi24ELi384EEv26Group_norm_nhwc_bwd_params:
	.zero		712


//--------------------- .nv.constant0._Z35group_norm_nhwc_bwd_one_pass_kernelI11Fp16IOFp16WLi256ELi24ELi384EEv26Group_norm_nhwc_bwd_params --------------------------
	.section	.nv.constant0._Z35group_norm_nhwc_bwd_one_pass_kernelI11Fp16IOFp16WLi256ELi24ELi384EEv26Group_norm_nhwc_bwd_params,"a",@progbits
	.sectionflags	@""
	.align	4
.nv.constant0._Z35group_norm_nhwc_bwd_one_pass_kernelI11Fp16IOFp16WLi256ELi24ELi384EEv26Group_norm_nhwc_bwd_params:
	.zero		712


//--------------------- .nv.constant0._Z35group_norm_nhwc_bwd_one_pass_kernelI11Fp16IOFp16WLi512ELi24ELi384EEv26Group_norm_nhwc_bwd_params --------------------------
	.section	.nv.constant0._Z35group_norm_nhwc_bwd_one_pass_kernelI11Fp16IOFp16WLi512ELi24ELi384EEv26Group_norm_nhwc_bwd_params,"a",@progbits
	.sectionflags	@""
	.align	4
.nv.constant0._Z35group_norm_nhwc_bwd_one_pass_kernelI11Fp16IOFp16WLi512ELi24ELi384EEv26Group_norm_nhwc_bwd_params:
	.zero		712


//--------------------- .nv.constant0._Z35group_norm_nhwc_bwd_one_pass_kernelI11Fp32IOFp32WLi64ELi24ELi384EEv26Group_norm_nhwc_bwd_params --------------------------
	.section	.nv.constant0._Z35group_norm_nhwc_bwd_one_pass_kernelI11Fp32IOFp32WLi64ELi24ELi384EEv26Group_norm_nhwc_bwd_params,"a",@progbits
	.sectionflags	@""
	.align	4
.nv.constant0._Z35group_norm_nhwc_bwd_one_pass_kernelI11Fp32IOFp32WLi64ELi24ELi384EEv26Group_norm_nhwc_bwd_params:
	.zero		712


//--------------------- .nv.constant0._Z35group_norm_nhwc_bwd_one_pass_kernelI11Fp32IOFp32WLi128ELi24ELi384EEv26Group_norm_nhwc_bwd_params --------------------------
	.section	.nv.constant0._Z35group_norm_nhwc_bwd_one_pass_kernelI11Fp32IOFp32WLi128ELi24ELi384EEv26Group_norm_nhwc_bwd_params,"a",@progbits
	.sectionflags	@""
	.align	4
.nv.constant0._Z35group_norm_nhwc_bwd_one_pass_kernelI11Fp32IOFp32WLi128ELi24ELi384EEv26Group_norm_nhwc_bwd_params:
	.zero		712


//--------------------- .nv.constant0._Z35group_norm_nhwc_bwd_one_pass_kernelI11Fp32IOFp32WLi256ELi24ELi384EEv26Group_norm_nhwc_bwd_params --------------------------
	.section	.nv.constant0._Z35group_norm_nhwc_bwd_one_pass_kernelI11Fp32IOFp32WLi256ELi24ELi384EEv26Group_norm_nhwc_bwd_params,"a",@progbits
	.sectionflags	@""
	.align	4
.nv.constant0._Z35group_norm_nhwc_bwd_one_pass_kernelI11Fp32IOFp32WLi256ELi24ELi384EEv26Group_norm_nhwc_bwd_params:
	.zero		712


//--------------------- .nv.constant0._Z35group_norm_nhwc_bwd_one_pass_kernelI11Fp32IOFp32WLi512ELi24ELi384EEv26Group_norm_nhwc_bwd_params --------------------------
	.section	.nv.constant0._Z35group_norm_nhwc_bwd_one_pass_kernelI11Fp32IOFp32WLi512ELi24ELi384EEv26Group_norm_nhwc_bwd_params,"a",@progbits
	.sectionflags	@""
	.align	4
.nv.constant0._Z35group_norm_nhwc_bwd_one_pass_kernelI11Fp32IOFp32WLi512ELi24ELi384EEv26Group_norm_nhwc_bwd_params:
	.zero		712


//--------------------- .nv.constant0._Z35group_norm_nhwc_bwd_one_pass_kernelI11Fp32IOBf16WLi64ELi24ELi384EEv26Group_norm_nhwc_bwd_params --------------------------
	.section	.nv.constant0._Z35group_norm_nhwc_bwd_one_pass_kernelI11Fp32IOBf16WLi64ELi24ELi384EEv26Group_norm_nhwc_bwd_params,"a",@progbits
	.sectionflags	@""
	.align	4
.nv.constant0._Z35group_norm_nhwc_bwd_one_pass_kernelI11Fp32IOBf16WLi64ELi24ELi384EEv26Group_norm_nhwc_bwd_params:
	.zero		712


//--------------------- .nv.constant0._Z35group_norm_nhwc_bwd_one_pass_kernelI11Fp32IOBf16WLi128ELi24ELi384EEv26Group_norm_nhwc_bwd_params --------------------------
	.section	.nv.constant0._Z35group_norm_nhwc_bwd_one_pass_kernelI11Fp32IOBf16WLi128ELi24ELi384EEv26Group_norm_nhwc_bwd_params,"a",@progbits
	.sectionflags	@""
	.align	4
.nv.constant0._Z35group_norm_nhwc_bwd_one_pass_kernelI11Fp32IOBf16WLi128ELi24ELi384EEv26Group_norm_nhwc_bwd_params:
	.zero		712


//--------------------- .nv.constant0._Z35group_norm_nhwc_bwd_one_pass_kernelI11Fp32IOBf16WLi256ELi24ELi384EEv26Group_norm_nhwc_bwd_params --------------------------
	.section	.nv.constant0._Z35group_norm_nhwc_bwd_one_pass_kernelI11Fp32IOBf16WLi256ELi24ELi384EEv26Group_norm_nhwc_bwd_params,"a",@progbits
	.sectionflags	@""
	.align	4
.nv.constant0._Z35group_norm_nhwc_bwd_one_pass_kernelI11Fp32IOBf16WLi256ELi24ELi384EEv26Group_norm_nhwc_bwd_params:
	.zero		712


//--------------------- .nv.constant0._Z35group_norm_nhwc_bwd_one_pass_kernelI11Fp32IOBf16WLi512ELi24ELi384EEv26Group_norm_nhwc_bwd_params --------------------------
	.section	.nv.constant0._Z35group_norm_nhwc_bwd_one_pass_kernelI11Fp32IOBf16WLi512ELi24ELi384EEv26Group_norm_nhwc_bwd_params,"a",@progbits
	.sectionflags	@""
	.align	4
.nv.constant0._Z35group_norm_nhwc_bwd_one_pass_kernelI11Fp32IOBf16WLi512ELi24ELi384EEv26Group_norm_nhwc_bwd_params:
	.zero		712


//--------------------- .nv.constant0._Z35group_norm_nhwc_bwd_one_pass_kernelI11Fp32IOFp16WLi64ELi24ELi384EEv26Group_norm_nhwc_bwd_params --------------------------
	.section	.nv.constant0._Z35group_norm_nhwc_bwd_one_pass_kernelI11Fp32IOFp16WLi64ELi24ELi384EEv26Group_norm_nhwc_bwd_params,"a",@progbits
	.sectionflags	@""
	.align	4
.nv.constant0._Z35group_norm_nhwc_bwd_one_pass_kernelI11Fp32IOFp16WLi64ELi24ELi384EEv26Group_norm_nhwc_bwd_params:
	.zero		712


//--------------------- .nv.constant0._Z35group_norm_nhwc_bwd_one_pass_kernelI11Fp32IOFp16WLi128ELi24ELi384EEv26Group_norm_nhwc_bwd_params --------------------------
	.section	.nv.constant0._Z35group_norm_nhwc_bwd_one_pass_kernelI11Fp32IOFp16WLi128ELi24ELi384EEv26Group_norm_nhwc_bwd_params,"a",@progbits
	.sectionflags	@""
	.align	4
.nv.constant0._Z35group_norm_nhwc_bwd_one_pass_kernelI11Fp32IOFp16WLi128ELi24ELi384EEv26Group_norm_nhwc_bwd_params:
	.zero		712


//--------------------- .nv.constant0._Z35group_norm_nhwc_bwd_one_pass_kernelI11Fp32IOFp16WLi256ELi24ELi384EEv26Group_norm_nhwc_bwd_params --------------------------
	.section	.nv.constant0._Z35group_norm_nhwc_bwd_one_pass_kernelI11Fp32IOFp16WLi256ELi24ELi384EEv26Group_norm_nhwc_bwd_params,"a",@progbits
	.sectionflags	@""
	.align	4
.nv.constant0._Z35group_norm_nhwc_bwd_one_pass_kernelI11Fp32IOFp16WLi256ELi24ELi384EEv26Group_norm_nhwc_bwd_params:
	.zero		712


//--------------------- .nv.constant0._Z35group_norm_nhwc_bwd_one_pass_kernelI11Fp32IOFp16WLi512ELi24ELi384EEv26Group_norm_nhwc_bwd_params --------------------------
	.section	.nv.constant0._Z35group_norm_nhwc_bwd_one_pass_kernelI11Fp32IOFp16WLi512ELi24ELi384EEv26Group_norm_nhwc_bwd_params,"a",@progbits
	.sectionflags	@""
	.align	4
.nv.constant0._Z35group_norm_nhwc_bwd_one_pass_kernelI11Fp32IOFp16WLi512ELi24ELi384EEv26Group_norm_nhwc_bwd_params:
	.zero		712


//--------------------- .nv.constant0._Z35group_norm_nhwc_fwd_one_pass_kernelI11Bf16IOFp32WLi64ELi24ELi384EEv26Group_norm_nhwc_fwd_params --------------------------
	.section	.nv.constant0._Z35group_norm_nhwc_fwd_one_pass_kernelI11Bf16IOFp32WLi64ELi24ELi384EEv26Group_norm_nhwc_fwd_params,"a",@progbits
	.sectionflags	@""
	.align	4
.nv.constant0._Z35group_norm_nhwc_fwd_one_pass_kernelI11Bf16IOFp32WLi64ELi24ELi384EEv26Group_norm_nhwc_fwd_params:
	.zero		688


//--------------------- .nv.constant0._Z35group_norm_nhwc_fwd_one_pass_kernelI11Bf16IOFp32WLi128ELi24ELi384EEv26Group_norm_nhwc_fwd_params --------------------------
	.section	.nv.constant0._Z35group_norm_nhwc_fwd_one_pass_kernelI11Bf16IOFp32WLi128ELi24ELi384EEv26Group_norm_nhwc_fwd_params,"a",@progbits
	.sectionflags	@""
	.align	4
.nv.constant0._Z35group_norm_nhwc_fwd_one_pass_kernelI11Bf16IOFp32WLi128ELi24ELi384EEv26Group_norm_nhwc_fwd_params:
	.zero		688


//--------------------- .nv.constant0._Z35group_norm_nhwc_fwd_one_pass_kernelI11Bf16IOFp32WLi256ELi24ELi384EEv26Group_norm_nhwc_fwd_params --------------------------
	.section	.nv.constant0._Z35group_norm_nhwc_fwd_one_pass_kernelI11Bf16IOFp32WLi256ELi24ELi384EEv26Group_norm_nhwc_fwd_params,"a",@progbits
	.sectionflags	@""
	.align	4
.nv.constant0._Z35group_norm_nhwc_fwd_one_pass_kernelI11Bf16IOFp32WLi256ELi24ELi384EEv26Group_norm_nhwc_fwd_params:
	.zero		688


//--------------------- .nv.constant0._Z35group_norm_nhwc_fwd_one_pass_kernelI11Bf16IOFp32WLi512ELi24ELi384EEv26Group_norm_nhwc_fwd_params --------------------------
	.section	.nv.constant0._Z35group_norm_nhwc_fwd_one_pass_kernelI11Bf16IOFp32WLi512ELi24ELi384EEv26Group_norm_nhwc_fwd_params,"a",@progbits
	.sectionflags	@""
	.align	4
.nv.constant0._Z35group_norm_nhwc_fwd_one_pass_kernelI11Bf16IOFp32WLi512ELi24ELi384EEv26Group_norm_nhwc_fwd_params:
	.zero		688


//--------------------- .nv.constant0._Z35group_norm_nhwc_fwd_one_pass_kernelI11Bf16IOBf16WLi64ELi24ELi384EEv26Group_norm_nhwc_fwd_params --------------------------
	.section	.nv.constant0._Z35group_norm_nhwc_fwd_one_pass_kernelI11Bf16IOBf16WLi64ELi24ELi384EEv26Group_norm_nhwc_fwd_params,"a",@progbits
	.sectionflags	@""
	.align	4
.nv.constant0._Z35group_norm_nhwc_fwd_one_pass_kernelI11Bf16IOBf16WLi64ELi24ELi384EEv26Group_norm_nhwc_fwd_params:
	.zero		688


//--------------------- .nv.constant0._Z35group_norm_nhwc_fwd_one_pass_kernelI11Bf16IOBf16WLi128ELi24ELi384EEv26Group_norm_nhwc_fwd_params --------------------------
	.section	.nv.constant0._Z35group_norm_nhwc_fwd_one_pass_kernelI11Bf16IOBf16WLi128ELi24ELi384EEv26Group_norm_nhwc_fwd_params,"a",@progbits
	.sectionflags	@""
	.align	4
.nv.constant0._Z35group_norm_nhwc_fwd_one_pass_kernelI11Bf16IOBf16WLi128ELi24ELi384EEv26Group_norm_nhwc_fwd_params:
	.zero		688


//--------------------- .nv.constant0._Z35group_norm_nhwc_fwd_one_pass_kernelI11Bf16IOBf16WLi256ELi24ELi384EEv26Group_norm_nhwc_fwd_params --------------------------
	.section	.nv.constant0._Z35group_norm_nhwc_fwd_one_pass_kernelI11Bf16IOBf16WLi256ELi24ELi384EEv26Group_norm_nhwc_fwd_params,"a",@progbits
	.sectionflags	@""
	.align	4
.nv.constant0._Z35group_norm_nhwc_fwd_one_pass_kernelI11Bf16IOBf16WLi256ELi24ELi384EEv26Group_norm_nhwc_fwd_params:
	.zero		688


//--------------------- .nv.constant0._Z35group_norm_nhwc_fwd_one_pass_kernelI11Bf16IOBf16WLi512ELi24ELi384EEv26Group_norm_nhwc_fwd_params --------------------------
	.section	.nv.constant0._Z35group_norm_nhwc_fwd_one_pass_kernelI11Bf16IOBf16WLi512ELi24ELi384EEv26Group_norm_nhwc_fwd_params,"a",@progbits
	.sectionflags	@""
	.align	4
.nv.constant0._Z35group_norm_nhwc_fwd_one_pass_kernelI11Bf16IOBf16WLi512ELi24ELi384EEv26Group_norm_nhwc_fwd_params:
	.zero		688


//--------------------- .nv.constant0._Z35group_norm_nhwc_fwd_one_pass_kernelI11Bf16IOFp16WLi64ELi24ELi384EEv26Group_norm_nhwc_fwd_params --------------------------
	.section	.nv.constant0._Z35group_norm_nhwc_fwd_one_pass_kernelI11Bf16IOFp16WLi64ELi24ELi384EEv26Group_norm_nhwc_fwd_params,"a",@progbits
	.sectionflags	@""
	.align	4
.nv.constant0._Z35group_norm_nhwc_fwd_one_pass_kernelI11Bf16IOFp16WLi64ELi24ELi384EEv26Group_norm_nhwc_fwd_params:
	.zero		688


//--------------------- .nv.constant0._Z35group_norm_nhwc_fwd_one_pass_kernelI11Bf16IOFp16WLi128ELi24ELi384EEv26Group_norm_nhwc_fwd_params --------------------------
	.section	.nv.constant0._Z35group_norm_nhwc_fwd_one_pass_kernelI11Bf16IOFp16WLi128ELi24ELi384EEv26Group_norm_nhwc_fwd_params,"a",@progbits
	.sectionflags	@""
	.align	4
.nv.constant0._Z35group_norm_nhwc_fwd_one_pass_kernelI11Bf16IOFp16WLi128ELi24ELi384EEv26Group_norm_nhwc_fwd_params:
	.zero		688


//--------------------- .nv.constant0._Z35group_norm_nhwc_fwd_one_pass_kernelI11Bf16IOFp16WLi256ELi24ELi384EEv26Group_norm_nhwc_fwd_params --------------------------
	.section	.nv.constant0._Z35group_norm_nhwc_fwd_one_pass_kernelI11Bf16IOFp16WLi256ELi24ELi384EEv26Group_norm_nhwc_fwd_params,"a",@progbits
	.sectionflags	@""
	.align	4
.nv.constant0._Z35group_norm_nhwc_fwd_one_pass_kernelI11Bf16IOFp16WLi256ELi24ELi384EEv26Group_norm_nhwc_fwd_params:
	.zero		688


//--------------------- .nv.constant0._Z35group_norm_nhwc_fwd_one_pass_kernelI11Bf16IOFp16WLi512ELi24ELi384EEv26Group_norm_nhwc_fwd_params --------------------------
	.section	.nv.constant0._Z35group_norm_nhwc_fwd_one_pass_kernelI11Bf16IOFp16WLi512ELi24ELi384EEv26Group_norm_nhwc_fwd_params,"a",@progbits
	.sectionflags	@""
	.align	4
.nv.constant0._Z35group_norm_nhwc_fwd_one_pass_kernelI11Bf16IOFp16WLi512ELi24ELi384EEv26Group_norm_nhwc_fwd_params:
	.zero		688


//--------------------- .nv.constant0._Z35group_norm_nhwc_fwd_one_pass_kernelI11Fp16IOFp32WLi64ELi24ELi384EEv26Group_norm_nhwc_fwd_params --------------------------
	.section	.nv.constant0._Z35group_norm_nhwc_fwd_one_pass_kernelI11Fp16IOFp32WLi64ELi24ELi384EEv26Group_norm_nhwc_fwd_params,"a",@progbits
	.sectionflags	@""
	.align	4
.nv.constant0._Z35group_norm_nhwc_fwd_one_pass_kernelI11Fp16IOFp32WLi64ELi24ELi384EEv26Group_norm_nhwc_fwd_params:
	.zero		688


//--------------------- .nv.constant0._Z35group_norm_nhwc_fwd_one_pass_kernelI11Fp16IOFp32WLi128ELi24ELi384EEv26Group_norm_nhwc_fwd_params --------------------------
	.section	.nv.constant0._Z35group_norm_nhwc_fwd_one_pass_kernelI11Fp16IOFp32WLi128ELi24ELi384EEv26Group_norm_nhwc_fwd_params,"a",@progbits
	.sectionflags	@""
	.align	4
.nv.constant0._Z35group_norm_nhwc_fwd_one_pass_kernelI11Fp16IOFp32WLi128ELi24ELi384EEv26Group_norm_nhwc_fwd_params:
	.zero		688


//--------------------- .nv.constant0._Z35group_norm_nhwc_fwd_one_pass_kernelI11Fp16IOFp32WLi256ELi24ELi384EEv26Group_norm_nhwc_fwd_params --------------------------
	.section	.nv.constant0._Z35group_norm_nhwc_fwd_one_pass_kernelI11Fp16IOFp32WLi256ELi24ELi384EEv26Group_norm_nhwc_fwd_params,"a",@progbits
	.sectionflags	@""
	.align	4
.nv.constant0._Z35group_norm_nhwc_fwd_one_pass_kernelI11Fp16IOFp32WLi256ELi24ELi384EEv26Group_norm_nhwc_fwd_params:
	.zero		688


//--------------------- .nv.constant0._Z35group_norm_nhwc_fwd_one_pass_kernelI11Fp16IOFp32WLi512ELi24ELi384EEv26Group_norm_nhwc_fwd_params --------------------------
	.section	.nv.constant0._Z35group_norm_nhwc_fwd_one_pass_kernelI11Fp16IOFp32WLi512ELi24ELi384EEv26Group_norm_nhwc_fwd_params,"a",@progbits
	.sectionflags	@""
	.align	4
.nv.constant0._Z35group_norm_nhwc_fwd_one_pass_kernelI11Fp16IOFp32WLi512ELi24ELi384EEv26Group_norm_nhwc_fwd_params:
	.zero		688


//--------------------- .nv.constant0._Z35group_norm_nhwc_fwd_one_pass_kernelI11Fp16IOBf16WLi64ELi24ELi384EEv26Group_norm_nhwc_fwd_params --------------------------
	.section	.nv.constant0._Z35group_norm_nhwc_fwd_one_pass_kernelI11Fp16IOBf16WLi64ELi24ELi384EEv26Group_norm_nhwc_fwd_params,"a",@progbits
	.sectionflags	@""
	.align	4
.nv.constant0._Z35group_norm_nhwc_fwd_one_pass_kernelI11Fp16IOBf16WLi64ELi24ELi384EEv26Group_norm_nhwc_fwd_params:
	.zero		688


//--------------------- .nv.constant0._Z35group_norm_nhwc_fwd_one_pass_kernelI11Fp16IOBf16WLi128ELi24ELi384EEv26Group_norm_nhwc_fwd_params --------------------------
	.section	.nv.constant0._Z35group_norm_nhwc_fwd_one_pass_kernelI11Fp16IOBf16WLi128ELi24ELi384EEv26Group_norm_nhwc_fwd_params,"a",@progbits
	.sectionflags	@""
	.align	4
.nv.constant0._Z35group_norm_nhwc_fwd_one_pass_kernelI11Fp16IOBf16WLi128ELi24ELi384EEv26Group_norm_nhwc_fwd_params:
	.zero		688


//--------------------- .nv.constant0._Z35group_norm_nhwc_fwd_one_pass_kernelI11Fp16IOBf16WLi256ELi24ELi384EEv26Group_norm_nhwc_fwd_params --------------------------
	.section	.nv.constant0._Z35group_norm_nhwc_fwd_one_pass_kernelI11Fp16IOBf16WLi256ELi24ELi384EEv26Group_norm_nhwc_fwd_params,"a",@progbits
	.sectionflags	@""
	.align	4
.nv.constant0._Z35group_norm_nhwc_fwd_one_pass_kernelI11Fp16IOBf16WLi256ELi24ELi384EEv26Group_norm_nhwc_fwd_params:
	.zero		688


//--------------------- .nv.constant0._Z35group_norm_nhwc_fwd_one_pass_kernelI11Fp16IOBf16WLi512ELi24ELi384EEv26Group_norm_nhwc_fwd_params --------------------------
	.section	.nv.constant0._Z35group_norm_nhwc_fwd_one_pass_kernelI11Fp16IOBf16WLi512ELi24ELi384EEv26Group_norm_nhwc_fwd_params,"a",@progbits
	.sectionflags	@""
	.align	4
.nv.constant0._Z35group_norm_nhwc_fwd_one_pass_kernelI11Fp16IOBf16WLi512ELi24ELi384EEv26Group_norm_nhwc_fwd_params:
	.zero		688


//--------------------- .nv.constant0._Z35group_norm_nhwc_fwd_one_pass_kernelI11Fp16IOFp16WLi64ELi24ELi384EEv26Group_norm_nhwc_fwd_params --------------------------
	.section	.nv.constant0._Z35group_norm_nhwc_fwd_one_pass_kernelI11Fp16IOFp16WLi64ELi24ELi384EEv26Group_norm_nhwc_fwd_params,"a",@progbits
	.sectionflags	@""
	.align	4
.nv.constant0._Z35group_norm_nhwc_fwd_one_pass_kernelI11Fp16IOFp16WLi64ELi24ELi384EEv26Group_norm_nhwc_fwd_params:
	.zero		688


//--------------------- .nv.constant0._Z35group_norm_nhwc_fwd_one_pass_kernelI11Fp16IOFp16WLi128ELi24ELi384EEv26Group_norm_nhwc_fwd_params --------------------------
	.section	.nv.constant0._Z35group_norm_nhwc_fwd_one_pass_kernelI11Fp16IOFp16WLi128ELi24ELi384EEv26Group_norm_nhwc_fwd_params,"a",@progbits
	.sectionflags	@""
	.align	4
.nv.constant0._Z35group_norm_nhwc_fwd_one_pass_kernelI11Fp16IOFp16WLi128ELi24ELi384EEv26Group_norm_nhwc_fwd_params:
	.zero		688


//--------------------- .nv.constant0._Z35group_norm_nhwc_fwd_one_pass_kernelI11Fp16IOFp16WLi256ELi24ELi384EEv26Group_norm_nhwc_fwd_params --------------------------
	.section	.nv.constant0._Z35group_norm_nhwc_fwd_one_pass_kernelI11Fp16IOFp16WLi256ELi24ELi384EEv26Group_norm_nhwc_fwd_params,"a",@progbits
	.sectionflags	@""
	.align	4
.nv.constant0._Z35group_norm_nhwc_fwd_one_pass_kernelI11Fp16IOFp16WLi256ELi24ELi384EEv26Group_norm_nhwc_fwd_params:
	.zero		688


//--------------------- .nv.constant0._Z35group_norm_nhwc_fwd_one_pass_kernelI11Fp16IOFp16WLi512ELi24ELi384EEv26Group_norm_nhwc_fwd_params --------------------------
	.section	.nv.constant0._Z35group_norm_nhwc_fwd_one_pass_kernelI11Fp16IOFp16WLi512ELi24ELi384EEv26Group_norm_nhwc_fwd_params,"a",@progbits
	.sectionflags	@""
	.align	4
.nv.constant0._Z35group_norm_nhwc_fwd_one_pass_kernelI11Fp16IOFp16WLi512ELi24ELi384EEv26Group_norm_nhwc_fwd_params:
	.zero		688


//--------------------- .nv.constant0._Z35group_norm_nhwc_fwd_one_pass_kernelI11Fp32IOFp32WLi64ELi24ELi384EEv26Group_norm_nhwc_fwd_params --------------------------
	.section	.nv.constant0._Z35group_norm_nhwc_fwd_one_pass_kernelI11Fp32IOFp32WLi64ELi24ELi384EEv26Group_norm_nhwc_fwd_params,"a",@progbits
	.sectionflags	@""
	.align	4
.nv.constant0._Z35group_norm_nhwc_fwd_one_pass_kernelI11Fp32IOFp32WLi64ELi24ELi384EEv26Group_norm_nhwc_fwd_params:
	.zero		688


//--------------------- .nv.constant0._Z35group_norm_nhwc_fwd_one_pass_kernelI11Fp32IOFp32WLi128ELi24ELi384EEv26Group_norm_nhwc_fwd_params --------------------------
	.section	.nv.constant0._Z35group_norm_nhwc_fwd_one_pass_kernelI11Fp32IOFp32WLi128ELi24ELi384EEv26Group_norm_nhwc_fwd_params,"a",@progbits
	.sectionflags	@""
	.align	4
.nv.constant0._Z35group_norm_nhwc_fwd_one_pass_kernelI11Fp32IOFp32WLi128ELi24ELi384EEv26Group_norm_nhwc_fwd_params:
	.zero		688


//--------------------- .nv.constant0._Z35group_norm_nhwc_fwd_one_pass_kernelI11Fp32IOFp32WLi256ELi24ELi384EEv26Group_norm_nhwc_fwd_params --------------------------
	.section	.nv.constant0._Z35group_norm_nhwc_fwd_one_pass_kernelI11Fp32IOFp32WLi256ELi24ELi384EEv26Group_norm_nhwc_fwd_params,"a",@progbits
	.sectionflags	@""
	.align	4
.nv.constant0._Z35group_norm_nhwc_fwd_one_pass_kernelI11Fp32IOFp32WLi256ELi24ELi384EEv26Group_norm_nhwc_fwd_params:
	.zero		688


//--------------------- .nv.constant0._Z35group_norm_nhwc_fwd_one_pass_kernelI11Fp32IOFp32WLi512ELi24ELi384EEv26Group_norm_nhwc_fwd_params --------------------------
	.section	.nv.constant0._Z35group_norm_nhwc_fwd_one_pass_kernelI11Fp32IOFp32WLi512ELi24ELi384EEv26Group_norm_nhwc_fwd_params,"a",@progbits
	.sectionflags	@""
	.align	4
.nv.constant0._Z35group_norm_nhwc_fwd_one_pass_kernelI11Fp32IOFp32WLi512ELi24ELi384EEv26Group_norm_nhwc_fwd_params:
	.zero		688


//--------------------- .nv.constant0._Z35group_norm_nhwc_fwd_one_pass_kernelI11Fp32IOBf16WLi64ELi24ELi384EEv26Group_norm_nhwc_fwd_params --------------------------
	.section	.nv.constant0._Z35group_norm_nhwc_fwd_one_pass_kernelI11Fp32IOBf16WLi64ELi24ELi384EEv26Group_norm_nhwc_fwd_params,"a",@progbits
	.sectionflags	@""
	.align	4
.nv.constant0._Z35group_norm_nhwc_fwd_one_pass_kernelI11Fp32IOBf16WLi64ELi24ELi384EEv26Group_norm_nhwc_fwd_params:
	.zero		688


//--------------------- .nv.constant0._Z35group_norm_nhwc_fwd_one_pass_kernelI11Fp32IOBf16WLi128ELi24ELi384EEv26Group_norm_nhwc_fwd_params --------------------------
	.section	.nv.constant0._Z35group_norm_nhwc_fwd_one_pass_kernelI11Fp32IOBf16WLi128ELi24ELi384EEv26Group_norm_nhwc_fwd_params,"a",@progbits
	.sectionflags	@""
	.align	4
.nv.constant0._Z35group_norm_nhwc_fwd_one_pass_kernelI11Fp32IOBf16WLi128ELi24ELi384EEv26Group_norm_nhwc_fwd_params:
	.zero		688


//--------------------- .nv.constant0._Z35group_norm_nhwc_fwd_one_pass_kernelI11Fp32IOBf16WLi256ELi24ELi384EEv26Group_norm_nhwc_fwd_params --------------------------
	.section	.nv.constant0._Z35group_norm_nhwc_fwd_one_pass_kernelI11Fp32IOBf16WLi256ELi24ELi384EEv26Group_norm_nhwc_fwd_params,"a",@progbits
	.sectionflags	@""
	.align	4
.nv.constant0._Z35group_norm_nhwc_fwd_one_pass_kernelI11Fp32IOBf16WLi256ELi24ELi384EEv26Group_norm_nhwc_fwd_params:
	.zero		688


//--------------------- .nv.constant0._Z35group_norm_nhwc_fwd_one_pass_kernelI11Fp32IOBf16WLi512ELi24ELi384EEv26Group_norm_nhwc_fwd_params --------------------------
	.section	.nv.constant0._Z35group_norm_nhwc_fwd_one_pass_kernelI11Fp32IOBf16WLi512ELi24ELi384EEv26Group_norm_nhwc_fwd_params,"a",@progbits
	.sectionflags	@""
	.align	4
.nv.constant0._Z35group_norm_nhwc_fwd_one_pass_kernelI11Fp32IOBf16WLi512ELi24ELi384EEv26Group_norm_nhwc_fwd_params:
	.zero		688


//--------------------- .nv.constant0._Z35group_norm_nhwc_fwd_one_pass_kernelI11Fp32IOFp16WLi64ELi24ELi384EEv26Group_norm_nhwc_fwd_params --------------------------
	.section	.nv.constant0._Z35group_norm_nhwc_fwd_one_pass_kernelI11Fp32IOFp16WLi64ELi24ELi384EEv26Group_norm_nhwc_fwd_params,"a",@progbits
	.sectionflags	@""
	.align	4
.nv.constant0._Z35group_norm_nhwc_fwd_one_pass_kernelI11Fp32IOFp16WLi64ELi24ELi384EEv26Group_norm_nhwc_fwd_params:
	.zero		688


//--------------------- .nv.constant0._Z35group_norm_nhwc_fwd_one_pass_kernelI11Fp32IOFp16WLi128ELi24ELi384EEv26Group_norm_nhwc_fwd_params --------------------------
	.section	.nv.constant0._Z35group_norm_nhwc_fwd_one_pass_kernelI11Fp32IOFp16WLi128ELi24ELi384EEv26Group_norm_nhwc_fwd_params,"a",@progbits
	.sectionflags	@""
	.align	4
.nv.constant0._Z35group_norm_nhwc_fwd_one_pass_kernelI11Fp32IOFp16WLi128ELi24ELi384EEv26Group_norm_nhwc_fwd_params:
	.zero		688


//--------------------- .nv.constant0._Z35group_norm_nhwc_fwd_one_pass_kernelI11Fp32IOFp16WLi256ELi24ELi384EEv26Group_norm_nhwc_fwd_params --------------------------
	.section	.nv.constant0._Z35group_norm_nhwc_fwd_one_pass_kernelI11Fp32IOFp16WLi256ELi24ELi384EEv26Group_norm_nhwc_fwd_params,"a",@progbits
	.sectionflags	@""
	.align	4
.nv.constant0._Z35group_norm_nhwc_fwd_one_pass_kernelI11Fp32IOFp16WLi256ELi24ELi384EEv26Group_norm_nhwc_fwd_params:
	.zero		688


//--------------------- .nv.constant0._Z35group_norm_nhwc_fwd_one_pass_kernelI11Fp32IOFp16WLi512ELi24ELi384EEv26Group_norm_nhwc_fwd_params --------------------------
	.section	.nv.constant0._Z35group_norm_nhwc_fwd_one_pass_kernelI11Fp32IOFp16WLi512ELi24ELi384EEv26Group_norm_nhwc_fwd_params,"a",@progbits
	.sectionflags	@""
	.align	4
.nv.constant0._Z35group_norm_nhwc_fwd_one_pass_kernelI11Fp32IOFp16WLi512ELi24ELi384EEv26Group_norm_nhwc_fwd_params:
	.zero		688


//--------------------- SYMBOLS --------------------------

	.type		.nv.reservedSmem.offset0,@object
	.size		.nv.reservedSmem.offset0,0x4
